	.target	sm_100a

	.elftype	@"ET_EXEC"


//--------------------- .note.nv.tkinfo           --------------------------
	.section	.note.nv.tkinfo,"",@"SHT_NOTE"
	.sectionflags	@"SHF_NOTE_NV_TKINFO"
	.tkinfo
        /*0018*/ 	.word	0x00000002
        /*0030*/ 	.string	""
        /*0030*/ 	.string	"ptxas"
        /*0030*/ 	.string	"Cuda compilation tools, release 13.0, V13.0.88"
        /*0030*/ 	.string	"Build cuda_13.0.r13.0/compiler.36424714_0"
        /*0030*/ 	.string	"-arch sm_100a -m 64 "



//--------------------- .note.nv.cuinfo           --------------------------
	.section	.note.nv.cuinfo,"",@"SHT_NOTE"
	.sectionflags	@"SHF_NOTE_NV_CUINFO"
        /*0018*/ 	.short	0x0002
        /*001a*/ 	.short	0x0064
        /*001c*/ 	.short	0x0082
	.zero		2


//--------------------- .nv.info                  --------------------------
	.section	.nv.info,"",@"SHT_CUDA_INFO"
	.align	4


	//----- nvinfo : EIATTR_REGCOUNT
	.align		4
        /*0000*/ 	.byte	0x04, 0x2f
        /*0002*/ 	.short	(.L_29 - .L_28)
	.align		4
.L_28:
        /*0004*/ 	.word	index@(_Z25multi_tensor_apply_kernelI18TensorListMetadataILi4EE11AdamFunctorIdflEJffffff10adamMode_tfEEvlPViT_T0_DpT1_)
        /*0008*/ 	.word	0x00000020


	//----- nvinfo : EIATTR_FRAME_SIZE
	.align		4
.L_29:
        /*000c*/ 	.byte	0x04, 0x11
        /*000e*/ 	.short	(.L_31 - .L_30)
	.align		4
.L_30:
        /*0010*/ 	.word	index@(_Z25multi_tensor_apply_kernelI18TensorListMetadataILi4EE11AdamFunctorIdflEJffffff10adamMode_tfEEvlPViT_T0_DpT1_)
        /*0014*/ 	.word	0x00000000


	//----- nvinfo : EIATTR_REGCOUNT
	.align		4
.L_31:
        /*0018*/ 	.byte	0x04, 0x2f
        /*001a*/ 	.short	(.L_33 - .L_32)
	.align		4
.L_32:
        /*001c*/ 	.word	index@(_Z25multi_tensor_apply_kernelI18TensorListMetadataILi4EE11AdamFunctorIfflEJffffff10adamMode_tfEEvlPViT_T0_DpT1_)
        /*0020*/ 	.word	0x00000020


	//----- nvinfo : EIATTR_FRAME_SIZE
	.align		4
.L_33:
        /*0024*/ 	.byte	0x04, 0x11
        /*0026*/ 	.short	(.L_35 - .L_34)
	.align		4
.L_34:
        /*0028*/ 	.word	index@(_Z25multi_tensor_apply_kernelI18TensorListMetadataILi4EE11AdamFunctorIfflEJffffff10adamMode_tfEEvlPViT_T0_DpT1_)
        /*002c*/ 	.word	0x00000000


	//----- nvinfo : EIATTR_REGCOUNT
	.align		4
.L_35:
        /*0030*/ 	.byte	0x04, 0x2f
        /*0032*/ 	.short	(.L_37 - .L_36)
	.align		4
.L_36:
        /*0034*/ 	.word	index@(_Z25multi_tensor_apply_kernelI18TensorListMetadataILi4EE11AdamFunctorIN3c104HalfEflEJffffff10adamMode_tfEEvlPViT_T0_DpT1_)
        /*0038*/ 	.word	0x00000020


	//----- nvinfo : EIATTR_FRAME_SIZE
	.align		4
.L_37:
        /*003c*/ 	.byte	0x04, 0x11
        /*003e*/ 	.short	(.L_39 - .L_38)
	.align		4
.L_38:
        /*0040*/ 	.word	index@(_Z25multi_tensor_apply_kernelI18TensorListMetadataILi4EE11AdamFunctorIN3c104HalfEflEJffffff10adamMode_tfEEvlPViT_T0_DpT1_)
        /*0044*/ 	.word	0x00000000


	//----- nvinfo : EIATTR_REGCOUNT
	.align		4
.L_39:
        /*0048*/ 	.byte	0x04, 0x2f
        /*004a*/ 	.short	(.L_41 - .L_40)
	.align		4
.L_40:
        /*004c*/ 	.word	index@(_Z25multi_tensor_apply_kernelI18TensorListMetadataILi4EE11AdamFunctorIN3c108BFloat16EflEJffffff10adamMode_tfEEvlPViT_T0_DpT1_)
        /*0050*/ 	.word	0x00000022


	//----- nvinfo : EIATTR_FRAME_SIZE
	.align		4
.L_41:
        /*0054*/ 	.byte	0x04, 0x11
        /*0056*/ 	.short	(.L_43 - .L_42)
	.align		4
.L_42:
        /*0058*/ 	.word	index@(_Z25multi_tensor_apply_kernelI18TensorListMetadataILi4EE11AdamFunctorIN3c108BFloat16EflEJffffff10adamMode_tfEEvlPViT_T0_DpT1_)
        /*005c*/ 	.word	0x00000000


	//----- nvinfo : EIATTR_REGCOUNT
	.align		4
.L_43:
        /*0060*/ 	.byte	0x04, 0x2f
        /*0062*/ 	.short	(.L_45 - .L_44)
	.align		4
.L_44:
        /*0064*/ 	.word	index@(_Z25multi_tensor_apply_kernelI18TensorListMetadataILi4EE11AdamFunctorIdfiEJffffff10adamMode_tfEEvlPViT_T0_DpT1_)
        /*0068*/ 	.word	0x00000028


	//----- nvinfo : EIATTR_FRAME_SIZE
	.align		4
.L_45:
        /*006c*/ 	.byte	0x04, 0x11
        /*006e*/ 	.short	(.L_47 - .L_46)
	.align		4
.L_46:
        /*0070*/ 	.word	index@(_Z25multi_tensor_apply_kernelI18TensorListMetadataILi4EE11AdamFunctorIdfiEJffffff10adamMode_tfEEvlPViT_T0_DpT1_)
        /*0074*/ 	.word	0x00000000


	//----- nvinfo : EIATTR_REGCOUNT
	.align		4
.L_47:
        /*0078*/ 	.byte	0x04, 0x2f
        /*007a*/ 	.short	(.L_49 - .L_48)
	.align		4
.L_48:
        /*007c*/ 	.word	index@(_Z25multi_tensor_apply_kernelI18TensorListMetadataILi4EE11AdamFunctorIffiEJffffff10adamMode_tfEEvlPViT_T0_DpT1_)
        /*0080*/ 	.word	0x00000020


	//----- nvinfo : EIATTR_FRAME_SIZE
	.align		4
.L_49:
        /*0084*/ 	.byte	0x04, 0x11
        /*0086*/ 	.short	(.L_51 - .L_50)
	.align		4
.L_50:
        /*0088*/ 	.word	index@(_Z25multi_tensor_apply_kernelI18TensorListMetadataILi4EE11AdamFunctorIffiEJffffff10adamMode_tfEEvlPViT_T0_DpT1_)
        /*008c*/ 	.word	0x00000000


	//----- nvinfo : EIATTR_REGCOUNT
	.align		4
.L_51:
        /*0090*/ 	.byte	0x04, 0x2f
        /*0092*/ 	.short	(.L_53 - .L_52)
	.align		4
.L_52:
        /*0094*/ 	.word	index@(_Z25multi_tensor_apply_kernelI18TensorListMetadataILi4EE11AdamFunctorIN3c104HalfEfiEJffffff10adamMode_tfEEvlPViT_T0_DpT1_)
        /*0098*/ 	.word	0x00000020


	//----- nvinfo : EIATTR_FRAME_SIZE
	.align		4
.L_53:
        /*009c*/ 	.byte	0x04, 0x11
        /*009e*/ 	.short	(.L_55 - .L_54)
	.align		4
.L_54:
        /*00a0*/ 	.word	index@(_Z25multi_tensor_apply_kernelI18TensorListMetadataILi4EE11AdamFunctorIN3c104HalfEfiEJffffff10adamMode_tfEEvlPViT_T0_DpT1_)
        /*00a4*/ 	.word	0x00000000


	//----- nvinfo : EIATTR_REGCOUNT
	.align		4
.L_55:
        /*00a8*/ 	.byte	0x04, 0x2f
        /*00aa*/ 	.short	(.L_57 - .L_56)
	.align		4
.L_56:
        /*00ac*/ 	.word	index@(_Z25multi_tensor_apply_kernelI18TensorListMetadataILi4EE11AdamFunctorIN3c108BFloat16EfiEJffffff10adamMode_tfEEvlPViT_T0_DpT1_)
        /*00b0*/ 	.word	0x00000020


	//----- nvinfo : EIATTR_FRAME_SIZE
	.align		4
.L_57:
        /*00b4*/ 	.byte	0x04, 0x11
        /*00b6*/ 	.short	(.L_59 - .L_58)
	.align		4
.L_58:
        /*00b8*/ 	.word	index@(_Z25multi_tensor_apply_kernelI18TensorListMetadataILi4EE11AdamFunctorIN3c108BFloat16EfiEJffffff10adamMode_tfEEvlPViT_T0_DpT1_)
        /*00bc*/ 	.word	0x00000000


	//----- nvinfo : EIATTR_REGCOUNT
	.align		4
.L_59:
        /*00c0*/ 	.byte	0x04, 0x2f
        /*00c2*/ 	.short	(.L_61 - .L_60)
	.align		4
.L_60:
        /*00c4*/ 	.word	index@(_Z25multi_tensor_apply_kernelI18TensorListMetadataILi4EE21AdamCapturableFunctorIdfEJffPiifPf10adamMode_tfS5_EEvlPViT_T0_DpT1_)
        /*00c8*/ 	.word	0x00000020


	//----- nvinfo : EIATTR_FRAME_SIZE
	.align		4
.L_61:
        /*00cc*/ 	.byte	0x04, 0x11
        /*00ce*/ 	.short	(.L_63 - .L_62)
	.align		4
.L_62:
        /*00d0*/ 	.word	index@($_Z25multi_tensor_apply_kernelI18TensorListMetadataILi4EE21AdamCapturableFunctorIdfEJffPiifPf10adamMode_tfS5_EEvlPViT_T0_DpT1_$__internal_accurate_pow)
        /*00d4*/ 	.word	0x00000000


	//----- nvinfo : EIATTR_FRAME_SIZE
	.align		4
.L_63:
        /*00d8*/ 	.byte	0x04, 0x11
        /*00da*/ 	.short	(.L_65 - .L_64)
	.align		4
.L_64:
        /*00dc*/ 	.word	index@(_Z25multi_tensor_apply_kernelI18TensorListMetadataILi4EE21AdamCapturableFunctorIdfEJffPiifPf10adamMode_tfS5_EEvlPViT_T0_DpT1_)
        /*00e0*/ 	.word	0x00000000


	//----- nvinfo : EIATTR_REGCOUNT
	.align		4
.L_65:
        /*00e4*/ 	.byte	0x04, 0x2f
        /*00e6*/ 	.short	(.L_67 - .L_66)
	.align		4
.L_66:
        /*00e8*/ 	.word	index@(_Z25multi_tensor_apply_kernelI18TensorListMetadataILi4EE21AdamCapturableFunctorIffEJffPiifPf10adamMode_tfS5_EEvlPViT_T0_DpT1_)
        /*00ec*/ 	.word	0x00000028


	//----- nvinfo : EIATTR_FRAME_SIZE
	.align		4
.L_67:
        /*00f0*/ 	.byte	0x04, 0x11
        /*00f2*/ 	.short	(.L_69 - .L_68)
	.align		4
.L_68:
        /*00f4*/ 	.word	index@($_Z25multi_tensor_apply_kernelI18TensorListMetadataILi4EE21AdamCapturableFunctorIffEJffPiifPf10adamMode_tfS5_EEvlPViT_T0_DpT1_$__internal_accurate_pow)
        /*00f8*/ 	.word	0x00000000


	//----- nvinfo : EIATTR_FRAME_SIZE
	.align		4
.L_69:
        /*00fc*/ 	.byte	0x04, 0x11
        /*00fe*/ 	.short	(.L_71 - .L_70)
	.align		4
.L_70:
        /*0100*/ 	.word	index@(_Z25multi_tensor_apply_kernelI18TensorListMetadataILi4EE21AdamCapturableFunctorIffEJffPiifPf10adamMode_tfS5_EEvlPViT_T0_DpT1_)
        /*0104*/ 	.word	0x00000000


	//----- nvinfo : EIATTR_REGCOUNT
	.align		4
.L_71:
        /*0108*/ 	.byte	0x04, 0x2f
        /*010a*/ 	.short	(.L_73 - .L_72)
	.align		4
.L_72:
        /*010c*/ 	.word	index@(_Z25multi_tensor_apply_kernelI18TensorListMetadataILi4EE21AdamCapturableFunctorIN3c104HalfEfEJffPiifPf10adamMode_tfS7_EEvlPViT_T0_DpT1_)
        /*0110*/ 	.word	0x00000020


	//----- nvinfo : EIATTR_FRAME_SIZE
	.align		4
.L_73:
        /*0114*/ 	.byte	0x04, 0x11
        /*0116*/ 	.short	(.L_75 - .L_74)
	.align		4
.L_74:
        /*0118*/ 	.word	index@($_Z25multi_tensor_apply_kernelI18TensorListMetadataILi4EE21AdamCapturableFunctorIN3c104HalfEfEJffPiifPf10adamMode_tfS7_EEvlPViT_T0_DpT1_$__internal_accurate_pow)
        /*011c*/ 	.word	0x00000000


	//----- nvinfo : EIATTR_FRAME_SIZE
	.align		4
.L_75:
        /*0120*/ 	.byte	0x04, 0x11
        /*0122*/ 	.short	(.L_77 - .L_76)
	.align		4
.L_76:
        /*0124*/ 	.word	index@(_Z25multi_tensor_apply_kernelI18TensorListMetadataILi4EE21AdamCapturableFunctorIN3c104HalfEfEJffPiifPf10adamMode_tfS7_EEvlPViT_T0_DpT1_)
        /*0128*/ 	.word	0x00000000


	//----- nvinfo : EIATTR_REGCOUNT
	.align		4
.L_77:
        /*012c*/ 	.byte	0x04, 0x2f
        /*012e*/ 	.short	(.L_79 - .L_78)
	.align		4
.L_78:
        /*0130*/ 	.word	index@(_Z25multi_tensor_apply_kernelI18TensorListMetadataILi4EE21AdamCapturableFunctorIN3c108BFloat16EfEJffPiifPf10adamMode_tfS7_EEvlPViT_T0_DpT1_)
        /*0134*/ 	.word	0x00000020


	//----- nvinfo : EIATTR_FRAME_SIZE
	.align		4
.L_79:
        /*0138*/ 	.byte	0x04, 0x11
        /*013a*/ 	.short	(.L_81 - .L_80)
	.align		4
.L_80:
        /*013c*/ 	.word	index@($_Z25multi_tensor_apply_kernelI18TensorListMetadataILi4EE21AdamCapturableFunctorIN3c108BFloat16EfEJffPiifPf10adamMode_tfS7_EEvlPViT_T0_DpT1_$__internal_accurate_pow)
        /*0140*/ 	.word	0x00000000


	//----- nvinfo : EIATTR_FRAME_SIZE
	.align		4
.L_81:
        /*0144*/ 	.byte	0x04, 0x11
        /*0146*/ 	.short	(.L_83 - .L_82)
	.align		4
.L_82:
        /*0148*/ 	.word	index@(_Z25multi_tensor_apply_kernelI18TensorListMetadataILi4EE21AdamCapturableFunctorIN3c108BFloat16EfEJffPiifPf10adamMode_tfS7_EEvlPViT_T0_DpT1_)
        /*014c*/ 	.word	0x00000000


	//----- nvinfo : EIATTR_REGCOUNT
	.align		4
.L_83:
        /*0150*/ 	.byte	0x04, 0x2f
        /*0152*/ 	.short	(.L_85 - .L_84)
	.align		4
.L_84:
        /*0154*/ 	.word	index@(_Z25multi_tensor_apply_kernelI18TensorListMetadataILi5EE27AdamCapturableMasterFunctorIdfEJffPiifPf10adamMode_tfS5_EEvlPViT_T0_DpT1_)
        /*0158*/ 	.word	0x00000028


	//----- nvinfo : EIATTR_FRAME_SIZE
	.align		4
.L_85:
        /*015c*/ 	.byte	0x04, 0x11
        /*015e*/ 	.short	(.L_87 - .L_86)
	.align		4
.L_86:
        /*0160*/ 	.word	index@($_Z25multi_tensor_apply_kernelI18TensorListMetadataILi5EE27AdamCapturableMasterFunctorIdfEJffPiifPf10adamMode_tfS5_EEvlPViT_T0_DpT1_$__internal_accurate_pow)
        /*0164*/ 	.word	0x00000000


	//----- nvinfo : EIATTR_FRAME_SIZE
	.align		4
.L_87:
        /*0168*/ 	.byte	0x04, 0x11
        /*016a*/ 	.short	(.L_89 - .L_88)
	.align		4
.L_88:
        /*016c*/ 	.word	index@(_Z25multi_tensor_apply_kernelI18TensorListMetadataILi5EE27AdamCapturableMasterFunctorIdfEJffPiifPf10adamMode_tfS5_EEvlPViT_T0_DpT1_)
        /*0170*/ 	.word	0x00000000


	//----- nvinfo : EIATTR_REGCOUNT
	.align		4
.L_89:
        /*0174*/ 	.byte	0x04, 0x2f
        /*0176*/ 	.short	(.L_91 - .L_90)
	.align		4
.L_90:
        /*0178*/ 	.word	index@(_Z25multi_tensor_apply_kernelI18TensorListMetadataILi5EE27AdamCapturableMasterFunctorIffEJffPiifPf10adamMode_tfS5_EEvlPViT_T0_DpT1_)
        /*017c*/ 	.word	0x0000002a


	//----- nvinfo : EIATTR_FRAME_SIZE
	.align		4
.L_91:
        /*0180*/ 	.byte	0x04, 0x11
        /*0182*/ 	.short	(.L_93 - .L_92)
	.align		4
.L_92:
        /*0184*/ 	.word	index@($_Z25multi_tensor_apply_kernelI18TensorListMetadataILi5EE27AdamCapturableMasterFunctorIffEJffPiifPf10adamMode_tfS5_EEvlPViT_T0_DpT1_$__internal_accurate_pow)
        /*0188*/ 	.word	0x00000000


	//----- nvinfo : EIATTR_FRAME_SIZE
	.align		4
.L_93:
        /*018c*/ 	.byte	0x04, 0x11
        /*018e*/ 	.short	(.L_95 - .L_94)
	.align		4
.L_94:
        /*0190*/ 	.word	index@(_Z25multi_tensor_apply_kernelI18TensorListMetadataILi5EE27AdamCapturableMasterFunctorIffEJffPiifPf10adamMode_tfS5_EEvlPViT_T0_DpT1_)
        /*0194*/ 	.word	0x00000000


	//----- nvinfo : EIATTR_REGCOUNT
	.align		4
.L_95:
        /*0198*/ 	.byte	0x04, 0x2f
        /*019a*/ 	.short	(.L_97 - .L_96)
	.align		4
.L_96:
        /*019c*/ 	.word	index@(_Z25multi_tensor_apply_kernelI18TensorListMetadataILi5EE27AdamCapturableMasterFunctorIN3c104HalfEfEJffPiifPf10adamMode_tfS7_EEvlPViT_T0_DpT1_)
        /*01a0*/ 	.word	0x00000028


	//----- nvinfo : EIATTR_FRAME_SIZE
	.align		4
.L_97:
        /*01a4*/ 	.byte	0x04, 0x11
        /*01a6*/ 	.short	(.L_99 - .L_98)
	.align		4
.L_98:
        /*01a8*/ 	.word	index@($_Z25multi_tensor_apply_kernelI18TensorListMetadataILi5EE27AdamCapturableMasterFunctorIN3c104HalfEfEJffPiifPf10adamMode_tfS7_EEvlPViT_T0_DpT1_$__internal_accurate_pow)
        /*01ac*/ 	.word	0x00000000


	//----- nvinfo : EIATTR_FRAME_SIZE
	.align		4
.L_99:
        /*01b0*/ 	.byte	0x04, 0x11
        /*01b2*/ 	.short	(.L_101 - .L_100)
	.align		4
.L_100:
        /*01b4*/ 	.word	index@(_Z25multi_tensor_apply_kernelI18TensorListMetadataILi5EE27AdamCapturableMasterFunctorIN3c104HalfEfEJffPiifPf10adamMode_tfS7_EEvlPViT_T0_DpT1_)
        /*01b8*/ 	.word	0x00000000


	//----- nvinfo : EIATTR_REGCOUNT
	.align		4
.L_101:
        /*01bc*/ 	.byte	0x04, 0x2f
        /*01be*/ 	.short	(.L_103 - .L_102)
	.align		4
.L_102:
        /*01c0*/ 	.word	index@(_Z25multi_tensor_apply_kernelI18TensorListMetadataILi5EE27AdamCapturableMasterFunctorIN3c108BFloat16EfEJffPiifPf10adamMode_tfS7_EEvlPViT_T0_DpT1_)
        /*01c4*/ 	.word	0x00000028


	//----- nvinfo : EIATTR_FRAME_SIZE
	.align		4
.L_103:
        /*01c8*/ 	.byte	0x04, 0x11
        /*01ca*/ 	.short	(.L_105 - .L_104)
	.align		4
.L_104:
        /*01cc*/ 	.word	index@($_Z25multi_tensor_apply_kernelI18TensorListMetadataILi5EE27AdamCapturableMasterFunctorIN3c108BFloat16EfEJffPiifPf10adamMode_tfS7_EEvlPViT_T0_DpT1_$__internal_accurate_pow)
        /*01d0*/ 	.word	0x00000000


	//----- nvinfo : EIATTR_FRAME_SIZE
	.align		4
.L_105:
        /*01d4*/ 	.byte	0x04, 0x11
        /*01d6*/ 	.short	(.L_107 - .L_106)
	.align		4
.L_106:
        /*01d8*/ 	.word	index@(_Z25multi_tensor_apply_kernelI18TensorListMetadataILi5EE27AdamCapturableMasterFunctorIN3c108BFloat16EfEJffPiifPf10adamMode_tfS7_EEvlPViT_T0_DpT1_)
        /*01dc*/ 	.word	0x00000000


	//----- nvinfo : EIATTR_MIN_STACK_SIZE
	.align		4
.L_107:
        /*01e0*/ 	.byte	0x04, 0x12
        /*01e2*/ 	.short	(.L_109 - .L_108)
	.align		4
.L_108:
        /*01e4*/ 	.word	index@(_Z25multi_tensor_apply_kernelI18TensorListMetadataILi5EE27AdamCapturableMasterFunctorIN3c108BFloat16EfEJffPiifPf10adamMode_tfS7_EEvlPViT_T0_DpT1_)
        /*01e8*/ 	.word	0x00000000


	//----- nvinfo : EIATTR_MIN_STACK_SIZE
	.align		4
.L_109:
        /*01ec*/ 	.byte	0x04, 0x12
        /*01ee*/ 	.short	(.L_111 - .L_110)
	.align		4
.L_110:
        /*01f0*/ 	.word	index@(_Z25multi_tensor_apply_kernelI18TensorListMetadataILi5EE27AdamCapturableMasterFunctorIN3c104HalfEfEJffPiifPf10adamMode_tfS7_EEvlPViT_T0_DpT1_)
        /*01f4*/ 	.word	0x00000000


	//----- nvinfo : EIATTR_MIN_STACK_SIZE
	.align		4
.L_111:
        /*01f8*/ 	.byte	0x04, 0x12
        /*01fa*/ 	.short	(.L_113 - .L_112)
	.align		4
.L_112:
        /*01fc*/ 	.word	index@(_Z25multi_tensor_apply_kernelI18TensorListMetadataILi5EE27AdamCapturableMasterFunctorIffEJffPiifPf10adamMode_tfS5_EEvlPViT_T0_DpT1_)
        /*0200*/ 	.word	0x00000000


	//----- nvinfo : EIATTR_MIN_STACK_SIZE
	.align		4
.L_113:
        /*0204*/ 	.byte	0x04, 0x12
        /*0206*/ 	.short	(.L_115 - .L_114)
	.align		4
.L_114:
        /*0208*/ 	.word	index@(_Z25multi_tensor_apply_kernelI18TensorListMetadataILi5EE27AdamCapturableMasterFunctorIdfEJffPiifPf10adamMode_tfS5_EEvlPViT_T0_DpT1_)
        /*020c*/ 	.word	0x00000000


	//----- nvinfo : EIATTR_MIN_STACK_SIZE
	.align		4
.L_115:
        /*0210*/ 	.byte	0x04, 0x12
        /*0212*/ 	.short	(.L_117 - .L_116)
	.align		4
.L_116:
        /*0214*/ 	.word	index@(_Z25multi_tensor_apply_kernelI18TensorListMetadataILi4EE21AdamCapturableFunctorIN3c108BFloat16EfEJffPiifPf10adamMode_tfS7_EEvlPViT_T0_DpT1_)
        /*0218*/ 	.word	0x00000000


	//----- nvinfo : EIATTR_MIN_STACK_SIZE
	.align		4
.L_117:
        /*021c*/ 	.byte	0x04, 0x12
        /*021e*/ 	.short	(.L_119 - .L_118)
	.align		4
.L_118:
        /*0220*/ 	.word	index@(_Z25multi_tensor_apply_kernelI18TensorListMetadataILi4EE21AdamCapturableFunctorIN3c104HalfEfEJffPiifPf10adamMode_tfS7_EEvlPViT_T0_DpT1_)
        /*0224*/ 	.word	0x00000000


	//----- nvinfo : EIATTR_MIN_STACK_SIZE
	.align		4
.L_119:
        /*0228*/ 	.byte	0x04, 0x12
        /*022a*/ 	.short	(.L_121 - .L_120)
	.align		4
.L_120:
        /*022c*/ 	.word	index@(_Z25multi_tensor_apply_kernelI18TensorListMetadataILi4EE21AdamCapturableFunctorIffEJffPiifPf10adamMode_tfS5_EEvlPViT_T0_DpT1_)
        /*0230*/ 	.word	0x00000000


	//----- nvinfo : EIATTR_MIN_STACK_SIZE
	.align		4
.L_121:
        /*0234*/ 	.byte	0x04, 0x12
        /*0236*/ 	.short	(.L_123 - .L_122)
	.align		4
.L_122:
        /*0238*/ 	.word	index@(_Z25multi_tensor_apply_kernelI18TensorListMetadataILi4EE21AdamCapturableFunctorIdfEJffPiifPf10adamMode_tfS5_EEvlPViT_T0_DpT1_)
        /*023c*/ 	.word	0x00000000


	//----- nvinfo : EIATTR_MIN_STACK_SIZE
	.align		4
.L_123:
        /*0240*/ 	.byte	0x04, 0x12
        /*0242*/ 	.short	(.L_125 - .L_124)
	.align		4
.L_124:
        /*0244*/ 	.word	index@(_Z25multi_tensor_apply_kernelI18TensorListMetadataILi4EE11AdamFunctorIN3c108BFloat16EfiEJffffff10adamMode_tfEEvlPViT_T0_DpT1_)
        /*0248*/ 	.word	0x00000000


	//----- nvinfo : EIATTR_MIN_STACK_SIZE
	.align		4
.L_125:
        /*024c*/ 	.byte	0x04, 0x12
        /*024e*/ 	.short	(.L_127 - .L_126)
	.align		4
.L_126:
        /*0250*/ 	.word	index@(_Z25multi_tensor_apply_kernelI18TensorListMetadataILi4EE11AdamFunctorIN3c104HalfEfiEJffffff10adamMode_tfEEvlPViT_T0_DpT1_)
        /*0254*/ 	.word	0x00000000


	//----- nvinfo : EIATTR_MIN_STACK_SIZE
	.align		4
.L_127:
        /*0258*/ 	.byte	0x04, 0x12
        /*025a*/ 	.short	(.L_129 - .L_128)
	.align		4
.L_128:
        /*025c*/ 	.word	index@(_Z25multi_tensor_apply_kernelI18TensorListMetadataILi4EE11AdamFunctorIffiEJffffff10adamMode_tfEEvlPViT_T0_DpT1_)
        /*0260*/ 	.word	0x00000000


	//----- nvinfo : EIATTR_MIN_STACK_SIZE
	.align		4
.L_129:
        /*0264*/ 	.byte	0x04, 0x12
        /*0266*/ 	.short	(.L_131 - .L_130)
	.align		4
.L_130:
        /*0268*/ 	.word	index@(_Z25multi_tensor_apply_kernelI18TensorListMetadataILi4EE11AdamFunctorIdfiEJffffff10adamMode_tfEEvlPViT_T0_DpT1_)
        /*026c*/ 	.word	0x00000000


	//----- nvinfo : EIATTR_MIN_STACK_SIZE
	.align		4
.L_131:
        /*0270*/ 	.byte	0x04, 0x12
        /*0272*/ 	.short	(.L_133 - .L_132)
	.align		4
.L_132:
        /*0274*/ 	.word	index@(_Z25multi_tensor_apply_kernelI18TensorListMetadataILi4EE11AdamFunctorIN3c108BFloat16EflEJffffff10adamMode_tfEEvlPViT_T0_DpT1_)
        /*0278*/ 	.word	0x00000000


	//----- nvinfo : EIATTR_MIN_STACK_SIZE
	.align		4
.L_133:
        /*027c*/ 	.byte	0x04, 0x12
        /*027e*/ 	.short	(.L_135 - .L_134)
	.align		4
.L_134:
        /*0280*/ 	.word	index@(_Z25multi_tensor_apply_kernelI18TensorListMetadataILi4EE11AdamFunctorIN3c104HalfEflEJffffff10adamMode_tfEEvlPViT_T0_DpT1_)
        /*0284*/ 	.word	0x00000000


	//----- nvinfo : EIATTR_MIN_STACK_SIZE
	.align		4
.L_135:
        /*0288*/ 	.byte	0x04, 0x12
        /*028a*/ 	.short	(.L_137 - .L_136)
	.align		4
.L_136:
        /*028c*/ 	.word	index@(_Z25multi_tensor_apply_kernelI18TensorListMetadataILi4EE11AdamFunctorIfflEJffffff10adamMode_tfEEvlPViT_T0_DpT1_)
        /*0290*/ 	.word	0x00000000


	//----- nvinfo : EIATTR_MIN_STACK_SIZE
	.align		4
.L_137:
        /*0294*/ 	.byte	0x04, 0x12
        /*0296*/ 	.short	(.L_139 - .L_138)
	.align		4
.L_138:
        /*0298*/ 	.word	index@(_Z25multi_tensor_apply_kernelI18TensorListMetadataILi4EE11AdamFunctorIdflEJffffff10adamMode_tfEEvlPViT_T0_DpT1_)
        /*029c*/ 	.word	0x00000000
.L_139:


//--------------------- .nv.compat                --------------------------
	.section	.nv.compat,"",@"SHT_CUDA_COMPAT_INFO"
	.align	4
        /*0000*/ 	.byte	0x02, 0x09, 0x01, 0x00, 0x02, 0x02, 0x01, 0x00, 0x02, 0x05, 0x05, 0x00, 0x03, 0x07, 0x01, 0x01
        /*0010*/ 	.byte	0x02, 0x03, 0x00, 0x00, 0x02, 0x06, 0x01, 0x00, 0x04, 0x0b, 0x08, 0x00, 0x01, 0x00, 0x00, 0x00
        /*0020*/ 	.byte	0x00, 0x00, 0x00, 0x00


//--------------------- .nv.info._Z25multi_tensor_apply_kernelI18TensorListMetadataILi5EE27AdamCapturableMasterFunctorIN3c108BFloat16EfEJffPiifPf10adamMode_tfS7_EEvlPViT_T0_DpT1_ --------------------------
	.section	.nv.info._Z25multi_tensor_apply_kernelI18TensorListMetadataILi5EE27AdamCapturableMasterFunctorIN3c108BFloat16EfEJffPiifPf10adamMode_tfS7_EEvlPViT_T0_DpT1_,"",@"SHT_CUDA_INFO"
	.sectionflags	@""
	.align	4


	//----- nvinfo : EIATTR_CUDA_API_VERSION
	.align		4
        /*0000*/ 	.byte	0x04, 0x37
        /*0002*/ 	.short	(.L_141 - .L_140)
.L_140:
        /*0004*/ 	.word	0x00000082


	//----- nvinfo : EIATTR_KPARAM_INFO
	.align		4
.L_141:
        /*0008*/ 	.byte	0x04, 0x17
        /*000a*/ 	.short	(.L_143 - .L_142)
.L_142:
        /*000c*/ 	.word	0x00000000
        /*0010*/ 	.short	0x000c
        /*0012*/ 	.short	0x0c28
        /*0014*/ 	.byte	0x00, 0xf5, 0x21, 0x00


	//----- nvinfo : EIATTR_KPARAM_INFO
	.align		4
.L_143:
        /*0018*/ 	.byte	0x04, 0x17
        /*001a*/ 	.short	(.L_145 - .L_144)
.L_144:
        /*001c*/ 	.word	0x00000000
        /*0020*/ 	.short	0x000b
        /*0022*/ 	.short	0x0c24
        /*0024*/ 	.byte	0x00, 0xf0, 0x11, 0x00


	//----- nvinfo : EIATTR_KPARAM_INFO
	.align		4
.L_145:
        /*0028*/ 	.byte	0x04, 0x17
        /*002a*/ 	.short	(.L_147 - .L_146)
.L_146:
        /*002c*/ 	.word	0x00000000
        /*0030*/ 	.short	0x000a
        /*0032*/ 	.short	0x0c20
        /*0034*/ 	.byte	0x00, 0xf0, 0x11, 0x00


	//----- nvinfo : EIATTR_KPARAM_INFO
	.align		4
.L_147:
        /*0038*/ 	.byte	0x04, 0x17
        /*003a*/ 	.short	(.L_149 - .L_148)
.L_148:
        /*003c*/ 	.word	0x00000000
        /*0040*/ 	.short	0x0009
        /*0042*/ 	.short	0x0c18
        /*0044*/ 	.byte	0x00, 0xf5, 0x21, 0x00


	//----- nvinfo : EIATTR_KPARAM_INFO
	.align		4
.L_149:
        /*0048*/ 	.byte	0x04, 0x17
        /*004a*/ 	.short	(.L_151 - .L_150)
.L_150:
        /*004c*/ 	.word	0x00000000
        /*0050*/ 	.short	0x0008
        /*0052*/ 	.short	0x0c14
        /*0054*/ 	.byte	0x00, 0xf0, 0x11, 0x00


	//----- nvinfo : EIATTR_KPARAM_INFO
	.align		4
.L_151:
        /*0058*/ 	.byte	0x04, 0x17
        /*005a*/ 	.short	(.L_153 - .L_152)
.L_152:
        /*005c*/ 	.word	0x00000000
        /*0060*/ 	.short	0x0007
        /*0062*/ 	.short	0x0c10
        /*0064*/ 	.byte	0x00, 0xf0, 0x11, 0x00


	//----- nvinfo : EIATTR_KPARAM_INFO
	.align		4
.L_153:
        /*0068*/ 	.byte	0x04, 0x17
        /*006a*/ 	.short	(.L_155 - .L_154)
.L_154:
        /*006c*/ 	.word	0x00000000
        /*0070*/ 	.short	0x0006
        /*0072*/ 	.short	0x0c08
        /*0074*/ 	.byte	0x00, 0xf5, 0x21, 0x00


	//----- nvinfo : EIATTR_KPARAM_INFO
	.align		4
.L_155:
        /*0078*/ 	.byte	0x04, 0x17
        /*007a*/ 	.short	(.L_157 - .L_156)
.L_156:
        /*007c*/ 	.word	0x00000000
        /*0080*/ 	.short	0x0005
        /*0082*/ 	.short	0x0c00
        /*0084*/ 	.byte	0x00, 0xf0, 0x11, 0x00


	//----- nvinfo : EIATTR_KPARAM_INFO
	.align		4
.L_157:
        /*0088*/ 	.byte	0x04, 0x17
        /*008a*/ 	.short	(.L_159 - .L_158)
.L_158:
        /*008c*/ 	.word	0x00000000
        /*0090*/ 	.short	0x0004
        /*0092*/ 	.short	0x0bfc
        /*0094*/ 	.byte	0x00, 0xf0, 0x11, 0x00


	//----- nvinfo : EIATTR_KPARAM_INFO
	.align		4
.L_159:
        /*0098*/ 	.byte	0x04, 0x17
        /*009a*/ 	.short	(.L_161 - .L_160)
.L_160:
        /*009c*/ 	.word	0x00000000
        /*00a0*/ 	.short	0x0003
        /*00a2*/ 	.short	0x0bf8
        /*00a4*/ 	.byte	0x00, 0xf0, 0x05, 0x00


	//----- nvinfo : EIATTR_KPARAM_INFO
	.align		4
.L_161:
        /*00a8*/ 	.byte	0x04, 0x17
        /*00aa*/ 	.short	(.L_163 - .L_162)
.L_162:
        /*00ac*/ 	.word	0x00000000
        /*00b0*/ 	.short	0x0002
        /*00b2*/ 	.short	0x0010
        /*00b4*/ 	.byte	0x00, 0xf0, 0xa1, 0x2f


	//----- nvinfo : EIATTR_KPARAM_INFO
	.align		4
.L_163:
        /*00b8*/ 	.byte	0x04, 0x17
        /*00ba*/ 	.short	(.L_165 - .L_164)
.L_164:
        /*00bc*/ 	.word	0x00000000
        /*00c0*/ 	.short	0x0001
        /*00c2*/ 	.short	0x0008
        /*00c4*/ 	.byte	0x00, 0xf5, 0x21, 0x00


	//----- nvinfo : EIATTR_KPARAM_INFO
	.align		4
.L_165:
        /*00c8*/ 	.byte	0x04, 0x17
        /*00ca*/ 	.short	(.L_167 - .L_166)
.L_166:
        /*00cc*/ 	.word	0x00000000
        /*00d0*/ 	.short	0x0000
        /*00d2*/ 	.short	0x0000
        /*00d4*/ 	.byte	0x00, 0xf0, 0x21, 0x00


	//----- nvinfo : EIATTR_SPARSE_MMA_MASK
	.align		4
.L_167:
        /*00d8*/ 	.byte	0x03, 0x50
        /*00da*/ 	.short	0x0000


	//----- nvinfo : EIATTR_MAXREG_COUNT
	.align		4
        /*00dc*/ 	.byte	0x03, 0x1b
        /*00de*/ 	.short	0x00ff


	//----- nvinfo : EIATTR_MERCURY_ISA_VERSION
	.align		4
        /*00e0*/ 	.byte	0x03, 0x5f
        /*00e2*/ 	.short	0x0101


	//----- nvinfo : EIATTR_VRC_CTA_INIT_COUNT
	.align		4
        /*00e4*/ 	.byte	0x02, 0x4a
	.zero		1
	.zero		1


	//----- nvinfo : EIATTR_EXIT_INSTR_OFFSETS
	.align		4
        /*00e8*/ 	.byte	0x04, 0x1c
        /*00ea*/ 	.short	(.L_169 - .L_168)


	//   ....[0]....
.L_168:
        /*00ec*/ 	.word	0x00000050


	//   ....[1]....
        /*00f0*/ 	.word	0x00000930


	//   ....[2]....
        /*00f4*/ 	.word	0x000018f0


	//   ....[3]....
        /*00f8*/ 	.word	0x000026a0


	//----- nvinfo : EIATTR_CRS_STACK_SIZE
	.align		4
.L_169:
        /*00fc*/ 	.byte	0x04, 0x1e
        /*00fe*/ 	.short	(.L_171 - .L_170)
.L_170:
        /*0100*/ 	.word	0x00000000


	//----- nvinfo : EIATTR_CBANK_PARAM_SIZE
	.align		4
.L_171:
        /*0104*/ 	.byte	0x03, 0x19
        /*0106*/ 	.short	0x0c30


	//----- nvinfo : EIATTR_PARAM_CBANK
	.align		4
        /*0108*/ 	.byte	0x04, 0x0a
        /*010a*/ 	.short	(.L_173 - .L_172)
	.align		4
.L_172:
        /*010c*/ 	.word	index@(.nv.constant0._Z25multi_tensor_apply_kernelI18TensorListMetadataILi5EE27AdamCapturableMasterFunctorIN3c108BFloat16EfEJffPiifPf10adamMode_tfS7_EEvlPViT_T0_DpT1_)
        /*0110*/ 	.short	0x0380
        /*0112*/ 	.short	0x0c30


	//----- nvinfo : EIATTR_SW_WAR
	.align		4
.L_173:
        /*0114*/ 	.byte	0x04, 0x36
        /*0116*/ 	.short	(.L_175 - .L_174)
.L_174:
        /*0118*/ 	.word	0x00000008
.L_175:


//--------------------- .nv.info._Z25multi_tensor_apply_kernelI18TensorListMetadataILi5EE27AdamCapturableMasterFunctorIN3c104HalfEfEJffPiifPf10adamMode_tfS7_EEvlPViT_T0_DpT1_ --------------------------
	.section	.nv.info._Z25multi_tensor_apply_kernelI18TensorListMetadataILi5EE27AdamCapturableMasterFunctorIN3c104HalfEfEJffPiifPf10adamMode_tfS7_EEvlPViT_T0_DpT1_,"",@"SHT_CUDA_INFO"
	.sectionflags	@""
	.align	4


	//----- nvinfo : EIATTR_CUDA_API_VERSION
	.align		4
        /*0000*/ 	.byte	0x04, 0x37
        /*0002*/ 	.short	(.L_177 - .L_176)
.L_176:
        /*0004*/ 	.word	0x00000082


	//----- nvinfo : EIATTR_KPARAM_INFO
	.align		4
.L_177:
        /*0008*/ 	.byte	0x04, 0x17
        /*000a*/ 	.short	(.L_179 - .L_178)
.L_178:
        /*000c*/ 	.word	0x00000000
        /*0010*/ 	.short	0x000c
        /*0012*/ 	.short	0x0c28
        /*0014*/ 	.byte	0x00, 0xf5, 0x21, 0x00


	//----- nvinfo : EIATTR_KPARAM_INFO
	.align		4
.L_179:
        /*0018*/ 	.byte	0x04, 0x17
        /*001a*/ 	.short	(.L_181 - .L_180)
.L_180:
        /*001c*/ 	.word	0x00000000
        /*0020*/ 	.short	0x000b
        /*0022*/ 	.short	0x0c24
        /*0024*/ 	.byte	0x00, 0xf0, 0x11, 0x00


	//----- nvinfo : EIATTR_KPARAM_INFO
	.align		4
.L_181:
        /*0028*/ 	.byte	0x04, 0x17
        /*002a*/ 	.short	(.L_183 - .L_182)
.L_182:
        /*002c*/ 	.word	0x00000000
        /*0030*/ 	.short	0x000a
        /*0032*/ 	.short	0x0c20
        /*0034*/ 	.byte	0x00, 0xf0, 0x11, 0x00


	//----- nvinfo : EIATTR_KPARAM_INFO
	.align		4
.L_183:
        /*0038*/ 	.byte	0x04, 0x17
        /*003a*/ 	.short	(.L_185 - .L_184)
.L_184:
        /*003c*/ 	.word	0x00000000
        /*0040*/ 	.short	0x0009
        /*0042*/ 	.short	0x0c18
        /*0044*/ 	.byte	0x00, 0xf5, 0x21, 0x00


	//----- nvinfo : EIATTR_KPARAM_INFO
	.align		4
.L_185:
        /*0048*/ 	.byte	0x04, 0x17
        /*004a*/ 	.short	(.L_187 - .L_186)
.L_186:
        /*004c*/ 	.word	0x00000000
        /*0050*/ 	.short	0x0008
        /*0052*/ 	.short	0x0c14
        /*0054*/ 	.byte	0x00, 0xf0, 0x11, 0x00


	//----- nvinfo : EIATTR_KPARAM_INFO
	.align		4
.L_187:
        /*0058*/ 	.byte	0x04, 0x17
        /*005a*/ 	.short	(.L_189 - .L_188)
.L_188:
        /*005c*/ 	.word	0x00000000
        /*0060*/ 	.short	0x0007
        /*0062*/ 	.short	0x0c10
        /*0064*/ 	.byte	0x00, 0xf0, 0x11, 0x00


	//----- nvinfo : EIATTR_KPARAM_INFO
	.align		4
.L_189:
        /*0068*/ 	.byte	0x04, 0x17
        /*006a*/ 	.short	(.L_191 - .L_190)
.L_190:
        /*006c*/ 	.word	0x00000000
        /*0070*/ 	.short	0x0006
        /*0072*/ 	.short	0x0c08
        /*0074*/ 	.byte	0x00, 0xf5, 0x21, 0x00


	//----- nvinfo : EIATTR_KPARAM_INFO
	.align		4
.L_191:
        /*0078*/ 	.byte	0x04, 0x17
        /*007a*/ 	.short	(.L_193 - .L_192)
.L_192:
        /*007c*/ 	.word	0x00000000
        /*0080*/ 	.short	0x0005
        /*0082*/ 	.short	0x0c00
        /*0084*/ 	.byte	0x00, 0xf0, 0x11, 0x00


	//----- nvinfo : EIATTR_KPARAM_INFO
	.align		4
.L_193:
        /*0088*/ 	.byte	0x04, 0x17
        /*008a*/ 	.short	(.L_195 - .L_194)
.L_194:
        /*008c*/ 	.word	0x00000000
        /*0090*/ 	.short	0x0004
        /*0092*/ 	.short	0x0bfc
        /*0094*/ 	.byte	0x00, 0xf0, 0x11, 0x00


	//----- nvinfo : EIATTR_KPARAM_INFO
	.align		4
.L_195:
        /*0098*/ 	.byte	0x04, 0x17
        /*009a*/ 	.short	(.L_197 - .L_196)
.L_196:
        /*009c*/ 	.word	0x00000000
        /*00a0*/ 	.short	0x0003
        /*00a2*/ 	.short	0x0bf8
        /*00a4*/ 	.byte	0x00, 0xf0, 0x05, 0x00


	//----- nvinfo : EIATTR_KPARAM_INFO
	.align		4
.L_197:
        /*00a8*/ 	.byte	0x04, 0x17
        /*00aa*/ 	.short	(.L_199 - .L_198)
.L_198:
        /*00ac*/ 	.word	0x00000000
        /*00b0*/ 	.short	0x0002
        /*00b2*/ 	.short	0x0010
        /*00b4*/ 	.byte	0x00, 0xf0, 0xa1, 0x2f


	//----- nvinfo : EIATTR_KPARAM_INFO
	.align		4
.L_199:
        /*00b8*/ 	.byte	0x04, 0x17
        /*00ba*/ 	.short	(.L_201 - .L_200)
.L_200:
        /*00bc*/ 	.word	0x00000000
        /*00c0*/ 	.short	0x0001
        /*00c2*/ 	.short	0x0008
        /*00c4*/ 	.byte	0x00, 0xf5, 0x21, 0x00


	//----- nvinfo : EIATTR_KPARAM_INFO
	.align		4
.L_201:
        /*00c8*/ 	.byte	0x04, 0x17
        /*00ca*/ 	.short	(.L_203 - .L_202)
.L_202:
        /*00cc*/ 	.word	0x00000000
        /*00d0*/ 	.short	0x0000
        /*00d2*/ 	.short	0x0000
        /*00d4*/ 	.byte	0x00, 0xf0, 0x21, 0x00


	//----- nvinfo : EIATTR_SPARSE_MMA_MASK
	.align		4
.L_203:
        /*00d8*/ 	.byte	0x03, 0x50
        /*00da*/ 	.short	0x0000


	//----- nvinfo : EIATTR_MAXREG_COUNT
	.align		4
        /*00dc*/ 	.byte	0x03, 0x1b
        /*00de*/ 	.short	0x00ff


	//----- nvinfo : EIATTR_MERCURY_ISA_VERSION
	.align		4
        /*00e0*/ 	.byte	0x03, 0x5f
        /*00e2*/ 	.short	0x0101


	//----- nvinfo : EIATTR_VRC_CTA_INIT_COUNT
	.align		4
        /*00e4*/ 	.byte	0x02, 0x4a
	.zero		1
	.zero		1


	//----- nvinfo : EIATTR_EXIT_INSTR_OFFSETS
	.align		4
        /*00e8*/ 	.byte	0x04, 0x1c
        /*00ea*/ 	.short	(.L_205 - .L_204)


	//   ....[0]....
.L_204:
        /*00ec*/ 	.word	0x00000050


	//   ....[1]....
        /*00f0*/ 	.word	0x00000930


	//   ....[2]....
        /*00f4*/ 	.word	0x000018f0


	//   ....[3]....
        /*00f8*/ 	.word	0x000026a0


	//----- nvinfo : EIATTR_CRS_STACK_SIZE
	.align		4
.L_205:
        /*00fc*/ 	.byte	0x04, 0x1e
        /*00fe*/ 	.short	(.L_207 - .L_206)
.L_206:
        /*0100*/ 	.word	0x00000000


	//----- nvinfo : EIATTR_CBANK_PARAM_SIZE
	.align		4
.L_207:
        /*0104*/ 	.byte	0x03, 0x19
        /*0106*/ 	.short	0x0c30


	//----- nvinfo : EIATTR_PARAM_CBANK
	.align		4
        /*0108*/ 	.byte	0x04, 0x0a
        /*010a*/ 	.short	(.L_209 - .L_208)
	.align		4
.L_208:
        /*010c*/ 	.word	index@(.nv.constant0._Z25multi_tensor_apply_kernelI18TensorListMetadataILi5EE27AdamCapturableMasterFunctorIN3c104HalfEfEJffPiifPf10adamMode_tfS7_EEvlPViT_T0_DpT1_)
        /*0110*/ 	.short	0x0380
        /*0112*/ 	.short	0x0c30


	//----- nvinfo : EIATTR_SW_WAR
	.align		4
.L_209:
        /*0114*/ 	.byte	0x04, 0x36
        /*0116*/ 	.short	(.L_211 - .L_210)
.L_210:
        /*0118*/ 	.word	0x00000008
.L_211:


//--------------------- .nv.info._Z25multi_tensor_apply_kernelI18TensorListMetadataILi5EE27AdamCapturableMasterFunctorIffEJffPiifPf10adamMode_tfS5_EEvlPViT_T0_DpT1_ --------------------------
	.section	.nv.info._Z25multi_tensor_apply_kernelI18TensorListMetadataILi5EE27AdamCapturableMasterFunctorIffEJffPiifPf10adamMode_tfS5_EEvlPViT_T0_DpT1_,"",@"SHT_CUDA_INFO"
	.sectionflags	@""
	.align	4


	//----- nvinfo : EIATTR_CUDA_API_VERSION
	.align		4
        /*0000*/ 	.byte	0x04, 0x37
        /*0002*/ 	.short	(.L_213 - .L_212)
.L_212:
        /*0004*/ 	.word	0x00000082


	//----- nvinfo : EIATTR_KPARAM_INFO
	.align		4
.L_213:
        /*0008*/ 	.byte	0x04, 0x17
        /*000a*/ 	.short	(.L_215 - .L_214)
.L_214:
        /*000c*/ 	.word	0x00000000
        /*0010*/ 	.short	0x000c
        /*0012*/ 	.short	0x0c28
        /*0014*/ 	.byte	0x00, 0xf5, 0x21, 0x00


	//----- nvinfo : EIATTR_KPARAM_INFO
	.align		4
.L_215:
        /*0018*/ 	.byte	0x04, 0x17
        /*001a*/ 	.short	(.L_217 - .L_216)
.L_216:
        /*001c*/ 	.word	0x00000000
        /*0020*/ 	.short	0x000b
        /*0022*/ 	.short	0x0c24
        /*0024*/ 	.byte	0x00, 0xf0, 0x11, 0x00


	//----- nvinfo : EIATTR_KPARAM_INFO
	.align		4
.L_217:
        /*0028*/ 	.byte	0x04, 0x17
        /*002a*/ 	.short	(.L_219 - .L_218)
.L_218:
        /*002c*/ 	.word	0x00000000
        /*0030*/ 	.short	0x000a
        /*0032*/ 	.short	0x0c20
        /*0034*/ 	.byte	0x00, 0xf0, 0x11, 0x00


	//----- nvinfo : EIATTR_KPARAM_INFO
	.align		4
.L_219:
        /*0038*/ 	.byte	0x04, 0x17
        /*003a*/ 	.short	(.L_221 - .L_220)
.L_220:
        /*003c*/ 	.word	0x00000000
        /*0040*/ 	.short	0x0009
        /*0042*/ 	.short	0x0c18
        /*0044*/ 	.byte	0x00, 0xf5, 0x21, 0x00


	//----- nvinfo : EIATTR_KPARAM_INFO
	.align		4
.L_221:
        /*0048*/ 	.byte	0x04, 0x17
        /*004a*/ 	.short	(.L_223 - .L_222)
.L_222:
        /*004c*/ 	.word	0x00000000
        /*0050*/ 	.short	0x0008
        /*0052*/ 	.short	0x0c14
        /*0054*/ 	.byte	0x00, 0xf0, 0x11, 0x00


	//----- nvinfo : EIATTR_KPARAM_INFO
	.align		4
.L_223:
        /*0058*/ 	.byte	0x04, 0x17
        /*005a*/ 	.short	(.L_225 - .L_224)
.L_224:
        /*005c*/ 	.word	0x00000000
        /*0060*/ 	.short	0x0007
        /*0062*/ 	.short	0x0c10
        /*0064*/ 	.byte	0x00, 0xf0, 0x11, 0x00


	//----- nvinfo : EIATTR_KPARAM_INFO
	.align		4
.L_225:
        /*0068*/ 	.byte	0x04, 0x17
        /*006a*/ 	.short	(.L_227 - .L_226)
.L_226:
        /*006c*/ 	.word	0x00000000
        /*0070*/ 	.short	0x0006
        /*0072*/ 	.short	0x0c08
        /*0074*/ 	.byte	0x00, 0xf5, 0x21, 0x00


	//----- nvinfo : EIATTR_KPARAM_INFO
	.align		4
.L_227:
        /*0078*/ 	.byte	0x04, 0x17
        /*007a*/ 	.short	(.L_229 - .L_228)
.L_228:
        /*007c*/ 	.word	0x00000000
        /*0080*/ 	.short	0x0005
        /*0082*/ 	.short	0x0c00
        /*0084*/ 	.byte	0x00, 0xf0, 0x11, 0x00


	//----- nvinfo : EIATTR_KPARAM_INFO
	.align		4
.L_229:
        /*0088*/ 	.byte	0x04, 0x17
        /*008a*/ 	.short	(.L_231 - .L_230)
.L_230:
        /*008c*/ 	.word	0x00000000
        /*0090*/ 	.short	0x0004
        /*0092*/ 	.short	0x0bfc
        /*0094*/ 	.byte	0x00, 0xf0, 0x11, 0x00


	//----- nvinfo : EIATTR_KPARAM_INFO
	.align		4
.L_231:
        /*0098*/ 	.byte	0x04, 0x17
        /*009a*/ 	.short	(.L_233 - .L_232)
.L_232:
        /*009c*/ 	.word	0x00000000
        /*00a0*/ 	.short	0x0003
        /*00a2*/ 	.short	0x0bf8
        /*00a4*/ 	.byte	0x00, 0xf0, 0x05, 0x00


	//----- nvinfo : EIATTR_KPARAM_INFO
	.align		4
.L_233:
        /*00a8*/ 	.byte	0x04, 0x17
        /*00aa*/ 	.short	(.L_235 - .L_234)
.L_234:
        /*00ac*/ 	.word	0x00000000
        /*00b0*/ 	.short	0x0002
        /*00b2*/ 	.short	0x0010
        /*00b4*/ 	.byte	0x00, 0xf0, 0xa1, 0x2f


	//----- nvinfo : EIATTR_KPARAM_INFO
	.align		4
.L_235:
        /*00b8*/ 	.byte	0x04, 0x17
        /*00ba*/ 	.short	(.L_237 - .L_236)
.L_236:
        /*00bc*/ 	.word	0x00000000
        /*00c0*/ 	.short	0x0001
        /*00c2*/ 	.short	0x0008
        /*00c4*/ 	.byte	0x00, 0xf5, 0x21, 0x00


	//----- nvinfo : EIATTR_KPARAM_INFO
	.align		4
.L_237:
        /*00c8*/ 	.byte	0x04, 0x17
        /*00ca*/ 	.short	(.L_239 - .L_238)
.L_238:
        /*00cc*/ 	.word	0x00000000
        /*00d0*/ 	.short	0x0000
        /*00d2*/ 	.short	0x0000
        /*00d4*/ 	.byte	0x00, 0xf0, 0x21, 0x00


	//----- nvinfo : EIATTR_SPARSE_MMA_MASK
	.align		4
.L_239:
        /*00d8*/ 	.byte	0x03, 0x50
        /*00da*/ 	.short	0x0000


	//----- nvinfo : EIATTR_MAXREG_COUNT
	.align		4
        /*00dc*/ 	.byte	0x03, 0x1b
        /*00de*/ 	.short	0x00ff


	//----- nvinfo : EIATTR_MERCURY_ISA_VERSION
	.align		4
        /*00e0*/ 	.byte	0x03, 0x5f
        /*00e2*/ 	.short	0x0101


	//----- nvinfo : EIATTR_VRC_CTA_INIT_COUNT
	.align		4
        /*00e4*/ 	.byte	0x02, 0x4a
	.zero		1
	.zero		1


	//----- nvinfo : EIATTR_EXIT_INSTR_OFFSETS
	.align		4
        /*00e8*/ 	.byte	0x04, 0x1c
        /*00ea*/ 	.short	(.L_241 - .L_240)


	//   ....[0]....
.L_240:
        /*00ec*/ 	.word	0x00000050


	//   ....[1]....
        /*00f0*/ 	.word	0x00000930


	//   ....[2]....
        /*00f4*/ 	.word	0x000017f0


	//   ....[3]....
        /*00f8*/ 	.word	0x000024a0


	//----- nvinfo : EIATTR_CRS_STACK_SIZE
	.align		4
.L_241:
        /*00fc*/ 	.byte	0x04, 0x1e
        /*00fe*/ 	.short	(.L_243 - .L_242)
.L_242:
        /*0100*/ 	.word	0x00000000


	//----- nvinfo : EIATTR_CBANK_PARAM_SIZE
	.align		4
.L_243:
        /*0104*/ 	.byte	0x03, 0x19
        /*0106*/ 	.short	0x0c30


	//----- nvinfo : EIATTR_PARAM_CBANK
	.align		4
        /*0108*/ 	.byte	0x04, 0x0a
        /*010a*/ 	.short	(.L_245 - .L_244)
	.align		4
.L_244:
        /*010c*/ 	.word	index@(.nv.constant0._Z25multi_tensor_apply_kernelI18TensorListMetadataILi5EE27AdamCapturableMasterFunctorIffEJffPiifPf10adamMode_tfS5_EEvlPViT_T0_DpT1_)
        /*0110*/ 	.short	0x0380
        /*0112*/ 	.short	0x0c30


	//----- nvinfo : EIATTR_SW_WAR
	.align		4
.L_245:
        /*0114*/ 	.byte	0x04, 0x36
        /*0116*/ 	.short	(.L_247 - .L_246)
.L_246:
        /*0118*/ 	.word	0x00000008
.L_247:


//--------------------- .nv.info._Z25multi_tensor_apply_kernelI18TensorListMetadataILi5EE27AdamCapturableMasterFunctorIdfEJffPiifPf10adamMode_tfS5_EEvlPViT_T0_DpT1_ --------------------------
	.section	.nv.info._Z25multi_tensor_apply_kernelI18TensorListMetadataILi5EE27AdamCapturableMasterFunctorIdfEJffPiifPf10adamMode_tfS5_EEvlPViT_T0_DpT1_,"",@"SHT_CUDA_INFO"
	.sectionflags	@""
	.align	4


	//----- nvinfo : EIATTR_CUDA_API_VERSION
	.align		4
        /*0000*/ 	.byte	0x04, 0x37
        /*0002*/ 	.short	(.L_249 - .L_248)
.L_248:
        /*0004*/ 	.word	0x00000082


	//----- nvinfo : EIATTR_KPARAM_INFO
	.align		4
.L_249:
        /*0008*/ 	.byte	0x04, 0x17
        /*000a*/ 	.short	(.L_251 - .L_250)
.L_250:
        /*000c*/ 	.word	0x00000000
        /*0010*/ 	.short	0x000c
        /*0012*/ 	.short	0x0c28
        /*0014*/ 	.byte	0x00, 0xf5, 0x21, 0x00


	//----- nvinfo : EIATTR_KPARAM_INFO
	.align		4
.L_251:
        /*0018*/ 	.byte	0x04, 0x17
        /*001a*/ 	.short	(.L_253 - .L_252)
.L_252:
        /*001c*/ 	.word	0x00000000
        /*0020*/ 	.short	0x000b
        /*0022*/ 	.short	0x0c24
        /*0024*/ 	.byte	0x00, 0xf0, 0x11, 0x00


	//----- nvinfo : EIATTR_KPARAM_INFO
	.align		4
.L_253:
        /*0028*/ 	.byte	0x04, 0x17
        /*002a*/ 	.short	(.L_255 - .L_254)
.L_254:
        /*002c*/ 	.word	0x00000000
        /*0030*/ 	.short	0x000a
        /*0032*/ 	.short	0x0c20
        /*0034*/ 	.byte	0x00, 0xf0, 0x11, 0x00


	//----- nvinfo : EIATTR_KPARAM_INFO
	.align		4
.L_255:
        /*0038*/ 	.byte	0x04, 0x17
        /*003a*/ 	.short	(.L_257 - .L_256)
.L_256:
        /*003c*/ 	.word	0x00000000
        /*0040*/ 	.short	0x0009
        /*0042*/ 	.short	0x0c18
        /*0044*/ 	.byte	0x00, 0xf5, 0x21, 0x00


	//----- nvinfo : EIATTR_KPARAM_INFO
	.align		4
.L_257:
        /*0048*/ 	.byte	0x04, 0x17
        /*004a*/ 	.short	(.L_259 - .L_258)
.L_258:
        /*004c*/ 	.word	0x00000000
        /*0050*/ 	.short	0x0008
        /*0052*/ 	.short	0x0c14
        /*0054*/ 	.byte	0x00, 0xf0, 0x11, 0x00


	//----- nvinfo : EIATTR_KPARAM_INFO
	.align		4
.L_259:
        /*0058*/ 	.byte	0x04, 0x17
        /*005a*/ 	.short	(.L_261 - .L_260)
.L_260:
        /*005c*/ 	.word	0x00000000
        /*0060*/ 	.short	0x0007
        /*0062*/ 	.short	0x0c10
        /*0064*/ 	.byte	0x00, 0xf0, 0x11, 0x00


	//----- nvinfo : EIATTR_KPARAM_INFO
	.align		4
.L_261:
        /*0068*/ 	.byte	0x04, 0x17
        /*006a*/ 	.short	(.L_263 - .L_262)
.L_262:
        /*006c*/ 	.word	0x00000000
        /*0070*/ 	.short	0x0006
        /*0072*/ 	.short	0x0c08
        /*0074*/ 	.byte	0x00, 0xf5, 0x21, 0x00


	//----- nvinfo : EIATTR_KPARAM_INFO
	.align		4
.L_263:
        /*0078*/ 	.byte	0x04, 0x17
        /*007a*/ 	.short	(.L_265 - .L_264)
.L_264:
        /*007c*/ 	.word	0x00000000
        /*0080*/ 	.short	0x0005
        /*0082*/ 	.short	0x0c00
        /*0084*/ 	.byte	0x00, 0xf0, 0x11, 0x00


	//----- nvinfo : EIATTR_KPARAM_INFO
	.align		4
.L_265:
        /*0088*/ 	.byte	0x04, 0x17
        /*008a*/ 	.short	(.L_267 - .L_266)
.L_266:
        /*008c*/ 	.word	0x00000000
        /*0090*/ 	.short	0x0004
        /*0092*/ 	.short	0x0bfc
        /*0094*/ 	.byte	0x00, 0xf0, 0x11, 0x00


	//----- nvinfo : EIATTR_KPARAM_INFO
	.align		4
.L_267:
        /*0098*/ 	.byte	0x04, 0x17
        /*009a*/ 	.short	(.L_269 - .L_268)
.L_268:
        /*009c*/ 	.word	0x00000000
        /*00a0*/ 	.short	0x0003
        /*00a2*/ 	.short	0x0bf8
        /*00a4*/ 	.byte	0x00, 0xf0, 0x05, 0x00


	//----- nvinfo : EIATTR_KPARAM_INFO
	.align		4
.L_269:
        /*00a8*/ 	.byte	0x04, 0x17
        /*00aa*/ 	.short	(.L_271 - .L_270)
.L_270:
        /*00ac*/ 	.word	0x00000000
        /*00b0*/ 	.short	0x0002
        /*00b2*/ 	.short	0x0010
        /*00b4*/ 	.byte	0x00, 0xf0, 0xa1, 0x2f


	//----- nvinfo : EIATTR_KPARAM_INFO
	.align		4
.L_271:
        /*00b8*/ 	.byte	0x04, 0x17
        /*00ba*/ 	.short	(.L_273 - .L_272)
.L_272:
        /*00bc*/ 	.word	0x00000000
        /*00c0*/ 	.short	0x0001
        /*00c2*/ 	.short	0x0008
        /*00c4*/ 	.byte	0x00, 0xf5, 0x21, 0x00


	//----- nvinfo : EIATTR_KPARAM_INFO
	.align		4
.L_273:
        /*00c8*/ 	.byte	0x04, 0x17
        /*00ca*/ 	.short	(.L_275 - .L_274)
.L_274:
        /*00cc*/ 	.word	0x00000000
        /*00d0*/ 	.short	0x0000
        /*00d2*/ 	.short	0x0000
        /*00d4*/ 	.byte	0x00, 0xf0, 0x21, 0x00


	//----- nvinfo : EIATTR_SPARSE_MMA_MASK
	.align		4
.L_275:
        /*00d8*/ 	.byte	0x03, 0x50
        /*00da*/ 	.short	0x0000


	//----- nvinfo : EIATTR_MAXREG_COUNT
	.align		4
        /*00dc*/ 	.byte	0x03, 0x1b
        /*00de*/ 	.short	0x00ff


	//----- nvinfo : EIATTR_MERCURY_ISA_VERSION
	.align		4
        /*00e0*/ 	.byte	0x03, 0x5f
        /*00e2*/ 	.short	0x0101


	//----- nvinfo : EIATTR_VRC_CTA_INIT_COUNT
	.align		4
        /*00e4*/ 	.byte	0x02, 0x4a
	.zero		1
	.zero		1


	//----- nvinfo : EIATTR_EXIT_INSTR_OFFSETS
	.align		4
        /*00e8*/ 	.byte	0x04, 0x1c
        /*00ea*/ 	.short	(.L_277 - .L_276)


	//   ....[0]....
.L_276:
        /*00ec*/ 	.word	0x00000050


	//   ....[1]....
        /*00f0*/ 	.word	0x00000910


	//   ....[2]....
        /*00f4*/ 	.word	0x00001a90


	//   ....[3]....
        /*00f8*/ 	.word	0x00002a20


	//----- nvinfo : EIATTR_CRS_STACK_SIZE
	.align		4
.L_277:
        /*00fc*/ 	.byte	0x04, 0x1e
        /*00fe*/ 	.short	(.L_279 - .L_278)
.L_278:
        /*0100*/ 	.word	0x00000000


	//----- nvinfo : EIATTR_CBANK_PARAM_SIZE
	.align		4
.L_279:
        /*0104*/ 	.byte	0x03, 0x19
        /*0106*/ 	.short	0x0c30


	//----- nvinfo : EIATTR_PARAM_CBANK
	.align		4
        /*0108*/ 	.byte	0x04, 0x0a
        /*010a*/ 	.short	(.L_281 - .L_280)
	.align		4
.L_280:
        /*010c*/ 	.word	index@(.nv.constant0._Z25multi_tensor_apply_kernelI18TensorListMetadataILi5EE27AdamCapturableMasterFunctorIdfEJffPiifPf10adamMode_tfS5_EEvlPViT_T0_DpT1_)
        /*0110*/ 	.short	0x0380
        /*0112*/ 	.short	0x0c30


	//----- nvinfo : EIATTR_SW_WAR
	.align		4
.L_281:
        /*0114*/ 	.byte	0x04, 0x36
        /*0116*/ 	.short	(.L_283 - .L_282)
.L_282:
        /*0118*/ 	.word	0x00000008
.L_283:


//--------------------- .nv.info._Z25multi_tensor_apply_kernelI18TensorListMetadataILi4EE21AdamCapturableFunctorIN3c108BFloat16EfEJffPiifPf10adamMode_tfS7_EEvlPViT_T0_DpT1_ --------------------------
	.section	.nv.info._Z25multi_tensor_apply_kernelI18TensorListMetadataILi4EE21AdamCapturableFunctorIN3c108BFloat16EfEJffPiifPf10adamMode_tfS7_EEvlPViT_T0_DpT1_,"",@"SHT_CUDA_INFO"
	.sectionflags	@""
	.align	4


	//----- nvinfo : EIATTR_CUDA_API_VERSION
	.align		4
        /*0000*/ 	.byte	0x04, 0x37
        /*0002*/ 	.short	(.L_285 - .L_284)
.L_284:
        /*0004*/ 	.word	0x00000082


	//----- nvinfo : EIATTR_KPARAM_INFO
	.align		4
.L_285:
        /*0008*/ 	.byte	0x04, 0x17
        /*000a*/ 	.short	(.L_287 - .L_286)
.L_286:
        /*000c*/ 	.word	0x00000000
        /*0010*/ 	.short	0x000c
        /*0012*/ 	.short	0x0c28
        /*0014*/ 	.byte	0x00, 0xf5, 0x21, 0x00


	//----- nvinfo : EIATTR_KPARAM_INFO
	.align		4
.L_287:
        /*0018*/ 	.byte	0x04, 0x17
        /*001a*/ 	.short	(.L_289 - .L_288)
.L_288:
        /*001c*/ 	.word	0x00000000
        /*0020*/ 	.short	0x000b
        /*0022*/ 	.short	0x0c24
        /*0024*/ 	.byte	0x00, 0xf0, 0x11, 0x00


	//----- nvinfo : EIATTR_KPARAM_INFO
	.align		4
.L_289:
        /*0028*/ 	.byte	0x04, 0x17
        /*002a*/ 	.short	(.L_291 - .L_290)
.L_290:
        /*002c*/ 	.word	0x00000000
        /*0030*/ 	.short	0x000a
        /*0032*/ 	.short	0x0c20
        /*0034*/ 	.byte	0x00, 0xf0, 0x11, 0x00


	//----- nvinfo : EIATTR_KPARAM_INFO
	.align		4
.L_291:
        /*0038*/ 	.byte	0x04, 0x17
        /*003a*/ 	.short	(.L_293 - .L_292)
.L_292:
        /*003c*/ 	.word	0x00000000
        /*0040*/ 	.short	0x0009
        /*0042*/ 	.short	0x0c18
        /*0044*/ 	.byte	0x00, 0xf5, 0x21, 0x00


	//----- nvinfo : EIATTR_KPARAM_INFO
	.align		4
.L_293:
        /*0048*/ 	.byte	0x04, 0x17
        /*004a*/ 	.short	(.L_295 - .L_294)
.L_294:
        /*004c*/ 	.word	0x00000000
        /*0050*/ 	.short	0x0008
        /*0052*/ 	.short	0x0c14
        /*0054*/ 	.byte	0x00, 0xf0, 0x11, 0x00


	//----- nvinfo : EIATTR_KPARAM_INFO
	.align		4
.L_295:
        /*0058*/ 	.byte	0x04, 0x17
        /*005a*/ 	.short	(.L_297 - .L_296)
.L_296:
        /*005c*/ 	.word	0x00000000
        /*0060*/ 	.short	0x0007
        /*0062*/ 	.short	0x0c10
        /*0064*/ 	.byte	0x00, 0xf0, 0x11, 0x00


	//----- nvinfo : EIATTR_KPARAM_INFO
	.align		4
.L_297:
        /*0068*/ 	.byte	0x04, 0x17
        /*006a*/ 	.short	(.L_299 - .L_298)
.L_298:
        /*006c*/ 	.word	0x00000000
        /*0070*/ 	.short	0x0006
        /*0072*/ 	.short	0x0c08
        /*0074*/ 	.byte	0x00, 0xf5, 0x21, 0x00


	//----- nvinfo : EIATTR_KPARAM_INFO
	.align		4
.L_299:
        /*0078*/ 	.byte	0x04, 0x17
        /*007a*/ 	.short	(.L_301 - .L_300)
.L_300:
        /*007c*/ 	.word	0x00000000
        /*0080*/ 	.short	0x0005
        /*0082*/ 	.short	0x0c00
        /*0084*/ 	.byte	0x00, 0xf0, 0x11, 0x00


	//----- nvinfo : EIATTR_KPARAM_INFO
	.align		4
.L_301:
        /*0088*/ 	.byte	0x04, 0x17
        /*008a*/ 	.short	(.L_303 - .L_302)
.L_302:
        /*008c*/ 	.word	0x00000000
        /*0090*/ 	.short	0x0004
        /*0092*/ 	.short	0x0bfc
        /*0094*/ 	.byte	0x00, 0xf0, 0x11, 0x00


	//----- nvinfo : EIATTR_KPARAM_INFO
	.align		4
.L_303:
        /*0098*/ 	.byte	0x04, 0x17
        /*009a*/ 	.short	(.L_305 - .L_304)
.L_304:
        /*009c*/ 	.word	0x00000000
        /*00a0*/ 	.short	0x0003
        /*00a2*/ 	.short	0x0bf8
        /*00a4*/ 	.byte	0x00, 0xf0, 0x05, 0x00


	//----- nvinfo : EIATTR_KPARAM_INFO
	.align		4
.L_305:
        /*00a8*/ 	.byte	0x04, 0x17
        /*00aa*/ 	.short	(.L_307 - .L_306)
.L_306:
        /*00ac*/ 	.word	0x00000000
        /*00b0*/ 	.short	0x0002
        /*00b2*/ 	.short	0x0010
        /*00b4*/ 	.byte	0x00, 0xf0, 0xa1, 0x2f


	//----- nvinfo : EIATTR_KPARAM_INFO
	.align		4
.L_307:
        /*00b8*/ 	.byte	0x04, 0x17
        /*00ba*/ 	.short	(.L_309 - .L_308)
.L_308:
        /*00bc*/ 	.word	0x00000000
        /*00c0*/ 	.short	0x0001
        /*00c2*/ 	.short	0x0008
        /*00c4*/ 	.byte	0x00, 0xf5, 0x21, 0x00


	//----- nvinfo : EIATTR_KPARAM_INFO
	.align		4
.L_309:
        /*00c8*/ 	.byte	0x04, 0x17
        /*00ca*/ 	.short	(.L_311 - .L_310)
.L_310:
        /*00cc*/ 	.word	0x00000000
        /*00d0*/ 	.short	0x0000
        /*00d2*/ 	.short	0x0000
        /*00d4*/ 	.byte	0x00, 0xf0, 0x21, 0x00


	//----- nvinfo : EIATTR_SPARSE_MMA_MASK
	.align		4
.L_311:
        /*00d8*/ 	.byte	0x03, 0x50
        /*00da*/ 	.short	0x0000


	//----- nvinfo : EIATTR_MAXREG_COUNT
	.align		4
        /*00dc*/ 	.byte	0x03, 0x1b
        /*00de*/ 	.short	0x00ff


	//----- nvinfo : EIATTR_MERCURY_ISA_VERSION
	.align		4
        /*00e0*/ 	.byte	0x03, 0x5f
        /*00e2*/ 	.short	0x0101


	//----- nvinfo : EIATTR_VRC_CTA_INIT_COUNT
	.align		4
        /*00e4*/ 	.byte	0x02, 0x4a
	.zero		1
	.zero		1


	//----- nvinfo : EIATTR_EXIT_INSTR_OFFSETS
	.align		4
        /*00e8*/ 	.byte	0x04, 0x1c
        /*00ea*/ 	.short	(.L_313 - .L_312)


	//   ....[0]....
.L_312:
        /*00ec*/ 	.word	0x00000050


	//   ....[1]....
        /*00f0*/ 	.word	0x00000a10


	//   ....[2]....
        /*00f4*/ 	.word	0x00001a90


	//   ....[3]....
        /*00f8*/ 	.word	0x000028f0


	//----- nvinfo : EIATTR_CRS_STACK_SIZE
	.align		4
.L_313:
        /*00fc*/ 	.byte	0x04, 0x1e
        /*00fe*/ 	.short	(.L_315 - .L_314)
.L_314:
        /*0100*/ 	.word	0x00000000


	//----- nvinfo : EIATTR_CBANK_PARAM_SIZE
	.align		4
.L_315:
        /*0104*/ 	.byte	0x03, 0x19
        /*0106*/ 	.short	0x0c30


	//----- nvinfo : EIATTR_PARAM_CBANK
	.align		4
        /*0108*/ 	.byte	0x04, 0x0a
        /*010a*/ 	.short	(.L_317 - .L_316)
	.align		4
.L_316:
        /*010c*/ 	.word	index@(.nv.constant0._Z25multi_tensor_apply_kernelI18TensorListMetadataILi4EE21AdamCapturableFunctorIN3c108BFloat16EfEJffPiifPf10adamMode_tfS7_EEvlPViT_T0_DpT1_)
        /*0110*/ 	.short	0x0380
        /*0112*/ 	.short	0x0c30


	//----- nvinfo : EIATTR_SW_WAR
	.align		4
.L_317:
        /*0114*/ 	.byte	0x04, 0x36
        /*0116*/ 	.short	(.L_319 - .L_318)
.L_318:
        /*0118*/ 	.word	0x00000008
.L_319:


//--------------------- .nv.info._Z25multi_tensor_apply_kernelI18TensorListMetadataILi4EE21AdamCapturableFunctorIN3c104HalfEfEJffPiifPf10adamMode_tfS7_EEvlPViT_T0_DpT1_ --------------------------
	.section	.nv.info._Z25multi_tensor_apply_kernelI18TensorListMetadataILi4EE21AdamCapturableFunctorIN3c104HalfEfEJffPiifPf10adamMode_tfS7_EEvlPViT_T0_DpT1_,"",@"SHT_CUDA_INFO"
	.sectionflags	@""
	.align	4


	//----- nvinfo : EIATTR_CUDA_API_VERSION
	.align		4
        /*0000*/ 	.byte	0x04, 0x37
        /*0002*/ 	.short	(.L_321 - .L_320)
.L_320:
        /*0004*/ 	.word	0x00000082


	//----- nvinfo : EIATTR_KPARAM_INFO
	.align		4
.L_321:
        /*0008*/ 	.byte	0x04, 0x17
        /*000a*/ 	.short	(.L_323 - .L_322)
.L_322:
        /*000c*/ 	.word	0x00000000
        /*0010*/ 	.short	0x000c
        /*0012*/ 	.short	0x0c28
        /*0014*/ 	.byte	0x00, 0xf5, 0x21, 0x00


	//----- nvinfo : EIATTR_KPARAM_INFO
	.align		4
.L_323:
        /*0018*/ 	.byte	0x04, 0x17
        /*001a*/ 	.short	(.L_325 - .L_324)
.L_324:
        /*001c*/ 	.word	0x00000000
        /*0020*/ 	.short	0x000b
        /*0022*/ 	.short	0x0c24
        /*0024*/ 	.byte	0x00, 0xf0, 0x11, 0x00


	//----- nvinfo : EIATTR_KPARAM_INFO
	.align		4
.L_325:
        /*0028*/ 	.byte	0x04, 0x17
        /*002a*/ 	.short	(.L_327 - .L_326)
.L_326:
        /*002c*/ 	.word	0x00000000
        /*0030*/ 	.short	0x000a
        /*0032*/ 	.short	0x0c20
        /*0034*/ 	.byte	0x00, 0xf0, 0x11, 0x00


	//----- nvinfo : EIATTR_KPARAM_INFO
	.align		4
.L_327:
        /*0038*/ 	.byte	0x04, 0x17
        /*003a*/ 	.short	(.L_329 - .L_328)
.L_328:
        /*003c*/ 	.word	0x00000000
        /*0040*/ 	.short	0x0009
        /*0042*/ 	.short	0x0c18
        /*0044*/ 	.byte	0x00, 0xf5, 0x21, 0x00


	//----- nvinfo : EIATTR_KPARAM_INFO
	.align		4
.L_329:
        /*0048*/ 	.byte	0x04, 0x17
        /*004a*/ 	.short	(.L_331 - .L_330)
.L_330:
        /*004c*/ 	.word	0x00000000
        /*0050*/ 	.short	0x0008
        /*0052*/ 	.short	0x0c14
        /*0054*/ 	.byte	0x00, 0xf0, 0x11, 0x00


	//----- nvinfo : EIATTR_KPARAM_INFO
	.align		4
.L_331:
        /*0058*/ 	.byte	0x04, 0x17
        /*005a*/ 	.short	(.L_333 - .L_332)
.L_332:
        /*005c*/ 	.word	0x00000000
        /*0060*/ 	.short	0x0007
        /*0062*/ 	.short	0x0c10
        /*0064*/ 	.byte	0x00, 0xf0, 0x11, 0x00


	//----- nvinfo : EIATTR_KPARAM_INFO
	.align		4
.L_333:
        /*0068*/ 	.byte	0x04, 0x17
        /*006a*/ 	.short	(.L_335 - .L_334)
.L_334:
        /*006c*/ 	.word	0x00000000
        /*0070*/ 	.short	0x0006
        /*0072*/ 	.short	0x0c08
        /*0074*/ 	.byte	0x00, 0xf5, 0x21, 0x00


	//----- nvinfo : EIATTR_KPARAM_INFO
	.align		4
.L_335:
        /*0078*/ 	.byte	0x04, 0x17
        /*007a*/ 	.short	(.L_337 - .L_336)
.L_336:
        /*007c*/ 	.word	0x00000000
        /*0080*/ 	.short	0x0005
        /*0082*/ 	.short	0x0c00
        /*0084*/ 	.byte	0x00, 0xf0, 0x11, 0x00


	//----- nvinfo : EIATTR_KPARAM_INFO
	.align		4
.L_337:
        /*0088*/ 	.byte	0x04, 0x17
        /*008a*/ 	.short	(.L_339 - .L_338)
.L_338:
        /*008c*/ 	.word	0x00000000
        /*0090*/ 	.short	0x0004
        /*0092*/ 	.short	0x0bfc
        /*0094*/ 	.byte	0x00, 0xf0, 0x11, 0x00


	//----- nvinfo : EIATTR_KPARAM_INFO
	.align		4
.L_339:
        /*0098*/ 	.byte	0x04, 0x17
        /*009a*/ 	.short	(.L_341 - .L_340)
.L_340:
        /*009c*/ 	.word	0x00000000
        /*00a0*/ 	.short	0x0003
        /*00a2*/ 	.short	0x0bf8
        /*00a4*/ 	.byte	0x00, 0xf0, 0x05, 0x00


	//----- nvinfo : EIATTR_KPARAM_INFO
	.align		4
.L_341:
        /*00a8*/ 	.byte	0x04, 0x17
        /*00aa*/ 	.short	(.L_343 - .L_342)
.L_342:
        /*00ac*/ 	.word	0x00000000
        /*00b0*/ 	.short	0x0002
        /*00b2*/ 	.short	0x0010
        /*00b4*/ 	.byte	0x00, 0xf0, 0xa1, 0x2f


	//----- nvinfo : EIATTR_KPARAM_INFO
	.align		4
.L_343:
        /*00b8*/ 	.byte	0x04, 0x17
        /*00ba*/ 	.short	(.L_345 - .L_344)
.L_344:
        /*00bc*/ 	.word	0x00000000
        /*00c0*/ 	.short	0x0001
        /*00c2*/ 	.short	0x0008
        /*00c4*/ 	.byte	0x00, 0xf5, 0x21, 0x00


	//----- nvinfo : EIATTR_KPARAM_INFO
	.align		4
.L_345:
        /*00c8*/ 	.byte	0x04, 0x17
        /*00ca*/ 	.short	(.L_347 - .L_346)
.L_346:
        /*00cc*/ 	.word	0x00000000
        /*00d0*/ 	.short	0x0000
        /*00d2*/ 	.short	0x0000
        /*00d4*/ 	.byte	0x00, 0xf0, 0x21, 0x00


	//----- nvinfo : EIATTR_SPARSE_MMA_MASK
	.align		4
.L_347:
        /*00d8*/ 	.byte	0x03, 0x50
        /*00da*/ 	.short	0x0000


	//----- nvinfo : EIATTR_MAXREG_COUNT
	.align		4
        /*00dc*/ 	.byte	0x03, 0x1b
        /*00de*/ 	.short	0x00ff


	//----- nvinfo : EIATTR_MERCURY_ISA_VERSION
	.align		4
        /*00e0*/ 	.byte	0x03, 0x5f
        /*00e2*/ 	.short	0x0101


	//----- nvinfo : EIATTR_VRC_CTA_INIT_COUNT
	.align		4
        /*00e4*/ 	.byte	0x02, 0x4a
	.zero		1
	.zero		1


	//----- nvinfo : EIATTR_EXIT_INSTR_OFFSETS
	.align		4
        /*00e8*/ 	.byte	0x04, 0x1c
        /*00ea*/ 	.short	(.L_349 - .L_348)


	//   ....[0]....
.L_348:
        /*00ec*/ 	.word	0x00000050


	//   ....[1]....
        /*00f0*/ 	.word	0x00000a10


	//   ....[2]....
        /*00f4*/ 	.word	0x00001a30


	//   ....[3]....
        /*00f8*/ 	.word	0x00002860


	//----- nvinfo : EIATTR_CRS_STACK_SIZE
	.align		4
.L_349:
        /*00fc*/ 	.byte	0x04, 0x1e
        /*00fe*/ 	.short	(.L_351 - .L_350)
.L_350:
        /*0100*/ 	.word	0x00000000


	//----- nvinfo : EIATTR_CBANK_PARAM_SIZE
	.align		4
.L_351:
        /*0104*/ 	.byte	0x03, 0x19
        /*0106*/ 	.short	0x0c30


	//----- nvinfo : EIATTR_PARAM_CBANK
	.align		4
        /*0108*/ 	.byte	0x04, 0x0a
        /*010a*/ 	.short	(.L_353 - .L_352)
	.align		4
.L_352:
        /*010c*/ 	.word	index@(.nv.constant0._Z25multi_tensor_apply_kernelI18TensorListMetadataILi4EE21AdamCapturableFunctorIN3c104HalfEfEJffPiifPf10adamMode_tfS7_EEvlPViT_T0_DpT1_)
        /*0110*/ 	.short	0x0380
        /*0112*/ 	.short	0x0c30


	//----- nvinfo : EIATTR_SW_WAR
	.align		4
.L_353:
        /*0114*/ 	.byte	0x04, 0x36
        /*0116*/ 	.short	(.L_355 - .L_354)
.L_354:
        /*0118*/ 	.word	0x00000008
.L_355:


//--------------------- .nv.info._Z25multi_tensor_apply_kernelI18TensorListMetadataILi4EE21AdamCapturableFunctorIffEJffPiifPf10adamMode_tfS5_EEvlPViT_T0_DpT1_ --------------------------
	.section	.nv.info._Z25multi_tensor_apply_kernelI18TensorListMetadataILi4EE21AdamCapturableFunctorIffEJffPiifPf10adamMode_tfS5_EEvlPViT_T0_DpT1_,"",@"SHT_CUDA_INFO"
	.sectionflags	@""
	.align	4


	//----- nvinfo : EIATTR_CUDA_API_VERSION
	.align		4
        /*0000*/ 	.byte	0x04, 0x37
        /*0002*/ 	.short	(.L_357 - .L_356)
.L_356:
        /*0004*/ 	.word	0x00000082


	//----- nvinfo : EIATTR_KPARAM_INFO
	.align		4
.L_357:
        /*0008*/ 	.byte	0x04, 0x17
        /*000a*/ 	.short	(.L_359 - .L_358)
.L_358:
        /*000c*/ 	.word	0x00000000
        /*0010*/ 	.short	0x000c
        /*0012*/ 	.short	0x0c28
        /*0014*/ 	.byte	0x00, 0xf5, 0x21, 0x00


	//----- nvinfo : EIATTR_KPARAM_INFO
	.align		4
.L_359:
        /*0018*/ 	.byte	0x04, 0x17
        /*001a*/ 	.short	(.L_361 - .L_360)
.L_360:
        /*001c*/ 	.word	0x00000000
        /*0020*/ 	.short	0x000b
        /*0022*/ 	.short	0x0c24
        /*0024*/ 	.byte	0x00, 0xf0, 0x11, 0x00


	//----- nvinfo : EIATTR_KPARAM_INFO
	.align		4
.L_361:
        /*0028*/ 	.byte	0x04, 0x17
        /*002a*/ 	.short	(.L_363 - .L_362)
.L_362:
        /*002c*/ 	.word	0x00000000
        /*0030*/ 	.short	0x000a
        /*0032*/ 	.short	0x0c20
        /*0034*/ 	.byte	0x00, 0xf0, 0x11, 0x00


	//----- nvinfo : EIATTR_KPARAM_INFO
	.align		4
.L_363:
        /*0038*/ 	.byte	0x04, 0x17
        /*003a*/ 	.short	(.L_365 - .L_364)
.L_364:
        /*003c*/ 	.word	0x00000000
        /*0040*/ 	.short	0x0009
        /*0042*/ 	.short	0x0c18
        /*0044*/ 	.byte	0x00, 0xf5, 0x21, 0x00


	//----- nvinfo : EIATTR_KPARAM_INFO
	.align		4
.L_365:
        /*0048*/ 	.byte	0x04, 0x17
        /*004a*/ 	.short	(.L_367 - .L_366)
.L_366:
        /*004c*/ 	.word	0x00000000
        /*0050*/ 	.short	0x0008
        /*0052*/ 	.short	0x0c14
        /*0054*/ 	.byte	0x00, 0xf0, 0x11, 0x00


	//----- nvinfo : EIATTR_KPARAM_INFO
	.align		4
.L_367:
        /*0058*/ 	.byte	0x04, 0x17
        /*005a*/ 	.short	(.L_369 - .L_368)
.L_368:
        /*005c*/ 	.word	0x00000000
        /*0060*/ 	.short	0x0007
        /*0062*/ 	.short	0x0c10
        /*0064*/ 	.byte	0x00, 0xf0, 0x11, 0x00


	//----- nvinfo : EIATTR_KPARAM_INFO
	.align		4
.L_369:
        /*0068*/ 	.byte	0x04, 0x17
        /*006a*/ 	.short	(.L_371 - .L_370)
.L_370:
        /*006c*/ 	.word	0x00000000
        /*0070*/ 	.short	0x0006
        /*0072*/ 	.short	0x0c08
        /*0074*/ 	.byte	0x00, 0xf5, 0x21, 0x00


	//----- nvinfo : EIATTR_KPARAM_INFO
	.align		4
.L_371:
        /*0078*/ 	.byte	0x04, 0x17
        /*007a*/ 	.short	(.L_373 - .L_372)
.L_372:
        /*007c*/ 	.word	0x00000000
        /*0080*/ 	.short	0x0005
        /*0082*/ 	.short	0x0c00
        /*0084*/ 	.byte	0x00, 0xf0, 0x11, 0x00


	//----- nvinfo : EIATTR_KPARAM_INFO
	.align		4
.L_373:
        /*0088*/ 	.byte	0x04, 0x17
        /*008a*/ 	.short	(.L_375 - .L_374)
.L_374:
        /*008c*/ 	.word	0x00000000
        /*0090*/ 	.short	0x0004
        /*0092*/ 	.short	0x0bfc
        /*0094*/ 	.byte	0x00, 0xf0, 0x11, 0x00


	//----- nvinfo : EIATTR_KPARAM_INFO
	.align		4
.L_375:
        /*0098*/ 	.byte	0x04, 0x17
        /*009a*/ 	.short	(.L_377 - .L_376)
.L_376:
        /*009c*/ 	.word	0x00000000
        /*00a0*/ 	.short	0x0003
        /*00a2*/ 	.short	0x0bf8
        /*00a4*/ 	.byte	0x00, 0xf0, 0x05, 0x00


	//----- nvinfo : EIATTR_KPARAM_INFO
	.align		4
.L_377:
        /*00a8*/ 	.byte	0x04, 0x17
        /*00aa*/ 	.short	(.L_379 - .L_378)
.L_378:
        /*00ac*/ 	.word	0x00000000
        /*00b0*/ 	.short	0x0002
        /*00b2*/ 	.short	0x0010
        /*00b4*/ 	.byte	0x00, 0xf0, 0xa1, 0x2f


	//----- nvinfo : EIATTR_KPARAM_INFO
	.align		4
.L_379:
        /*00b8*/ 	.byte	0x04, 0x17
        /*00ba*/ 	.short	(.L_381 - .L_380)
.L_380:
        /*00bc*/ 	.word	0x00000000
        /*00c0*/ 	.short	0x0001
        /*00c2*/ 	.short	0x0008
        /*00c4*/ 	.byte	0x00, 0xf5, 0x21, 0x00


	//----- nvinfo : EIATTR_KPARAM_INFO
	.align		4
.L_381:
        /*00c8*/ 	.byte	0x04, 0x17
        /*00ca*/ 	.short	(.L_383 - .L_382)
.L_382:
        /*00cc*/ 	.word	0x00000000
        /*00d0*/ 	.short	0x0000
        /*00d2*/ 	.short	0x0000
        /*00d4*/ 	.byte	0x00, 0xf0, 0x21, 0x00


	//----- nvinfo : EIATTR_SPARSE_MMA_MASK
	.align		4
.L_383:
        /*00d8*/ 	.byte	0x03, 0x50
        /*00da*/ 	.short	0x0000


	//----- nvinfo : EIATTR_MAXREG_COUNT
	.align		4
        /*00dc*/ 	.byte	0x03, 0x1b
        /*00de*/ 	.short	0x00ff


	//----- nvinfo : EIATTR_MERCURY_ISA_VERSION
	.align		4
        /*00e0*/ 	.byte	0x03, 0x5f
        /*00e2*/ 	.short	0x0101


	//----- nvinfo : EIATTR_VRC_CTA_INIT_COUNT
	.align		4
        /*00e4*/ 	.byte	0x02, 0x4a
	.zero		1
	.zero		1


	//----- nvinfo : EIATTR_EXIT_INSTR_OFFSETS
	.align		4
        /*00e8*/ 	.byte	0x04, 0x1c
        /*00ea*/ 	.short	(.L_385 - .L_384)


	//   ....[0]....
.L_384:
        /*00ec*/ 	.word	0x00000050


	//   ....[1]....
        /*00f0*/ 	.word	0x000008e0


	//   ....[2]....
        /*00f4*/ 	.word	0x00001540


	//   ....[3]....
        /*00f8*/ 	.word	0x00002070


	//----- nvinfo : EIATTR_CRS_STACK_SIZE
	.align		4
.L_385:
        /*00fc*/ 	.byte	0x04, 0x1e
        /*00fe*/ 	.short	(.L_387 - .L_386)
.L_386:
        /*0100*/ 	.word	0x00000000


	//----- nvinfo : EIATTR_CBANK_PARAM_SIZE
	.align		4
.L_387:
        /*0104*/ 	.byte	0x03, 0x19
        /*0106*/ 	.short	0x0c30


	//----- nvinfo : EIATTR_PARAM_CBANK
	.align		4
        /*0108*/ 	.byte	0x04, 0x0a
        /*010a*/ 	.short	(.L_389 - .L_388)
	.align		4
.L_388:
        /*010c*/ 	.word	index@(.nv.constant0._Z25multi_tensor_apply_kernelI18TensorListMetadataILi4EE21AdamCapturableFunctorIffEJffPiifPf10adamMode_tfS5_EEvlPViT_T0_DpT1_)
        /*0110*/ 	.short	0x0380
        /*0112*/ 	.short	0x0c30


	//----- nvinfo : EIATTR_SW_WAR
	.align		4
.L_389:
        /*0114*/ 	.byte	0x04, 0x36
        /*0116*/ 	.short	(.L_391 - .L_390)
.L_390:
        /*0118*/ 	.word	0x00000008
.L_391:


//--------------------- .nv.info._Z25multi_tensor_apply_kernelI18TensorListMetadataILi4EE21AdamCapturableFunctorIdfEJffPiifPf10adamMode_tfS5_EEvlPViT_T0_DpT1_ --------------------------
	.section	.nv.info._Z25multi_tensor_apply_kernelI18TensorListMetadataILi4EE21AdamCapturableFunctorIdfEJffPiifPf10adamMode_tfS5_EEvlPViT_T0_DpT1_,"",@"SHT_CUDA_INFO"
	.sectionflags	@""
	.align	4


	//----- nvinfo : EIATTR_CUDA_API_VERSION
	.align		4
        /*0000*/ 	.byte	0x04, 0x37
        /*0002*/ 	.short	(.L_393 - .L_392)
.L_392:
        /*0004*/ 	.word	0x00000082


	//----- nvinfo : EIATTR_KPARAM_INFO
	.align		4
.L_393:
        /*0008*/ 	.byte	0x04, 0x17
        /*000a*/ 	.short	(.L_395 - .L_394)
.L_394:
        /*000c*/ 	.word	0x00000000
        /*0010*/ 	.short	0x000c
        /*0012*/ 	.short	0x0c28
        /*0014*/ 	.byte	0x00, 0xf5, 0x21, 0x00


	//----- nvinfo : EIATTR_KPARAM_INFO
	.align		4
.L_395:
        /*0018*/ 	.byte	0x04, 0x17
        /*001a*/ 	.short	(.L_397 - .L_396)
.L_396:
        /*001c*/ 	.word	0x00000000
        /*0020*/ 	.short	0x000b
        /*0022*/ 	.short	0x0c24
        /*0024*/ 	.byte	0x00, 0xf0, 0x11, 0x00


	//----- nvinfo : EIATTR_KPARAM_INFO
	.align		4
.L_397:
        /*0028*/ 	.byte	0x04, 0x17
        /*002a*/ 	.short	(.L_399 - .L_398)
.L_398:
        /*002c*/ 	.word	0x00000000
        /*0030*/ 	.short	0x000a
        /*0032*/ 	.short	0x0c20
        /*0034*/ 	.byte	0x00, 0xf0, 0x11, 0x00


	//----- nvinfo : EIATTR_KPARAM_INFO
	.align		4
.L_399:
        /*0038*/ 	.byte	0x04, 0x17
        /*003a*/ 	.short	(.L_401 - .L_400)
.L_400:
        /*003c*/ 	.word	0x00000000
        /*0040*/ 	.short	0x0009
        /*0042*/ 	.short	0x0c18
        /*0044*/ 	.byte	0x00, 0xf5, 0x21, 0x00


	//----- nvinfo : EIATTR_KPARAM_INFO
	.align		4
.L_401:
        /*0048*/ 	.byte	0x04, 0x17
        /*004a*/ 	.short	(.L_403 - .L_402)
.L_402:
        /*004c*/ 	.word	0x00000000
        /*0050*/ 	.short	0x0008
        /*0052*/ 	.short	0x0c14
        /*0054*/ 	.byte	0x00, 0xf0, 0x11, 0x00


	//----- nvinfo : EIATTR_KPARAM_INFO
	.align		4
.L_403:
        /*0058*/ 	.byte	0x04, 0x17
        /*005a*/ 	.short	(.L_405 - .L_404)
.L_404:
        /*005c*/ 	.word	0x00000000
        /*0060*/ 	.short	0x0007
        /*0062*/ 	.short	0x0c10
        /*0064*/ 	.byte	0x00, 0xf0, 0x11, 0x00


	//----- nvinfo : EIATTR_KPARAM_INFO
	.align		4
.L_405:
        /*0068*/ 	.byte	0x04, 0x17
        /*006a*/ 	.short	(.L_407 - .L_406)
.L_406:
        /*006c*/ 	.word	0x00000000
        /*0070*/ 	.short	0x0006
        /*0072*/ 	.short	0x0c08
        /*0074*/ 	.byte	0x00, 0xf5, 0x21, 0x00


	//----- nvinfo : EIATTR_KPARAM_INFO
	.align		4
.L_407:
        /*0078*/ 	.byte	0x04, 0x17
        /*007a*/ 	.short	(.L_409 - .L_408)
.L_408:
        /*007c*/ 	.word	0x00000000
        /*0080*/ 	.short	0x0005
        /*0082*/ 	.short	0x0c00
        /*0084*/ 	.byte	0x00, 0xf0, 0x11, 0x00


	//----- nvinfo : EIATTR_KPARAM_INFO
	.align		4
.L_409:
        /*0088*/ 	.byte	0x04, 0x17
        /*008a*/ 	.short	(.L_411 - .L_410)
.L_410:
        /*008c*/ 	.word	0x00000000
        /*0090*/ 	.short	0x0004
        /*0092*/ 	.short	0x0bfc
        /*0094*/ 	.byte	0x00, 0xf0, 0x11, 0x00


	//----- nvinfo : EIATTR_KPARAM_INFO
	.align		4
.L_411:
        /*0098*/ 	.byte	0x04, 0x17
        /*009a*/ 	.short	(.L_413 - .L_412)
.L_412:
        /*009c*/ 	.word	0x00000000
        /*00a0*/ 	.short	0x0003
        /*00a2*/ 	.short	0x0bf8
        /*00a4*/ 	.byte	0x00, 0xf0, 0x05, 0x00


	//----- nvinfo : EIATTR_KPARAM_INFO
	.align		4
.L_413:
        /*00a8*/ 	.byte	0x04, 0x17
        /*00aa*/ 	.short	(.L_415 - .L_414)
.L_414:
        /*00ac*/ 	.word	0x00000000
        /*00b0*/ 	.short	0x0002
        /*00b2*/ 	.short	0x0010
        /*00b4*/ 	.byte	0x00, 0xf0, 0xa1, 0x2f


	//----- nvinfo : EIATTR_KPARAM_INFO
	.align		4
.L_415:
        /*00b8*/ 	.byte	0x04, 0x17
        /*00ba*/ 	.short	(.L_417 - .L_416)
.L_416:
        /*00bc*/ 	.word	0x00000000
        /*00c0*/ 	.short	0x0001
        /*00c2*/ 	.short	0x0008
        /*00c4*/ 	.byte	0x00, 0xf5, 0x21, 0x00


	//----- nvinfo : EIATTR_KPARAM_INFO
	.align		4
.L_417:
        /*00c8*/ 	.byte	0x04, 0x17
        /*00ca*/ 	.short	(.L_419 - .L_418)
.L_418:
        /*00cc*/ 	.word	0x00000000
        /*00d0*/ 	.short	0x0000
        /*00d2*/ 	.short	0x0000
        /*00d4*/ 	.byte	0x00, 0xf0, 0x21, 0x00


	//----- nvinfo : EIATTR_SPARSE_MMA_MASK
	.align		4
.L_419:
        /*00d8*/ 	.byte	0x03, 0x50
        /*00da*/ 	.short	0x0000


	//----- nvinfo : EIATTR_MAXREG_COUNT
	.align		4
        /*00dc*/ 	.byte	0x03, 0x1b
        /*00de*/ 	.short	0x00ff


	//----- nvinfo : EIATTR_MERCURY_ISA_VERSION
	.align		4
        /*00e0*/ 	.byte	0x03, 0x5f
        /*00e2*/ 	.short	0x0101


	//----- nvinfo : EIATTR_VRC_CTA_INIT_COUNT
	.align		4
        /*00e4*/ 	.byte	0x02, 0x4a
	.zero		1
	.zero		1


	//----- nvinfo : EIATTR_EXIT_INSTR_OFFSETS
	.align		4
        /*00e8*/ 	.byte	0x04, 0x1c
        /*00ea*/ 	.short	(.L_421 - .L_420)


	//   ....[0]....
.L_420:
        /*00ec*/ 	.word	0x00000050


	//   ....[1]....
        /*00f0*/ 	.word	0x00000a10


	//   ....[2]....
        /*00f4*/ 	.word	0x00001aa0


	//   ....[3]....
        /*00f8*/ 	.word	0x00002940


	//----- nvinfo : EIATTR_CRS_STACK_SIZE
	.align		4
.L_421:
        /*00fc*/ 	.byte	0x04, 0x1e
        /*00fe*/ 	.short	(.L_423 - .L_422)
.L_422:
        /*0100*/ 	.word	0x00000000


	//----- nvinfo : EIATTR_CBANK_PARAM_SIZE
	.align		4
.L_423:
        /*0104*/ 	.byte	0x03, 0x19
        /*0106*/ 	.short	0x0c30


	//----- nvinfo : EIATTR_PARAM_CBANK
	.align		4
        /*0108*/ 	.byte	0x04, 0x0a
        /*010a*/ 	.short	(.L_425 - .L_424)
	.align		4
.L_424:
        /*010c*/ 	.word	index@(.nv.constant0._Z25multi_tensor_apply_kernelI18TensorListMetadataILi4EE21AdamCapturableFunctorIdfEJffPiifPf10adamMode_tfS5_EEvlPViT_T0_DpT1_)
        /*0110*/ 	.short	0x0380
        /*0112*/ 	.short	0x0c30


	//----- nvinfo : EIATTR_SW_WAR
	.align		4
.L_425:
        /*0114*/ 	.byte	0x04, 0x36
        /*0116*/ 	.short	(.L_427 - .L_426)
.L_426:
        /*0118*/ 	.word	0x00000008
.L_427:


//--------------------- .nv.info._Z25multi_tensor_apply_kernelI18TensorListMetadataILi4EE11AdamFunctorIN3c108BFloat16EfiEJffffff10adamMode_tfEEvlPViT_T0_DpT1_ --------------------------
	.section	.nv.info._Z25multi_tensor_apply_kernelI18TensorListMetadataILi4EE11AdamFunctorIN3c108BFloat16EfiEJffffff10adamMode_tfEEvlPViT_T0_DpT1_,"",@"SHT_CUDA_INFO"
	.sectionflags	@""
	.align	4


	//----- nvinfo : EIATTR_CUDA_API_VERSION
	.align		4
        /*0000*/ 	.byte	0x04, 0x37
        /*0002*/ 	.short	(.L_429 - .L_428)
.L_428:
        /*0004*/ 	.word	0x00000082


	//----- nvinfo : EIATTR_KPARAM_INFO
	.align		4
.L_429:
        /*0008*/ 	.byte	0x04, 0x17
        /*000a*/ 	.short	(.L_431 - .L_430)
.L_430:
        /*000c*/ 	.word	0x00000000
        /*0010*/ 	.short	0x000b
        /*0012*/ 	.short	0x0c18
        /*0014*/ 	.byte	0x00, 0xf0, 0x11, 0x00


	//----- nvinfo : EIATTR_KPARAM_INFO
	.align		4
.L_431:
        /*0018*/ 	.byte	0x04, 0x17
        /*001a*/ 	.short	(.L_433 - .L_432)
.L_432:
        /*001c*/ 	.word	0x00000000
        /*0020*/ 	.short	0x000a
        /*0022*/ 	.short	0x0c14
        /*0024*/ 	.byte	0x00, 0xf0, 0x11, 0x00


	//----- nvinfo : EIATTR_KPARAM_INFO
	.align		4
.L_433:
        /*0028*/ 	.byte	0x04, 0x17
        /*002a*/ 	.short	(.L_435 - .L_434)
.L_434:
        /*002c*/ 	.word	0x00000000
        /*0030*/ 	.short	0x0009
        /*0032*/ 	.short	0x0c10
        /*0034*/ 	.byte	0x00, 0xf0, 0x11, 0x00


	//----- nvinfo : EIATTR_KPARAM_INFO
	.align		4
.L_435:
        /*0038*/ 	.byte	0x04, 0x17
        /*003a*/ 	.short	(.L_437 - .L_436)
.L_436:
        /*003c*/ 	.word	0x00000000
        /*0040*/ 	.short	0x0008
        /*0042*/ 	.short	0x0c0c
        /*0044*/ 	.byte	0x00, 0xf0, 0x11, 0x00


	//----- nvinfo : EIATTR_KPARAM_INFO
	.align		4
.L_437:
        /*0048*/ 	.byte	0x04, 0x17
        /*004a*/ 	.short	(.L_439 - .L_438)
.L_438:
        /*004c*/ 	.word	0x00000000
        /*0050*/ 	.short	0x0007
        /*0052*/ 	.short	0x0c08
        /*0054*/ 	.byte	0x00, 0xf0, 0x11, 0x00


	//----- nvinfo : EIATTR_KPARAM_INFO
	.align		4
.L_439:
        /*0058*/ 	.byte	0x04, 0x17
        /*005a*/ 	.short	(.L_441 - .L_440)
.L_440:
        /*005c*/ 	.word	0x00000000
        /*0060*/ 	.short	0x0006
        /*0062*/ 	.short	0x0c04
        /*0064*/ 	.byte	0x00, 0xf0, 0x11, 0x00


	//----- nvinfo : EIATTR_KPARAM_INFO
	.align		4
.L_441:
        /*0068*/ 	.byte	0x04, 0x17
        /*006a*/ 	.short	(.L_443 - .L_442)
.L_442:
        /*006c*/ 	.word	0x00000000
        /*0070*/ 	.short	0x0005
        /*0072*/ 	.short	0x0c00
        /*0074*/ 	.byte	0x00, 0xf0, 0x11, 0x00


	//----- nvinfo : EIATTR_KPARAM_INFO
	.align		4
.L_443:
        /*0078*/ 	.byte	0x04, 0x17
        /*007a*/ 	.short	(.L_445 - .L_444)
.L_444:
        /*007c*/ 	.word	0x00000000
        /*0080*/ 	.short	0x0004
        /*0082*/ 	.short	0x0bfc
        /*0084*/ 	.byte	0x00, 0xf0, 0x11, 0x00


	//----- nvinfo : EIATTR_KPARAM_INFO
	.align		4
.L_445:
        /*0088*/ 	.byte	0x04, 0x17
        /*008a*/ 	.short	(.L_447 - .L_446)
.L_446:
        /*008c*/ 	.word	0x00000000
        /*0090*/ 	.short	0x0003
        /*0092*/ 	.short	0x0bf8
        /*0094*/ 	.byte	0x00, 0xf0, 0x05, 0x00


	//----- nvinfo : EIATTR_KPARAM_INFO
	.align		4
.L_447:
        /*0098*/ 	.byte	0x04, 0x17
        /*009a*/ 	.short	(.L_449 - .L_448)
.L_448:
        /*009c*/ 	.word	0x00000000
        /*00a0*/ 	.short	0x0002
        /*00a2*/ 	.short	0x0010
        /*00a4*/ 	.byte	0x00, 0xf0, 0xa1, 0x2f


	//----- nvinfo : EIATTR_KPARAM_INFO
	.align		4
.L_449:
        /*00a8*/ 	.byte	0x04, 0x17
        /*00aa*/ 	.short	(.L_451 - .L_450)
.L_450:
        /*00ac*/ 	.word	0x00000000
        /*00b0*/ 	.short	0x0001
        /*00b2*/ 	.short	0x0008
        /*00b4*/ 	.byte	0x00, 0xf5, 0x21, 0x00


	//----- nvinfo : EIATTR_KPARAM_INFO
	.align		4
.L_451:
        /*00b8*/ 	.byte	0x04, 0x17
        /*00ba*/ 	.short	(.L_453 - .L_452)
.L_452:
        /*00bc*/ 	.word	0x00000000
        /*00c0*/ 	.short	0x0000
        /*00c2*/ 	.short	0x0000
        /*00c4*/ 	.byte	0x00, 0xf0, 0x21, 0x00


	//----- nvinfo : EIATTR_SPARSE_MMA_MASK
	.align		4
.L_453:
        /*00c8*/ 	.byte	0x03, 0x50
        /*00ca*/ 	.short	0x0000


	//----- nvinfo : EIATTR_MAXREG_COUNT
	.align		4
        /*00cc*/ 	.byte	0x03, 0x1b
        /*00ce*/ 	.short	0x00ff


	//----- nvinfo : EIATTR_MERCURY_ISA_VERSION
	.align		4
        /*00d0*/ 	.byte	0x03, 0x5f
        /*00d2*/ 	.short	0x0101


	//----- nvinfo : EIATTR_VRC_CTA_INIT_COUNT
	.align		4
        /*00d4*/ 	.byte	0x02, 0x4a
	.zero		1
	.zero		1


	//----- nvinfo : EIATTR_EXIT_INSTR_OFFSETS
	.align		4
        /*00d8*/ 	.byte	0x04, 0x1c
        /*00da*/ 	.short	(.L_455 - .L_454)


	//   ....[0]....
.L_454:
        /*00dc*/ 	.word	0x000000e0


	//   ....[1]....
        /*00e0*/ 	.word	0x00000d30


	//   ....[2]....
        /*00e4*/ 	.word	0x00001960


	//----- nvinfo : EIATTR_CRS_STACK_SIZE
	.align		4
.L_455:
        /*00e8*/ 	.byte	0x04, 0x1e
        /*00ea*/ 	.short	(.L_457 - .L_456)
.L_456:
        /*00ec*/ 	.word	0x00000000


	//----- nvinfo : EIATTR_CBANK_PARAM_SIZE
	.align		4
.L_457:
        /*00f0*/ 	.byte	0x03, 0x19
        /*00f2*/ 	.short	0x0c1c


	//----- nvinfo : EIATTR_PARAM_CBANK
	.align		4
        /*00f4*/ 	.byte	0x04, 0x0a
        /*00f6*/ 	.short	(.L_459 - .L_458)
	.align		4
.L_458:
        /*00f8*/ 	.word	index@(.nv.constant0._Z25multi_tensor_apply_kernelI18TensorListMetadataILi4EE11AdamFunctorIN3c108BFloat16EfiEJffffff10adamMode_tfEEvlPViT_T0_DpT1_)
        /*00fc*/ 	.short	0x0380
        /*00fe*/ 	.short	0x0c1c


	//----- nvinfo : EIATTR_SW_WAR
	.align		4
.L_459:
        /*0100*/ 	.byte	0x04, 0x36
        /*0102*/ 	.short	(.L_461 - .L_460)
.L_460:
        /*0104*/ 	.word	0x00000008
.L_461:


//--------------------- .nv.info._Z25multi_tensor_apply_kernelI18TensorListMetadataILi4EE11AdamFunctorIN3c104HalfEfiEJffffff10adamMode_tfEEvlPViT_T0_DpT1_ --------------------------
	.section	.nv.info._Z25multi_tensor_apply_kernelI18TensorListMetadataILi4EE11AdamFunctorIN3c104HalfEfiEJffffff10adamMode_tfEEvlPViT_T0_DpT1_,"",@"SHT_CUDA_INFO"
	.sectionflags	@""
	.align	4


	//----- nvinfo : EIATTR_CUDA_API_VERSION
	.align		4
        /*0000*/ 	.byte	0x04, 0x37
        /*0002*/ 	.short	(.L_463 - .L_462)
.L_462:
        /*0004*/ 	.word	0x00000082


	//----- nvinfo : EIATTR_KPARAM_INFO
	.align		4
.L_463:
        /*0008*/ 	.byte	0x04, 0x17
        /*000a*/ 	.short	(.L_465 - .L_464)
.L_464:
        /*000c*/ 	.word	0x00000000
        /*0010*/ 	.short	0x000b
        /*0012*/ 	.short	0x0c18
        /*0014*/ 	.byte	0x00, 0xf0, 0x11, 0x00


	//----- nvinfo : EIATTR_KPARAM_INFO
	.align		4
.L_465:
        /*0018*/ 	.byte	0x04, 0x17
        /*001a*/ 	.short	(.L_467 - .L_466)
.L_466:
        /*001c*/ 	.word	0x00000000
        /*0020*/ 	.short	0x000a
        /*0022*/ 	.short	0x0c14
        /*0024*/ 	.byte	0x00, 0xf0, 0x11, 0x00


	//----- nvinfo : EIATTR_KPARAM_INFO
	.align		4
.L_467:
        /*0028*/ 	.byte	0x04, 0x17
        /*002a*/ 	.short	(.L_469 - .L_468)
.L_468:
        /*002c*/ 	.word	0x00000000
        /*0030*/ 	.short	0x0009
        /*0032*/ 	.short	0x0c10
        /*0034*/ 	.byte	0x00, 0xf0, 0x11, 0x00


	//----- nvinfo : EIATTR_KPARAM_INFO
	.align		4
.L_469:
        /*0038*/ 	.byte	0x04, 0x17
        /*003a*/ 	.short	(.L_471 - .L_470)
.L_470:
        /*003c*/ 	.word	0x00000000
        /*0040*/ 	.short	0x0008
        /*0042*/ 	.short	0x0c0c
        /*0044*/ 	.byte	0x00, 0xf0, 0x11, 0x00


	//----- nvinfo : EIATTR_KPARAM_INFO
	.align		4
.L_471:
        /*0048*/ 	.byte	0x04, 0x17
        /*004a*/ 	.short	(.L_473 - .L_472)
.L_472:
        /*004c*/ 	.word	0x00000000
        /*0050*/ 	.short	0x0007
        /*0052*/ 	.short	0x0c08
        /*0054*/ 	.byte	0x00, 0xf0, 0x11, 0x00


	//----- nvinfo : EIATTR_KPARAM_INFO
	.align		4
.L_473:
        /*0058*/ 	.byte	0x04, 0x17
        /*005a*/ 	.short	(.L_475 - .L_474)
.L_474:
        /*005c*/ 	.word	0x00000000
        /*0060*/ 	.short	0x0006
        /*0062*/ 	.short	0x0c04
        /*0064*/ 	.byte	0x00, 0xf0, 0x11, 0x00


	//----- nvinfo : EIATTR_KPARAM_INFO
	.align		4
.L_475:
        /*0068*/ 	.byte	0x04, 0x17
        /*006a*/ 	.short	(.L_477 - .L_476)
.L_476:
        /*006c*/ 	.word	0x00000000
        /*0070*/ 	.short	0x0005
        /*0072*/ 	.short	0x0c00
        /*0074*/ 	.byte	0x00, 0xf0, 0x11, 0x00


	//----- nvinfo : EIATTR_KPARAM_INFO
	.align		4
.L_477:
        /*0078*/ 	.byte	0x04, 0x17
        /*007a*/ 	.short	(.L_479 - .L_478)
.L_478:
        /*007c*/ 	.word	0x00000000
        /*0080*/ 	.short	0x0004
        /*0082*/ 	.short	0x0bfc
        /*0084*/ 	.byte	0x00, 0xf0, 0x11, 0x00


	//----- nvinfo : EIATTR_KPARAM_INFO
	.align		4
.L_479:
        /*0088*/ 	.byte	0x04, 0x17
        /*008a*/ 	.short	(.L_481 - .L_480)
.L_480:
        /*008c*/ 	.word	0x00000000
        /*0090*/ 	.short	0x0003
        /*0092*/ 	.short	0x0bf8
        /*0094*/ 	.byte	0x00, 0xf0, 0x05, 0x00


	//----- nvinfo : EIATTR_KPARAM_INFO
	.align		4
.L_481:
        /*0098*/ 	.byte	0x04, 0x17
        /*009a*/ 	.short	(.L_483 - .L_482)
.L_482:
        /*009c*/ 	.word	0x00000000
        /*00a0*/ 	.short	0x0002
        /*00a2*/ 	.short	0x0010
        /*00a4*/ 	.byte	0x00, 0xf0, 0xa1, 0x2f


	//----- nvinfo : EIATTR_KPARAM_INFO
	.align		4
.L_483:
        /*00a8*/ 	.byte	0x04, 0x17
        /*00aa*/ 	.short	(.L_485 - .L_484)
.L_484:
        /*00ac*/ 	.word	0x00000000
        /*00b0*/ 	.short	0x0001
        /*00b2*/ 	.short	0x0008
        /*00b4*/ 	.byte	0x00, 0xf5, 0x21, 0x00


	//----- nvinfo : EIATTR_KPARAM_INFO
	.align		4
.L_485:
        /*00b8*/ 	.byte	0x04, 0x17
        /*00ba*/ 	.short	(.L_487 - .L_486)
.L_486:
        /*00bc*/ 	.word	0x00000000
        /*00c0*/ 	.short	0x0000
        /*00c2*/ 	.short	0x0000
        /*00c4*/ 	.byte	0x00, 0xf0, 0x21, 0x00


	//----- nvinfo : EIATTR_SPARSE_MMA_MASK
	.align		4
.L_487:
        /*00c8*/ 	.byte	0x03, 0x50
        /*00ca*/ 	.short	0x0000


	//----- nvinfo : EIATTR_MAXREG_COUNT
	.align		4
        /*00cc*/ 	.byte	0x03, 0x1b
        /*00ce*/ 	.short	0x00ff


	//----- nvinfo : EIATTR_MERCURY_ISA_VERSION
	.align		4
        /*00d0*/ 	.byte	0x03, 0x5f
        /*00d2*/ 	.short	0x0101


	//----- nvinfo : EIATTR_VRC_CTA_INIT_COUNT
	.align		4
        /*00d4*/ 	.byte	0x02, 0x4a
	.zero		1
	.zero		1


	//----- nvinfo : EIATTR_EXIT_INSTR_OFFSETS
	.align		4
        /*00d8*/ 	.byte	0x04, 0x1c
        /*00da*/ 	.short	(.L_489 - .L_488)


	//   ....[0]....
.L_488:
        /*00dc*/ 	.word	0x000000e0


	//   ....[1]....
        /*00e0*/ 	.word	0x00000d20


	//   ....[2]....
        /*00e4*/ 	.word	0x00001950


	//----- nvinfo : EIATTR_CRS_STACK_SIZE
	.align		4
.L_489:
        /*00e8*/ 	.byte	0x04, 0x1e
        /*00ea*/ 	.short	(.L_491 - .L_490)
.L_490:
        /*00ec*/ 	.word	0x00000000


	//----- nvinfo : EIATTR_CBANK_PARAM_SIZE
	.align		4
.L_491:
        /*00f0*/ 	.byte	0x03, 0x19
        /*00f2*/ 	.short	0x0c1c


	//----- nvinfo : EIATTR_PARAM_CBANK
	.align		4
        /*00f4*/ 	.byte	0x04, 0x0a
        /*00f6*/ 	.short	(.L_493 - .L_492)
	.align		4
.L_492:
        /*00f8*/ 	.word	index@(.nv.constant0._Z25multi_tensor_apply_kernelI18TensorListMetadataILi4EE11AdamFunctorIN3c104HalfEfiEJffffff10adamMode_tfEEvlPViT_T0_DpT1_)
        /*00fc*/ 	.short	0x0380
        /*00fe*/ 	.short	0x0c1c


	//----- nvinfo : EIATTR_SW_WAR
	.align		4
.L_493:
        /*0100*/ 	.byte	0x04, 0x36
        /*0102*/ 	.short	(.L_495 - .L_494)
.L_494:
        /*0104*/ 	.word	0x00000008
.L_495:


//--------------------- .nv.info._Z25multi_tensor_apply_kernelI18TensorListMetadataILi4EE11AdamFunctorIffiEJffffff10adamMode_tfEEvlPViT_T0_DpT1_ --------------------------
	.section	.nv.info._Z25multi_tensor_apply_kernelI18TensorListMetadataILi4EE11AdamFunctorIffiEJffffff10adamMode_tfEEvlPViT_T0_DpT1_,"",@"SHT_CUDA_INFO"
	.sectionflags	@""
	.align	4


	//----- nvinfo : EIATTR_CUDA_API_VERSION
	.align		4
        /*0000*/ 	.byte	0x04, 0x37
        /*0002*/ 	.short	(.L_497 - .L_496)
.L_496:
        /*0004*/ 	.word	0x00000082


	//----- nvinfo : EIATTR_KPARAM_INFO
	.align		4
.L_497:
        /*0008*/ 	.byte	0x04, 0x17
        /*000a*/ 	.short	(.L_499 - .L_498)
.L_498:
        /*000c*/ 	.word	0x00000000
        /*0010*/ 	.short	0x000b
        /*0012*/ 	.short	0x0c18
        /*0014*/ 	.byte	0x00, 0xf0, 0x11, 0x00


	//----- nvinfo : EIATTR_KPARAM_INFO
	.align		4
.L_499:
        /*0018*/ 	.byte	0x04, 0x17
        /*001a*/ 	.short	(.L_501 - .L_500)
.L_500:
        /*001c*/ 	.word	0x00000000
        /*0020*/ 	.short	0x000a
        /*0022*/ 	.short	0x0c14
        /*0024*/ 	.byte	0x00, 0xf0, 0x11, 0x00


	//----- nvinfo : EIATTR_KPARAM_INFO
	.align		4
.L_501:
        /*0028*/ 	.byte	0x04, 0x17
        /*002a*/ 	.short	(.L_503 - .L_502)
.L_502:
        /*002c*/ 	.word	0x00000000
        /*0030*/ 	.short	0x0009
        /*0032*/ 	.short	0x0c10
        /*0034*/ 	.byte	0x00, 0xf0, 0x11, 0x00


	//----- nvinfo : EIATTR_KPARAM_INFO
	.align		4
.L_503:
        /*0038*/ 	.byte	0x04, 0x17
        /*003a*/ 	.short	(.L_505 - .L_504)
.L_504:
        /*003c*/ 	.word	0x00000000
        /*0040*/ 	.short	0x0008
        /*0042*/ 	.short	0x0c0c
        /*0044*/ 	.byte	0x00, 0xf0, 0x11, 0x00


	//----- nvinfo : EIATTR_KPARAM_INFO
	.align		4
.L_505:
        /*0048*/ 	.byte	0x04, 0x17
        /*004a*/ 	.short	(.L_507 - .L_506)
.L_506:
        /*004c*/ 	.word	0x00000000
        /*0050*/ 	.short	0x0007
        /*0052*/ 	.short	0x0c08
        /*0054*/ 	.byte	0x00, 0xf0, 0x11, 0x00


	//----- nvinfo : EIATTR_KPARAM_INFO
	.align		4
.L_507:
        /*0058*/ 	.byte	0x04, 0x17
        /*005a*/ 	.short	(.L_509 - .L_508)
.L_508:
        /*005c*/ 	.word	0x00000000
        /*0060*/ 	.short	0x0006
        /*0062*/ 	.short	0x0c04
        /*0064*/ 	.byte	0x00, 0xf0, 0x11, 0x00


	//----- nvinfo : EIATTR_KPARAM_INFO
	.align		4
.L_509:
        /*0068*/ 	.byte	0x04, 0x17
        /*006a*/ 	.short	(.L_511 - .L_510)
.L_510:
        /*006c*/ 	.word	0x00000000
        /*0070*/ 	.short	0x0005
        /*0072*/ 	.short	0x0c00
        /*0074*/ 	.byte	0x00, 0xf0, 0x11, 0x00


	//----- nvinfo : EIATTR_KPARAM_INFO
	.align		4
.L_511:
        /*0078*/ 	.byte	0x04, 0x17
        /*007a*/ 	.short	(.L_513 - .L_512)
.L_512:
        /*007c*/ 	.word	0x00000000
        /*0080*/ 	.short	0x0004
        /*0082*/ 	.short	0x0bfc
        /*0084*/ 	.byte	0x00, 0xf0, 0x11, 0x00


	//----- nvinfo : EIATTR_KPARAM_INFO
	.align		4
.L_513:
        /*0088*/ 	.byte	0x04, 0x17
        /*008a*/ 	.short	(.L_515 - .L_514)
.L_514:
        /*008c*/ 	.word	0x00000000
        /*0090*/ 	.short	0x0003
        /*0092*/ 	.short	0x0bf8
        /*0094*/ 	.byte	0x00, 0xf0, 0x05, 0x00


	//----- nvinfo : EIATTR_KPARAM_INFO
	.align		4
.L_515:
        /*0098*/ 	.byte	0x04, 0x17
        /*009a*/ 	.short	(.L_517 - .L_516)
.L_516:
        /*009c*/ 	.word	0x00000000
        /*00a0*/ 	.short	0x0002
        /*00a2*/ 	.short	0x0010
        /*00a4*/ 	.byte	0x00, 0xf0, 0xa1, 0x2f


	//----- nvinfo : EIATTR_KPARAM_INFO
	.align		4
.L_517:
        /*00a8*/ 	.byte	0x04, 0x17
        /*00aa*/ 	.short	(.L_519 - .L_518)
.L_518:
        /*00ac*/ 	.word	0x00000000
        /*00b0*/ 	.short	0x0001
        /*00b2*/ 	.short	0x0008
        /*00b4*/ 	.byte	0x00, 0xf5, 0x21, 0x00


	//----- nvinfo : EIATTR_KPARAM_INFO
	.align		4
.L_519:
        /*00b8*/ 	.byte	0x04, 0x17
        /*00ba*/ 	.short	(.L_521 - .L_520)
.L_520:
        /*00bc*/ 	.word	0x00000000
        /*00c0*/ 	.short	0x0000
        /*00c2*/ 	.short	0x0000
        /*00c4*/ 	.byte	0x00, 0xf0, 0x21, 0x00


	//----- nvinfo : EIATTR_SPARSE_MMA_MASK
	.align		4
.L_521:
        /*00c8*/ 	.byte	0x03, 0x50
        /*00ca*/ 	.short	0x0000


	//----- nvinfo : EIATTR_MAXREG_COUNT
	.align		4
        /*00cc*/ 	.byte	0x03, 0x1b
        /*00ce*/ 	.short	0x00ff


	//----- nvinfo : EIATTR_MERCURY_ISA_VERSION
	.align		4
        /*00d0*/ 	.byte	0x03, 0x5f
        /*00d2*/ 	.short	0x0101


	//----- nvinfo : EIATTR_VRC_CTA_INIT_COUNT
	.align		4
        /*00d4*/ 	.byte	0x02, 0x4a
	.zero		1
	.zero		1


	//----- nvinfo : EIATTR_EXIT_INSTR_OFFSETS
	.align		4
        /*00d8*/ 	.byte	0x04, 0x1c
        /*00da*/ 	.short	(.L_523 - .L_522)


	//   ....[0]....
.L_522:
        /*00dc*/ 	.word	0x000000e0


	//   ....[1]....
        /*00e0*/ 	.word	0x00000c40


	//   ....[2]....
        /*00e4*/ 	.word	0x00001770


	//----- nvinfo : EIATTR_CRS_STACK_SIZE
	.align		4
.L_523:
        /*00e8*/ 	.byte	0x04, 0x1e
        /*00ea*/ 	.short	(.L_525 - .L_524)
.L_524:
        /*00ec*/ 	.word	0x00000000


	//----- nvinfo : EIATTR_CBANK_PARAM_SIZE
	.align		4
.L_525:
        /*00f0*/ 	.byte	0x03, 0x19
        /*00f2*/ 	.short	0x0c1c


	//----- nvinfo : EIATTR_PARAM_CBANK
	.align		4
        /*00f4*/ 	.byte	0x04, 0x0a
        /*00f6*/ 	.short	(.L_527 - .L_526)
	.align		4
.L_526:
        /*00f8*/ 	.word	index@(.nv.constant0._Z25multi_tensor_apply_kernelI18TensorListMetadataILi4EE11AdamFunctorIffiEJffffff10adamMode_tfEEvlPViT_T0_DpT1_)
        /*00fc*/ 	.short	0x0380
        /*00fe*/ 	.short	0x0c1c


	//----- nvinfo : EIATTR_SW_WAR
	.align		4
.L_527:
        /*0100*/ 	.byte	0x04, 0x36
        /*0102*/ 	.short	(.L_529 - .L_528)
.L_528:
        /*0104*/ 	.word	0x00000008
.L_529:


//--------------------- .nv.info._Z25multi_tensor_apply_kernelI18TensorListMetadataILi4EE11AdamFunctorIdfiEJffffff10adamMode_tfEEvlPViT_T0_DpT1_ --------------------------
	.section	.nv.info._Z25multi_tensor_apply_kernelI18TensorListMetadataILi4EE11AdamFunctorIdfiEJffffff10adamMode_tfEEvlPViT_T0_DpT1_,"",@"SHT_CUDA_INFO"
	.sectionflags	@""
	.align	4


	//----- nvinfo : EIATTR_CUDA_API_VERSION
	.align		4
        /*0000*/ 	.byte	0x04, 0x37
        /*0002*/ 	.short	(.L_531 - .L_530)
.L_530:
        /*0004*/ 	.word	0x00000082


	//----- nvinfo : EIATTR_KPARAM_INFO
	.align		4
.L_531:
        /*0008*/ 	.byte	0x04, 0x17
        /*000a*/ 	.short	(.L_533 - .L_532)
.L_532:
        /*000c*/ 	.word	0x00000000
        /*0010*/ 	.short	0x000b
        /*0012*/ 	.short	0x0c18
        /*0014*/ 	.byte	0x00, 0xf0, 0x11, 0x00


	//----- nvinfo : EIATTR_KPARAM_INFO
	.align		4
.L_533:
        /*0018*/ 	.byte	0x04, 0x17
        /*001a*/ 	.short	(.L_535 - .L_534)
.L_534:
        /*001c*/ 	.word	0x00000000
        /*0020*/ 	.short	0x000a
        /*0022*/ 	.short	0x0c14
        /*0024*/ 	.byte	0x00, 0xf0, 0x11, 0x00


	//----- nvinfo : EIATTR_KPARAM_INFO
	.align		4
.L_535:
        /*0028*/ 	.byte	0x04, 0x17
        /*002a*/ 	.short	(.L_537 - .L_536)
.L_536:
        /*002c*/ 	.word	0x00000000
        /*0030*/ 	.short	0x0009
        /*0032*/ 	.short	0x0c10
        /*0034*/ 	.byte	0x00, 0xf0, 0x11, 0x00


	//----- nvinfo : EIATTR_KPARAM_INFO
	.align		4
.L_537:
        /*0038*/ 	.byte	0x04, 0x17
        /*003a*/ 	.short	(.L_539 - .L_538)
.L_538:
        /*003c*/ 	.word	0x00000000
        /*0040*/ 	.short	0x0008
        /*0042*/ 	.short	0x0c0c
        /*0044*/ 	.byte	0x00, 0xf0, 0x11, 0x00


	//----- nvinfo : EIATTR_KPARAM_INFO
	.align		4
.L_539:
        /*0048*/ 	.byte	0x04, 0x17
        /*004a*/ 	.short	(.L_541 - .L_540)
.L_540:
        /*004c*/ 	.word	0x00000000
        /*0050*/ 	.short	0x0007
        /*0052*/ 	.short	0x0c08
        /*0054*/ 	.byte	0x00, 0xf0, 0x11, 0x00


	//----- nvinfo : EIATTR_KPARAM_INFO
	.align		4
.L_541:
        /*0058*/ 	.byte	0x04, 0x17
        /*005a*/ 	.short	(.L_543 - .L_542)
.L_542:
        /*005c*/ 	.word	0x00000000
        /*0060*/ 	.short	0x0006
        /*0062*/ 	.short	0x0c04
        /*0064*/ 	.byte	0x00, 0xf0, 0x11, 0x00


	//----- nvinfo : EIATTR_KPARAM_INFO
	.align		4
.L_543:
        /*0068*/ 	.byte	0x04, 0x17
        /*006a*/ 	.short	(.L_545 - .L_544)
.L_544:
        /*006c*/ 	.word	0x00000000
        /*0070*/ 	.short	0x0005
        /*0072*/ 	.short	0x0c00
        /*0074*/ 	.byte	0x00, 0xf0, 0x11, 0x00


	//----- nvinfo : EIATTR_KPARAM_INFO
	.align		4
.L_545:
        /*0078*/ 	.byte	0x04, 0x17
        /*007a*/ 	.short	(.L_547 - .L_546)
.L_546:
        /*007c*/ 	.word	0x00000000
        /*0080*/ 	.short	0x0004
        /*0082*/ 	.short	0x0bfc
        /*0084*/ 	.byte	0x00, 0xf0, 0x11, 0x00


	//----- nvinfo : EIATTR_KPARAM_INFO
	.align		4
.L_547:
        /*0088*/ 	.byte	0x04, 0x17
        /*008a*/ 	.short	(.L_549 - .L_548)
.L_548:
        /*008c*/ 	.word	0x00000000
        /*0090*/ 	.short	0x0003
        /*0092*/ 	.short	0x0bf8
        /*0094*/ 	.byte	0x00, 0xf0, 0x05, 0x00


	//----- nvinfo : EIATTR_KPARAM_INFO
	.align		4
.L_549:
        /*0098*/ 	.byte	0x04, 0x17
        /*009a*/ 	.short	(.L_551 - .L_550)
.L_550:
        /*009c*/ 	.word	0x00000000
        /*00a0*/ 	.short	0x0002
        /*00a2*/ 	.short	0x0010
        /*00a4*/ 	.byte	0x00, 0xf0, 0xa1, 0x2f


	//----- nvinfo : EIATTR_KPARAM_INFO
	.align		4
.L_551:
        /*00a8*/ 	.byte	0x04, 0x17
        /*00aa*/ 	.short	(.L_553 - .L_552)
.L_552:
        /*00ac*/ 	.word	0x00000000
        /*00b0*/ 	.short	0x0001
        /*00b2*/ 	.short	0x0008
        /*00b4*/ 	.byte	0x00, 0xf5, 0x21, 0x00


	//----- nvinfo : EIATTR_KPARAM_INFO
	.align		4
.L_553:
        /*00b8*/ 	.byte	0x04, 0x17
        /*00ba*/ 	.short	(.L_555 - .L_554)
.L_554:
        /*00bc*/ 	.word	0x00000000
        /*00c0*/ 	.short	0x0000
        /*00c2*/ 	.short	0x0000
        /*00c4*/ 	.byte	0x00, 0xf0, 0x21, 0x00


	//----- nvinfo : EIATTR_SPARSE_MMA_MASK
	.align		4
.L_555:
        /*00c8*/ 	.byte	0x03, 0x50
        /*00ca*/ 	.short	0x0000


	//----- nvinfo : EIATTR_MAXREG_COUNT
	.align		4
        /*00cc*/ 	.byte	0x03, 0x1b
        /*00ce*/ 	.short	0x00ff


	//----- nvinfo : EIATTR_MERCURY_ISA_VERSION
	.align		4
        /*00d0*/ 	.byte	0x03, 0x5f
        /*00d2*/ 	.short	0x0101


	//----- nvinfo : EIATTR_VRC_CTA_INIT_COUNT
	.align		4
        /*00d4*/ 	.byte	0x02, 0x4a
	.zero		1
	.zero		1


	//----- nvinfo : EIATTR_EXIT_INSTR_OFFSETS
	.align		4
        /*00d8*/ 	.byte	0x04, 0x1c
        /*00da*/ 	.short	(.L_557 - .L_556)


	//   ....[0]....
.L_556:
        /*00dc*/ 	.word	0x00000100


	//   ....[1]....
        /*00e0*/ 	.word	0x000010d0


	//   ....[2]....
        /*00e4*/ 	.word	0x00002010


	//----- nvinfo : EIATTR_CRS_STACK_SIZE
	.align		4
.L_557:
        /*00e8*/ 	.byte	0x04, 0x1e
        /*00ea*/ 	.short	(.L_559 - .L_558)
.L_558:
        /*00ec*/ 	.word	0x00000000


	//----- nvinfo : EIATTR_CBANK_PARAM_SIZE
	.align		4
.L_559:
        /*00f0*/ 	.byte	0x03, 0x19
        /*00f2*/ 	.short	0x0c1c


	//----- nvinfo : EIATTR_PARAM_CBANK
	.align		4
        /*00f4*/ 	.byte	0x04, 0x0a
        /*00f6*/ 	.short	(.L_561 - .L_560)
	.align		4
.L_560:
        /*00f8*/ 	.word	index@(.nv.constant0._Z25multi_tensor_apply_kernelI18TensorListMetadataILi4EE11AdamFunctorIdfiEJffffff10adamMode_tfEEvlPViT_T0_DpT1_)
        /*00fc*/ 	.short	0x0380
        /*00fe*/ 	.short	0x0c1c


	//----- nvinfo : EIATTR_SW_WAR
	.align		4
.L_561:
        /*0100*/ 	.byte	0x04, 0x36
        /*0102*/ 	.short	(.L_563 - .L_562)
.L_562:
        /*0104*/ 	.word	0x00000008
.L_563:


//--------------------- .nv.info._Z25multi_tensor_apply_kernelI18TensorListMetadataILi4EE11AdamFunctorIN3c108BFloat16EflEJffffff10adamMode_tfEEvlPViT_T0_DpT1_ --------------------------
	.section	.nv.info._Z25multi_tensor_apply_kernelI18TensorListMetadataILi4EE11AdamFunctorIN3c108BFloat16EflEJffffff10adamMode_tfEEvlPViT_T0_DpT1_,"",@"SHT_CUDA_INFO"
	.sectionflags	@""
	.align	4


	//----- nvinfo : EIATTR_CUDA_API_VERSION
	.align		4
        /*0000*/ 	.byte	0x04, 0x37
        /*0002*/ 	.short	(.L_565 - .L_564)
.L_564:
        /*0004*/ 	.word	0x00000082


	//----- nvinfo : EIATTR_KPARAM_INFO
	.align		4
.L_565:
        /*0008*/ 	.byte	0x04, 0x17
        /*000a*/ 	.short	(.L_567 - .L_566)
.L_566:
        /*000c*/ 	.word	0x00000000
        /*0010*/ 	.short	0x000b
        /*0012*/ 	.short	0x0c18
        /*0014*/ 	.byte	0x00, 0xf0, 0x11, 0x00


	//----- nvinfo : EIATTR_KPARAM_INFO
	.align		4
.L_567:
        /*0018*/ 	.byte	0x04, 0x17
        /*001a*/ 	.short	(.L_569 - .L_568)
.L_568:
        /*001c*/ 	.word	0x00000000
        /*0020*/ 	.short	0x000a
        /*0022*/ 	.short	0x0c14
        /*0024*/ 	.byte	0x00, 0xf0, 0x11, 0x00


	//----- nvinfo : EIATTR_KPARAM_INFO
	.align		4
.L_569:
        /*0028*/ 	.byte	0x04, 0x17
        /*002a*/ 	.short	(.L_571 - .L_570)
.L_570:
        /*002c*/ 	.word	0x00000000
        /*0030*/ 	.short	0x0009
        /*0032*/ 	.short	0x0c10
        /*0034*/ 	.byte	0x00, 0xf0, 0x11, 0x00


	//----- nvinfo : EIATTR_KPARAM_INFO
	.align		4
.L_571:
        /*0038*/ 	.byte	0x04, 0x17
        /*003a*/ 	.short	(.L_573 - .L_572)
.L_572:
        /*003c*/ 	.word	0x00000000
        /*0040*/ 	.short	0x0008
        /*0042*/ 	.short	0x0c0c
        /*0044*/ 	.byte	0x00, 0xf0, 0x11, 0x00


	//----- nvinfo : EIATTR_KPARAM_INFO
	.align		4
.L_573:
        /*0048*/ 	.byte	0x04, 0x17
        /*004a*/ 	.short	(.L_575 - .L_574)
.L_574:
        /*004c*/ 	.word	0x00000000
        /*0050*/ 	.short	0x0007
        /*0052*/ 	.short	0x0c08
        /*0054*/ 	.byte	0x00, 0xf0, 0x11, 0x00


	//----- nvinfo : EIATTR_KPARAM_INFO
	.align		4
.L_575:
        /*0058*/ 	.byte	0x04, 0x17
        /*005a*/ 	.short	(.L_577 - .L_576)
.L_576:
        /*005c*/ 	.word	0x00000000
        /*0060*/ 	.short	0x0006
        /*0062*/ 	.short	0x0c04
        /*0064*/ 	.byte	0x00, 0xf0, 0x11, 0x00


	//----- nvinfo : EIATTR_KPARAM_INFO
	.align		4
.L_577:
        /*0068*/ 	.byte	0x04, 0x17
        /*006a*/ 	.short	(.L_579 - .L_578)
.L_578:
        /*006c*/ 	.word	0x00000000
        /*0070*/ 	.short	0x0005
        /*0072*/ 	.short	0x0c00
        /*0074*/ 	.byte	0x00, 0xf0, 0x11, 0x00


	//----- nvinfo : EIATTR_KPARAM_INFO
	.align		4
.L_579:
        /*0078*/ 	.byte	0x04, 0x17
        /*007a*/ 	.short	(.L_581 - .L_580)
.L_580:
        /*007c*/ 	.word	0x00000000
        /*0080*/ 	.short	0x0004
        /*0082*/ 	.short	0x0bfc
        /*0084*/ 	.byte	0x00, 0xf0, 0x11, 0x00


	//----- nvinfo : EIATTR_KPARAM_INFO
	.align		4
.L_581:
        /*0088*/ 	.byte	0x04, 0x17
        /*008a*/ 	.short	(.L_583 - .L_582)
.L_582:
        /*008c*/ 	.word	0x00000000
        /*0090*/ 	.short	0x0003
        /*0092*/ 	.short	0x0bf8
        /*0094*/ 	.byte	0x00, 0xf0, 0x05, 0x00


	//----- nvinfo : EIATTR_KPARAM_INFO
	.align		4
.L_583:
        /*0098*/ 	.byte	0x04, 0x17
        /*009a*/ 	.short	(.L_585 - .L_584)
.L_584:
        /*009c*/ 	.word	0x00000000
        /*00a0*/ 	.short	0x0002
        /*00a2*/ 	.short	0x0010
        /*00a4*/ 	.byte	0x00, 0xf0, 0xa1, 0x2f


	//----- nvinfo : EIATTR_KPARAM_INFO
	.align		4
.L_585:
        /*00a8*/ 	.byte	0x04, 0x17
        /*00aa*/ 	.short	(.L_587 - .L_586)
.L_586:
        /*00ac*/ 	.word	0x00000000
        /*00b0*/ 	.short	0x0001
        /*00b2*/ 	.short	0x0008
        /*00b4*/ 	.byte	0x00, 0xf5, 0x21, 0x00


	//----- nvinfo : EIATTR_KPARAM_INFO
	.align		4
.L_587:
        /*00b8*/ 	.byte	0x04, 0x17
        /*00ba*/ 	.short	(.L_589 - .L_588)
.L_588:
        /*00bc*/ 	.word	0x00000000
        /*00c0*/ 	.short	0x0000
        /*00c2*/ 	.short	0x0000
        /*00c4*/ 	.byte	0x00, 0xf0, 0x21, 0x00


	//----- nvinfo : EIATTR_SPARSE_MMA_MASK
	.align		4
.L_589:
        /*00c8*/ 	.byte	0x03, 0x50
        /*00ca*/ 	.short	0x0000


	//----- nvinfo : EIATTR_MAXREG_COUNT
	.align		4
        /*00cc*/ 	.byte	0x03, 0x1b
        /*00ce*/ 	.short	0x00ff


	//----- nvinfo : EIATTR_MERCURY_ISA_VERSION
	.align		4
        /*00d0*/ 	.byte	0x03, 0x5f
        /*00d2*/ 	.short	0x0101


	//----- nvinfo : EIATTR_VRC_CTA_INIT_COUNT
	.align		4
        /*00d4*/ 	.byte	0x02, 0x4a
	.zero		1
	.zero		1


	//----- nvinfo : EIATTR_EXIT_INSTR_OFFSETS
	.align		4
        /*00d8*/ 	.byte	0x04, 0x1c
        /*00da*/ 	.short	(.L_591 - .L_590)


	//   ....[0]....
.L_590:
        /*00dc*/ 	.word	0x00000180


	//   ....[1]....
        /*00e0*/ 	.word	0x00001010


	//   ....[2]....
        /*00e4*/ 	.word	0x00001e10


	//----- nvinfo : EIATTR_CRS_STACK_SIZE
	.align		4
.L_591:
        /*00e8*/ 	.byte	0x04, 0x1e
        /*00ea*/ 	.short	(.L_593 - .L_592)
.L_592:
        /*00ec*/ 	.word	0x00000000


	//----- nvinfo : EIATTR_CBANK_PARAM_SIZE
	.align		4
.L_593:
        /*00f0*/ 	.byte	0x03, 0x19
        /*00f2*/ 	.short	0x0c1c


	//----- nvinfo : EIATTR_PARAM_CBANK
	.align		4
        /*00f4*/ 	.byte	0x04, 0x0a
        /*00f6*/ 	.short	(.L_595 - .L_594)
	.align		4
.L_594:
        /*00f8*/ 	.word	index@(.nv.constant0._Z25multi_tensor_apply_kernelI18TensorListMetadataILi4EE11AdamFunctorIN3c108BFloat16EflEJffffff10adamMode_tfEEvlPViT_T0_DpT1_)
        /*00fc*/ 	.short	0x0380
        /*00fe*/ 	.short	0x0c1c


	//----- nvinfo : EIATTR_SW_WAR
	.align		4
.L_595:
        /*0100*/ 	.byte	0x04, 0x36
        /*0102*/ 	.short	(.L_597 - .L_596)
.L_596:
        /*0104*/ 	.word	0x00000008
.L_597:


//--------------------- .nv.info._Z25multi_tensor_apply_kernelI18TensorListMetadataILi4EE11AdamFunctorIN3c104HalfEflEJffffff10adamMode_tfEEvlPViT_T0_DpT1_ --------------------------
	.section	.nv.info._Z25multi_tensor_apply_kernelI18TensorListMetadataILi4EE11AdamFunctorIN3c104HalfEflEJffffff10adamMode_tfEEvlPViT_T0_DpT1_,"",@"SHT_CUDA_INFO"
	.sectionflags	@""
	.align	4


	//----- nvinfo : EIATTR_CUDA_API_VERSION
	.align		4
        /*0000*/ 	.byte	0x04, 0x37
        /*0002*/ 	.short	(.L_599 - .L_598)
.L_598:
        /*0004*/ 	.word	0x00000082


	//----- nvinfo : EIATTR_KPARAM_INFO
	.align		4
.L_599:
        /*0008*/ 	.byte	0x04, 0x17
        /*000a*/ 	.short	(.L_601 - .L_600)
.L_600:
        /*000c*/ 	.word	0x00000000
        /*0010*/ 	.short	0x000b
        /*0012*/ 	.short	0x0c18
        /*0014*/ 	.byte	0x00, 0xf0, 0x11, 0x00


	//----- nvinfo : EIATTR_KPARAM_INFO
	.align		4
.L_601:
        /*0018*/ 	.byte	0x04, 0x17
        /*001a*/ 	.short	(.L_603 - .L_602)
.L_602:
        /*001c*/ 	.word	0x00000000
        /*0020*/ 	.short	0x000a
        /*0022*/ 	.short	0x0c14
        /*0024*/ 	.byte	0x00, 0xf0, 0x11, 0x00


	//----- nvinfo : EIATTR_KPARAM_INFO
	.align		4
.L_603:
        /*0028*/ 	.byte	0x04, 0x17
        /*002a*/ 	.short	(.L_605 - .L_604)
.L_604:
        /*002c*/ 	.word	0x00000000
        /*0030*/ 	.short	0x0009
        /*0032*/ 	.short	0x0c10
        /*0034*/ 	.byte	0x00, 0xf0, 0x11, 0x00


	//----- nvinfo : EIATTR_KPARAM_INFO
	.align		4
.L_605:
        /*0038*/ 	.byte	0x04, 0x17
        /*003a*/ 	.short	(.L_607 - .L_606)
.L_606:
        /*003c*/ 	.word	0x00000000
        /*0040*/ 	.short	0x0008
        /*0042*/ 	.short	0x0c0c
        /*0044*/ 	.byte	0x00, 0xf0, 0x11, 0x00


	//----- nvinfo : EIATTR_KPARAM_INFO
	.align		4
.L_607:
        /*0048*/ 	.byte	0x04, 0x17
        /*004a*/ 	.short	(.L_609 - .L_608)
.L_608:
        /*004c*/ 	.word	0x00000000
        /*0050*/ 	.short	0x0007
        /*0052*/ 	.short	0x0c08
        /*0054*/ 	.byte	0x00, 0xf0, 0x11, 0x00


	//----- nvinfo : EIATTR_KPARAM_INFO
	.align		4
.L_609:
        /*0058*/ 	.byte	0x04, 0x17
        /*005a*/ 	.short	(.L_611 - .L_610)
.L_610:
        /*005c*/ 	.word	0x00000000
        /*0060*/ 	.short	0x0006
        /*0062*/ 	.short	0x0c04
        /*0064*/ 	.byte	0x00, 0xf0, 0x11, 0x00


	//----- nvinfo : EIATTR_KPARAM_INFO
	.align		4
.L_611:
        /*0068*/ 	.byte	0x04, 0x17
        /*006a*/ 	.short	(.L_613 - .L_612)
.L_612:
        /*006c*/ 	.word	0x00000000
        /*0070*/ 	.short	0x0005
        /*0072*/ 	.short	0x0c00
        /*0074*/ 	.byte	0x00, 0xf0, 0x11, 0x00


	//----- nvinfo : EIATTR_KPARAM_INFO
	.align		4
.L_613:
        /*0078*/ 	.byte	0x04, 0x17
        /*007a*/ 	.short	(.L_615 - .L_614)
.L_614:
        /*007c*/ 	.word	0x00000000
        /*0080*/ 	.short	0x0004
        /*0082*/ 	.short	0x0bfc
        /*0084*/ 	.byte	0x00, 0xf0, 0x11, 0x00


	//----- nvinfo : EIATTR_KPARAM_INFO
	.align		4
.L_615:
        /*0088*/ 	.byte	0x04, 0x17
        /*008a*/ 	.short	(.L_617 - .L_616)
.L_616:
        /*008c*/ 	.word	0x00000000
        /*0090*/ 	.short	0x0003
        /*0092*/ 	.short	0x0bf8
        /*0094*/ 	.byte	0x00, 0xf0, 0x05, 0x00


	//----- nvinfo : EIATTR_KPARAM_INFO
	.align		4
.L_617:
        /*0098*/ 	.byte	0x04, 0x17
        /*009a*/ 	.short	(.L_619 - .L_618)
.L_618:
        /*009c*/ 	.word	0x00000000
        /*00a0*/ 	.short	0x0002
        /*00a2*/ 	.short	0x0010
        /*00a4*/ 	.byte	0x00, 0xf0, 0xa1, 0x2f


	//----- nvinfo : EIATTR_KPARAM_INFO
	.align		4
.L_619:
        /*00a8*/ 	.byte	0x04, 0x17
        /*00aa*/ 	.short	(.L_621 - .L_620)
.L_620:
        /*00ac*/ 	.word	0x00000000
        /*00b0*/ 	.short	0x0001
        /*00b2*/ 	.short	0x0008
        /*00b4*/ 	.byte	0x00, 0xf5, 0x21, 0x00


	//----- nvinfo : EIATTR_KPARAM_INFO
	.align		4
.L_621:
        /*00b8*/ 	.byte	0x04, 0x17
        /*00ba*/ 	.short	(.L_623 - .L_622)
.L_622:
        /*00bc*/ 	.word	0x00000000
        /*00c0*/ 	.short	0x0000
        /*00c2*/ 	.short	0x0000
        /*00c4*/ 	.byte	0x00, 0xf0, 0x21, 0x00


	//----- nvinfo : EIATTR_SPARSE_MMA_MASK
	.align		4
.L_623:
        /*00c8*/ 	.byte	0x03, 0x50
        /*00ca*/ 	.short	0x0000


	//----- nvinfo : EIATTR_MAXREG_COUNT
	.align		4
        /*00cc*/ 	.byte	0x03, 0x1b
        /*00ce*/ 	.short	0x00ff


	//----- nvinfo : EIATTR_MERCURY_ISA_VERSION
	.align		4
        /*00d0*/ 	.byte	0x03, 0x5f
        /*00d2*/ 	.short	0x0101


	//----- nvinfo : EIATTR_VRC_CTA_INIT_COUNT
	.align		4
        /*00d4*/ 	.byte	0x02, 0x4a
	.zero		1
	.zero		1


	//----- nvinfo : EIATTR_EXIT_INSTR_OFFSETS
	.align		4
        /*00d8*/ 	.byte	0x04, 0x1c
        /*00da*/ 	.short	(.L_625 - .L_624)


	//   ....[0]....
.L_624:
        /*00dc*/ 	.word	0x00000180


	//   ....[1]....
        /*00e0*/ 	.word	0x00001040


	//   ....[2]....
        /*00e4*/ 	.word	0x00001e20


	//----- nvinfo : EIATTR_CRS_STACK_SIZE
	.align		4
.L_625:
        /*00e8*/ 	.byte	0x04, 0x1e
        /*00ea*/ 	.short	(.L_627 - .L_626)
.L_626:
        /*00ec*/ 	.word	0x00000000


	//----- nvinfo : EIATTR_CBANK_PARAM_SIZE
	.align		4
.L_627:
        /*00f0*/ 	.byte	0x03, 0x19
        /*00f2*/ 	.short	0x0c1c


	//----- nvinfo : EIATTR_PARAM_CBANK
	.align		4
        /*00f4*/ 	.byte	0x04, 0x0a
        /*00f6*/ 	.short	(.L_629 - .L_628)
	.align		4
.L_628:
        /*00f8*/ 	.word	index@(.nv.constant0._Z25multi_tensor_apply_kernelI18TensorListMetadataILi4EE11AdamFunctorIN3c104HalfEflEJffffff10adamMode_tfEEvlPViT_T0_DpT1_)
        /*00fc*/ 	.short	0x0380
        /*00fe*/ 	.short	0x0c1c


	//----- nvinfo : EIATTR_SW_WAR
	.align		4
.L_629:
        /*0100*/ 	.byte	0x04, 0x36
        /*0102*/ 	.short	(.L_631 - .L_630)
.L_630:
        /*0104*/ 	.word	0x00000008
.L_631:


//--------------------- .nv.info._Z25multi_tensor_apply_kernelI18TensorListMetadataILi4EE11AdamFunctorIfflEJffffff10adamMode_tfEEvlPViT_T0_DpT1_ --------------------------
	.section	.nv.info._Z25multi_tensor_apply_kernelI18TensorListMetadataILi4EE11AdamFunctorIfflEJffffff10adamMode_tfEEvlPViT_T0_DpT1_,"",@"SHT_CUDA_INFO"
	.sectionflags	@""
	.align	4


	//----- nvinfo : EIATTR_CUDA_API_VERSION
	.align		4
        /*0000*/ 	.byte	0x04, 0x37
        /*0002*/ 	.short	(.L_633 - .L_632)
.L_632:
        /*0004*/ 	.word	0x00000082


	//----- nvinfo : EIATTR_KPARAM_INFO
	.align		4
.L_633:
        /*0008*/ 	.byte	0x04, 0x17
        /*000a*/ 	.short	(.L_635 - .L_634)
.L_634:
        /*000c*/ 	.word	0x00000000
        /*0010*/ 	.short	0x000b
        /*0012*/ 	.short	0x0c18
        /*0014*/ 	.byte	0x00, 0xf0, 0x11, 0x00


	//----- nvinfo : EIATTR_KPARAM_INFO
	.align		4
.L_635:
        /*0018*/ 	.byte	0x04, 0x17
        /*001a*/ 	.short	(.L_637 - .L_636)
.L_636:
        /*001c*/ 	.word	0x00000000
        /*0020*/ 	.short	0x000a
        /*0022*/ 	.short	0x0c14
        /*0024*/ 	.byte	0x00, 0xf0, 0x11, 0x00


	//----- nvinfo : EIATTR_KPARAM_INFO
	.align		4
.L_637:
        /*0028*/ 	.byte	0x04, 0x17
        /*002a*/ 	.short	(.L_639 - .L_638)
.L_638:
        /*002c*/ 	.word	0x00000000
        /*0030*/ 	.short	0x0009
        /*0032*/ 	.short	0x0c10
        /*0034*/ 	.byte	0x00, 0xf0, 0x11, 0x00


	//----- nvinfo : EIATTR_KPARAM_INFO
	.align		4
.L_639:
        /*0038*/ 	.byte	0x04, 0x17
        /*003a*/ 	.short	(.L_641 - .L_640)
.L_640:
        /*003c*/ 	.word	0x00000000
        /*0040*/ 	.short	0x0008
        /*0042*/ 	.short	0x0c0c
        /*0044*/ 	.byte	0x00, 0xf0, 0x11, 0x00


	//----- nvinfo : EIATTR_KPARAM_INFO
	.align		4
.L_641:
        /*0048*/ 	.byte	0x04, 0x17
        /*004a*/ 	.short	(.L_643 - .L_642)
.L_642:
        /*004c*/ 	.word	0x00000000
        /*0050*/ 	.short	0x0007
        /*0052*/ 	.short	0x0c08
        /*0054*/ 	.byte	0x00, 0xf0, 0x11, 0x00


	//----- nvinfo : EIATTR_KPARAM_INFO
	.align		4
.L_643:
        /*0058*/ 	.byte	0x04, 0x17
        /*005a*/ 	.short	(.L_645 - .L_644)
.L_644:
        /*005c*/ 	.word	0x00000000
        /*0060*/ 	.short	0x0006
        /*0062*/ 	.short	0x0c04
        /*0064*/ 	.byte	0x00, 0xf0, 0x11, 0x00


	//----- nvinfo : EIATTR_KPARAM_INFO
	.align		4
.L_645:
        /*0068*/ 	.byte	0x04, 0x17
        /*006a*/ 	.short	(.L_647 - .L_646)
.L_646:
        /*006c*/ 	.word	0x00000000
        /*0070*/ 	.short	0x0005
        /*0072*/ 	.short	0x0c00
        /*0074*/ 	.byte	0x00, 0xf0, 0x11, 0x00


	//----- nvinfo : EIATTR_KPARAM_INFO
	.align		4
.L_647:
        /*0078*/ 	.byte	0x04, 0x17
        /*007a*/ 	.short	(.L_649 - .L_648)
.L_648:
        /*007c*/ 	.word	0x00000000
        /*0080*/ 	.short	0x0004
        /*0082*/ 	.short	0x0bfc
        /*0084*/ 	.byte	0x00, 0xf0, 0x11, 0x00


	//----- nvinfo : EIATTR_KPARAM_INFO
	.align		4
.L_649:
        /*0088*/ 	.byte	0x04, 0x17
        /*008a*/ 	.short	(.L_651 - .L_650)
.L_650:
        /*008c*/ 	.word	0x00000000
        /*0090*/ 	.short	0x0003
        /*0092*/ 	.short	0x0bf8
        /*0094*/ 	.byte	0x00, 0xf0, 0x05, 0x00


	//----- nvinfo : EIATTR_KPARAM_INFO
	.align		4
.L_651:
        /*0098*/ 	.byte	0x04, 0x17
        /*009a*/ 	.short	(.L_653 - .L_652)
.L_652:
        /*009c*/ 	.word	0x00000000
        /*00a0*/ 	.short	0x0002
        /*00a2*/ 	.short	0x0010
        /*00a4*/ 	.byte	0x00, 0xf0, 0xa1, 0x2f


	//----- nvinfo : EIATTR_KPARAM_INFO
	.align		4
.L_653:
        /*00a8*/ 	.byte	0x04, 0x17
        /*00aa*/ 	.short	(.L_655 - .L_654)
.L_654:
        /*00ac*/ 	.word	0x00000000
        /*00b0*/ 	.short	0x0001
        /*00b2*/ 	.short	0x0008
        /*00b4*/ 	.byte	0x00, 0xf5, 0x21, 0x00


	//----- nvinfo : EIATTR_KPARAM_INFO
	.align		4
.L_655:
        /*00b8*/ 	.byte	0x04, 0x17
        /*00ba*/ 	.short	(.L_657 - .L_656)
.L_656:
        /*00bc*/ 	.word	0x00000000
        /*00c0*/ 	.short	0x0000
        /*00c2*/ 	.short	0x0000
        /*00c4*/ 	.byte	0x00, 0xf0, 0x21, 0x00


	//----- nvinfo : EIATTR_SPARSE_MMA_MASK
	.align		4
.L_657:
        /*00c8*/ 	.byte	0x03, 0x50
        /*00ca*/ 	.short	0x0000


	//----- nvinfo : EIATTR_MAXREG_COUNT
	.align		4
        /*00cc*/ 	.byte	0x03, 0x1b
        /*00ce*/ 	.short	0x00ff


	//----- nvinfo : EIATTR_MERCURY_ISA_VERSION
	.align		4
        /*00d0*/ 	.byte	0x03, 0x5f
        /*00d2*/ 	.short	0x0101


	//----- nvinfo : EIATTR_VRC_CTA_INIT_COUNT
	.align		4
        /*00d4*/ 	.byte	0x02, 0x4a
	.zero		1
	.zero		1


	//----- nvinfo : EIATTR_EXIT_INSTR_OFFSETS
	.align		4
        /*00d8*/ 	.byte	0x04, 0x1c
        /*00da*/ 	.short	(.L_659 - .L_658)


	//   ....[0]....
.L_658:
        /*00dc*/ 	.word	0x00000180


	//   ....[1]....
        /*00e0*/ 	.word	0x00000f60


	//   ....[2]....
        /*00e4*/ 	.word	0x00001c90


	//----- nvinfo : EIATTR_CRS_STACK_SIZE
	.align		4
.L_659:
        /*00e8*/ 	.byte	0x04, 0x1e
        /*00ea*/ 	.short	(.L_661 - .L_660)
.L_660:
        /*00ec*/ 	.word	0x00000000


	//----- nvinfo : EIATTR_CBANK_PARAM_SIZE
	.align		4
.L_661:
        /*00f0*/ 	.byte	0x03, 0x19
        /*00f2*/ 	.short	0x0c1c


	//----- nvinfo : EIATTR_PARAM_CBANK
	.align		4
        /*00f4*/ 	.byte	0x04, 0x0a
        /*00f6*/ 	.short	(.L_663 - .L_662)
	.align		4
.L_662:
        /*00f8*/ 	.word	index@(.nv.constant0._Z25multi_tensor_apply_kernelI18TensorListMetadataILi4EE11AdamFunctorIfflEJffffff10adamMode_tfEEvlPViT_T0_DpT1_)
        /*00fc*/ 	.short	0x0380
        /*00fe*/ 	.short	0x0c1c


	//----- nvinfo : EIATTR_SW_WAR
	.align		4
.L_663:
        /*0100*/ 	.byte	0x04, 0x36
        /*0102*/ 	.short	(.L_665 - .L_664)
.L_664:
        /*0104*/ 	.word	0x00000008
.L_665:


//--------------------- .nv.info._Z25multi_tensor_apply_kernelI18TensorListMetadataILi4EE11AdamFunctorIdflEJffffff10adamMode_tfEEvlPViT_T0_DpT1_ --------------------------
	.section	.nv.info._Z25multi_tensor_apply_kernelI18TensorListMetadataILi4EE11AdamFunctorIdflEJffffff10adamMode_tfEEvlPViT_T0_DpT1_,"",@"SHT_CUDA_INFO"
	.sectionflags	@""
	.align	4


	//----- nvinfo : EIATTR_CUDA_API_VERSION
	.align		4
        /*0000*/ 	.byte	0x04, 0x37
        /*0002*/ 	.short	(.L_667 - .L_666)
.L_666:
        /*0004*/ 	.word	0x00000082


	//----- nvinfo : EIATTR_KPARAM_INFO
	.align		4
.L_667:
        /*0008*/ 	.byte	0x04, 0x17
        /*000a*/ 	.short	(.L_669 - .L_668)
.L_668:
        /*000c*/ 	.word	0x00000000
        /*0010*/ 	.short	0x000b
        /*0012*/ 	.short	0x0c18
        /*0014*/ 	.byte	0x00, 0xf0, 0x11, 0x00


	//----- nvinfo : EIATTR_KPARAM_INFO
	.align		4
.L_669:
        /*0018*/ 	.byte	0x04, 0x17
        /*001a*/ 	.short	(.L_671 - .L_670)
.L_670:
        /*001c*/ 	.word	0x00000000
        /*0020*/ 	.short	0x000a
        /*0022*/ 	.short	0x0c14
        /*0024*/ 	.byte	0x00, 0xf0, 0x11, 0x00


	//----- nvinfo : EIATTR_KPARAM_INFO
	.align		4
.L_671:
        /*0028*/ 	.byte	0x04, 0x17
        /*002a*/ 	.short	(.L_673 - .L_672)
.L_672:
        /*002c*/ 	.word	0x00000000
        /*0030*/ 	.short	0x0009
        /*0032*/ 	.short	0x0c10
        /*0034*/ 	.byte	0x00, 0xf0, 0x11, 0x00


	//----- nvinfo : EIATTR_KPARAM_INFO
	.align		4
.L_673:
        /*0038*/ 	.byte	0x04, 0x17
        /*003a*/ 	.short	(.L_675 - .L_674)
.L_674:
        /*003c*/ 	.word	0x00000000
        /*0040*/ 	.short	0x0008
        /*0042*/ 	.short	0x0c0c
        /*0044*/ 	.byte	0x00, 0xf0, 0x11, 0x00


	//----- nvinfo : EIATTR_KPARAM_INFO
	.align		4
.L_675:
        /*0048*/ 	.byte	0x04, 0x17
        /*004a*/ 	.short	(.L_677 - .L_676)
.L_676:
        /*004c*/ 	.word	0x00000000
        /*0050*/ 	.short	0x0007
        /*0052*/ 	.short	0x0c08
        /*0054*/ 	.byte	0x00, 0xf0, 0x11, 0x00


	//----- nvinfo : EIATTR_KPARAM_INFO
	.align		4
.L_677:
        /*0058*/ 	.byte	0x04, 0x17
        /*005a*/ 	.short	(.L_679 - .L_678)
.L_678:
        /*005c*/ 	.word	0x00000000
        /*0060*/ 	.short	0x0006
        /*0062*/ 	.short	0x0c04
        /*0064*/ 	.byte	0x00, 0xf0, 0x11, 0x00


	//----- nvinfo : EIATTR_KPARAM_INFO
	.align		4
.L_679:
        /*0068*/ 	.byte	0x04, 0x17
        /*006a*/ 	.short	(.L_681 - .L_680)
.L_680:
        /*006c*/ 	.word	0x00000000
        /*0070*/ 	.short	0x0005
        /*0072*/ 	.short	0x0c00
        /*0074*/ 	.byte	0x00, 0xf0, 0x11, 0x00


	//----- nvinfo : EIATTR_KPARAM_INFO
	.align		4
.L_681:
        /*0078*/ 	.byte	0x04, 0x17
        /*007a*/ 	.short	(.L_683 - .L_682)
.L_682:
        /*007c*/ 	.word	0x00000000
        /*0080*/ 	.short	0x0004
        /*0082*/ 	.short	0x0bfc
        /*0084*/ 	.byte	0x00, 0xf0, 0x11, 0x00


	//----- nvinfo : EIATTR_KPARAM_INFO
	.align		4
.L_683:
        /*0088*/ 	.byte	0x04, 0x17
        /*008a*/ 	.short	(.L_685 - .L_684)
.L_684:
        /*008c*/ 	.word	0x00000000
        /*0090*/ 	.short	0x0003
        /*0092*/ 	.short	0x0bf8
        /*0094*/ 	.byte	0x00, 0xf0, 0x05, 0x00


	//----- nvinfo : EIATTR_KPARAM_INFO
	.align		4
.L_685:
        /*0098*/ 	.byte	0x04, 0x17
        /*009a*/ 	.short	(.L_687 - .L_686)
.L_686:
        /*009c*/ 	.word	0x00000000
        /*00a0*/ 	.short	0x0002
        /*00a2*/ 	.short	0x0010
        /*00a4*/ 	.byte	0x00, 0xf0, 0xa1, 0x2f


	//----- nvinfo : EIATTR_KPARAM_INFO
	.align		4
.L_687:
        /*00a8*/ 	.byte	0x04, 0x17
        /*00aa*/ 	.short	(.L_689 - .L_688)
.L_688:
        /*00ac*/ 	.word	0x00000000
        /*00b0*/ 	.short	0x0001
        /*00b2*/ 	.short	0x0008
        /*00b4*/ 	.byte	0x00, 0xf5, 0x21, 0x00


	//----- nvinfo : EIATTR_KPARAM_INFO
	.align		4
.L_689:
        /*00b8*/ 	.byte	0x04, 0x17
        /*00ba*/ 	.short	(.L_691 - .L_690)
.L_690:
        /*00bc*/ 	.word	0x00000000
        /*00c0*/ 	.short	0x0000
        /*00c2*/ 	.short	0x0000
        /*00c4*/ 	.byte	0x00, 0xf0, 0x21, 0x00


	//----- nvinfo : EIATTR_SPARSE_MMA_MASK
	.align		4
.L_691:
        /*00c8*/ 	.byte	0x03, 0x50
        /*00ca*/ 	.short	0x0000


	//----- nvinfo : EIATTR_MAXREG_COUNT
	.align		4
        /*00cc*/ 	.byte	0x03, 0x1b
        /*00ce*/ 	.short	0x00ff


	//----- nvinfo : EIATTR_MERCURY_ISA_VERSION
	.align		4
        /*00d0*/ 	.byte	0x03, 0x5f
        /*00d2*/ 	.short	0x0101


	//----- nvinfo : EIATTR_VRC_CTA_INIT_COUNT
	.align		4
        /*00d4*/ 	.byte	0x02, 0x4a
	.zero		1
	.zero		1


	//----- nvinfo : EIATTR_EXIT_INSTR_OFFSETS
	.align		4
        /*00d8*/ 	.byte	0x04, 0x1c
        /*00da*/ 	.short	(.L_693 - .L_692)


	//   ....[0]....
.L_692:
        /*00dc*/ 	.word	0x00000180


	//   ....[1]....
        /*00e0*/ 	.word	0x00001380


	//   ....[2]....
        /*00e4*/ 	.word	0x000024c0


	//----- nvinfo : EIATTR_CRS_STACK_SIZE
	.align		4
.L_693:
        /*00e8*/ 	.byte	0x04, 0x1e
        /*00ea*/ 	.short	(.L_695 - .L_694)
.L_694:
        /*00ec*/ 	.word	0x00000000


	//----- nvinfo : EIATTR_CBANK_PARAM_SIZE
	.align		4
.L_695:
        /*00f0*/ 	.byte	0x03, 0x19
        /*00f2*/ 	.short	0x0c1c


	//----- nvinfo : EIATTR_PARAM_CBANK
	.align		4
        /*00f4*/ 	.byte	0x04, 0x0a
        /*00f6*/ 	.short	(.L_697 - .L_696)
	.align		4
.L_696:
        /*00f8*/ 	.word	index@(.nv.constant0._Z25multi_tensor_apply_kernelI18TensorListMetadataILi4EE11AdamFunctorIdflEJffffff10adamMode_tfEEvlPViT_T0_DpT1_)
        /*00fc*/ 	.short	0x0380
        /*00fe*/ 	.short	0x0c1c


	//----- nvinfo : EIATTR_SW_WAR
	.align		4
.L_697:
        /*0100*/ 	.byte	0x04, 0x36
        /*0102*/ 	.short	(.L_699 - .L_698)
.L_698:
        /*0104*/ 	.word	0x00000008
.L_699:


//--------------------- .nv.callgraph             --------------------------
	.section	.nv.callgraph,"",@"SHT_CUDA_CALLGRAPH"
	.align	4
	.sectionentsize	8
	.align		4
        /*0000*/ 	.word	0x00000000
	.align		4
        /*0004*/ 	.word	0xffffffff
	.align		4
        /*0008*/ 	.word	0x00000000
	.align		4
        /*000c*/ 	.word	0xfffffffe
	.align		4
        /*0010*/ 	.word	0x00000000
	.align		4
        /*0014*/ 	.word	0xfffffffd
	.align		4
        /*0018*/ 	.word	0x00000000
	.align		4
        /*001c*/ 	.word	0xfffffffc


//--------------------- .nv.constant4             --------------------------
	.section	.nv.constant4,"a",@progbits
	.align	8
	.align		8
.nv.constant4:
        /*0000*/ 	.dword	_ZN51_INTERNAL_acfb3b0d_20_multi_tensor_adam_cu_6ae6a0ff4cuda3std3__45__cpo5beginE
	.align		8
        /*0008*/ 	.dword	_ZN51_INTERNAL_acfb3b0d_20_multi_tensor_adam_cu_6ae6a0ff4cuda3std3__45__cpo3endE
	.align		8
        /*0010*/ 	.dword	_ZN51_INTERNAL_acfb3b0d_20_multi_tensor_adam_cu_6ae6a0ff4cuda3std3__45__cpo6cbeginE
	.align		8
        /*0018*/ 	.dword	_ZN51_INTERNAL_acfb3b0d_20_multi_tensor_adam_cu_6ae6a0ff4cuda3std3__45__cpo4cendE
	.align		8
        /*0020*/ 	.dword	_ZN51_INTERNAL_acfb3b0d_20_multi_tensor_adam_cu_6ae6a0ff4cuda3std3__45__cpo6rbeginE
	.align		8
        /*0028*/ 	.dword	_ZN51_INTERNAL_acfb3b0d_20_multi_tensor_adam_cu_6ae6a0ff4cuda3std3__45__cpo4rendE
	.align		8
        /*0030*/ 	.dword	_ZN51_INTERNAL_acfb3b0d_20_multi_tensor_adam_cu_6ae6a0ff4cuda3std3__45__cpo7crbeginE
	.align		8
        /*0038*/ 	.dword	_ZN51_INTERNAL_acfb3b0d_20_multi_tensor_adam_cu_6ae6a0ff4cuda3std3__45__cpo5crendE
	.align		8
        /*0040*/ 	.dword	_ZN51_INTERNAL_acfb3b0d_20_multi_tensor_adam_cu_6ae6a0ff4cuda3std3__453_GLOBAL__N__acfb3b0d_20_multi_tensor_adam_cu_6ae6a0ff6ignoreE
	.align		8
        /*0048*/ 	.dword	_ZN51_INTERNAL_acfb3b0d_20_multi_tensor_adam_cu_6ae6a0ff4cuda3std3__419piecewise_constructE
	.align		8
        /*0050*/ 	.dword	_ZN51_INTERNAL_acfb3b0d_20_multi_tensor_adam_cu_6ae6a0ff4cuda3std3__48in_placeE
	.align		8
        /*0058*/ 	.dword	_ZN51_INTERNAL_acfb3b0d_20_multi_tensor_adam_cu_6ae6a0ff4cuda3std3__420unreachable_sentinelE
	.align		8
        /*0060*/ 	.dword	_ZN51_INTERNAL_acfb3b0d_20_multi_tensor_adam_cu_6ae6a0ff4cuda3std6ranges3__45__cpo4swapE
	.align		8
        /*0068*/ 	.dword	_ZN51_INTERNAL_acfb3b0d_20_multi_tensor_adam_cu_6ae6a0ff4cuda3std6ranges3__45__cpo9iter_moveE
	.align		8
        /*0070*/ 	.dword	_ZN51_INTERNAL_acfb3b0d_20_multi_tensor_adam_cu_6ae6a0ff4cuda3std6ranges3__45__cpo5beginE
	.align		8
        /*0078*/ 	.dword	_ZN51_INTERNAL_acfb3b0d_20_multi_tensor_adam_cu_6ae6a0ff4cuda3std6ranges3__45__cpo3endE
	.align		8
        /*0080*/ 	.dword	_ZN51_INTERNAL_acfb3b0d_20_multi_tensor_adam_cu_6ae6a0ff4cuda3std6ranges3__45__cpo6cbeginE
	.align		8
        /*0088*/ 	.dword	_ZN51_INTERNAL_acfb3b0d_20_multi_tensor_adam_cu_6ae6a0ff4cuda3std6ranges3__45__cpo4cendE
	.align		8
        /*0090*/ 	.dword	_ZN51_INTERNAL_acfb3b0d_20_multi_tensor_adam_cu_6ae6a0ff4cuda3std6ranges3__45__cpo7advanceE
	.align		8
        /*0098*/ 	.dword	_ZN51_INTERNAL_acfb3b0d_20_multi_tensor_adam_cu_6ae6a0ff4cuda3std6ranges3__45__cpo9iter_swapE
	.align		8
        /*00a0*/ 	.dword	_ZN51_INTERNAL_acfb3b0d_20_multi_tensor_adam_cu_6ae6a0ff4cuda3std6ranges3__45__cpo4nextE
	.align		8
        /*00a8*/ 	.dword	_ZN51_INTERNAL_acfb3b0d_20_multi_tensor_adam_cu_6ae6a0ff4cuda3std6ranges3__45__cpo4prevE
	.align		8
        /*00b0*/ 	.dword	_ZN51_INTERNAL_acfb3b0d_20_multi_tensor_adam_cu_6ae6a0ff4cuda3std6ranges3__45__cpo4dataE
	.align		8
        /*00b8*/ 	.dword	_ZN51_INTERNAL_acfb3b0d_20_multi_tensor_adam_cu_6ae6a0ff4cuda3std6ranges3__45__cpo5cdataE
	.align		8
        /*00c0*/ 	.dword	_ZN51_INTERNAL_acfb3b0d_20_multi_tensor_adam_cu_6ae6a0ff4cuda3std6ranges3__45__cpo4sizeE
	.align		8
        /*00c8*/ 	.dword	_ZN51_INTERNAL_acfb3b0d_20_multi_tensor_adam_cu_6ae6a0ff4cuda3std6ranges3__45__cpo5ssizeE
	.align		8
        /*00d0*/ 	.dword	_ZN51_INTERNAL_acfb3b0d_20_multi_tensor_adam_cu_6ae6a0ff4cuda3std6ranges3__45__cpo8distanceE
	.align		8
        /*00d8*/ 	.dword	_ZN51_INTERNAL_acfb3b0d_20_multi_tensor_adam_cu_6ae6a0ff6thrust24THRUST_300001_SM_1000_NS6system6detail10sequential3seqE


//--------------------- .text._Z25multi_tensor_apply_kernelI18TensorListMetadataILi5EE27AdamCapturableMasterFunctorIN3c108BFloat16EfEJffPiifPf10adamMode_tfS7_EEvlPViT_T0_DpT1_ --------------------------
	.section	.text._Z25multi_tensor_apply_kernelI18TensorListMetadataILi5EE27AdamCapturableMasterFunctorIN3c108BFloat16EfEJffPiifPf10adamMode_tfS7_EEvlPViT_T0_DpT1_,"ax",@progbits
	.align	128
        .global         _Z25multi_tensor_apply_kernelI18TensorListMetadataILi5EE27AdamCapturableMasterFunctorIN3c108BFloat16EfEJffPiifPf10adamMode_tfS7_EEvlPViT_T0_DpT1_
        .type           _Z25multi_tensor_apply_kernelI18TensorListMetadataILi5EE27AdamCapturableMasterFunctorIN3c108BFloat16EfEJffPiifPf10adamMode_tfS7_EEvlPViT_T0_DpT1_,@function
        .size           _Z25multi_tensor_apply_kernelI18TensorListMetadataILi5EE27AdamCapturableMasterFunctorIN3c108BFloat16EfEJffPiifPf10adamMode_tfS7_EEvlPViT_T0_DpT1_,(.L_x_312 - _Z25multi_tensor_apply_kernelI18TensorListMetadataILi5EE27AdamCapturableMasterFunctorIN3c108BFloat16EfEJffPiifPf10adamMode_tfS7_EEvlPViT_T0_DpT1_)
        .other          _Z25multi_tensor_apply_kernelI18TensorListMetadataILi5EE27AdamCapturableMasterFunctorIN3c108BFloat16EfEJffPiifPf10adamMode_tfS7_EEvlPViT_T0_DpT1_,@"STO_CUDA_ENTRY STV_DEFAULT"
_Z25multi_tensor_apply_kernelI18TensorListMetadataILi5EE27AdamCapturableMasterFunctorIN3c108BFloat16EfEJffPiifPf10adamMode_tfS7_EEvlPViT_T0_DpT1_:
.text._Z25multi_tensor_apply_kernelI18TensorListMetadataILi5EE27AdamCapturableMasterFunctorIN3c108BFloat16EfEJffPiifPf10adamMode_tfS7_EEvlPViT_T0_DpT1_:
[----:B------:R-:W-:Y:S08]  /*0000*/  LDC R1, c[0x0][0x37c] ;  /* 0x0000df00ff017b82 */ /* 0x000ff00000000800 */
[----:B------:R-:W0:Y:S01]  /*0010*/  LDC.64 R2, c[0x0][0x388] ;  /* 0x0000e200ff027b82 */ /* 0x000e220000000a00 */
[----:B------:R-:W0:Y:S02]  /*0020*/  LDCU.64 UR18, c[0x0][0x358] ;  /* 0x00006b00ff1277ac */ /* 0x000e240008000a00 */
[----:B0-----:R-:W2:Y:S02]  /*0030*/  LDG.E.STRONG.SYS R2, desc[UR18][R2.64] ;  /* 0x0000001202027981 */ /* 0x001ea4000c1f5900 */
[----:B--2---:R-:W-:-:S13]  /*0040*/  ISETP.NE.AND P0, PT, R2, 0x1, PT ;  /* 0x000000010200780c */ /* 0x004fda0003f05270 */
[----:B------:R-:W-:Y:S05]  /*0050*/  @!P0 EXIT ;  /* 0x000000000000894d */ /* 0x000fea0003800000 */
[----:B------:R-:W0:Y:S01]  /*0060*/  LDCU UR4, c[0x0][0xf90] ;  /* 0x0001f200ff0477ac */ /* 0x000e220008000800 */
[----:B------:R-:W-:Y:S01]  /*0070*/  IMAD.MOV.U32 R0, RZ, RZ, 0x3f800000 ;  /* 0x3f800000ff007424 */ /* 0x000fe200078e00ff */
[----:B------:R-:W-:Y:S01]  /*0080*/  UMOV UR17, 0x3f800000 ;  /* 0x3f80000000117882 */ /* 0x000fe20000000000 */
[----:B0-----:R-:W-:-:S09]  /*0090*/  UISETP.NE.AND UP0, UPT, UR4, 0x1, UPT ;  /* 0x000000010400788c */ /* 0x001fd2000bf05270 */
[----:B------:R-:W-:Y:S05]  /*00a0*/  BRA.U UP0, `(.L_x_0) ;  /* 0x0000000500e47547 */ /* 0x000fea000b800000 */
[----:B------:R-:W0:Y:S08]  /*00b0*/  LDC.64 R8, c[0x0][0xf88] ;  /* 0x0003e200ff087b82 */ /* 0x000e300000000a00 */
[----:B------:R-:W1:Y:S01]  /*00c0*/  LDC R30, c[0x0][0xf7c] ;  /* 0x0003df00ff1e7b82 */ /* 0x000e620000000800 */
[----:B0-----:R-:W2:Y:S01]  /*00d0*/  LDG.E R2, desc[UR18][R8.64] ;  /* 0x0000001208027981 */ /* 0x001ea2000c1e1900 */
[----:B-1----:R-:W-:-:S06]  /*00e0*/  FMUL.FTZ R30, R30, 1 ;  /* 0x3f8000001e1e7820 */ /* 0x002fcc0000410000 */
[----:B------:R-:W0:Y:S02]  /*00f0*/  F2F.F64.F32 R30, R30 ;  /* 0x0000001e001e7310 */ /* 0x000e240000201800 */
[----:B0-----:R-:W-:-:S10]  /*0100*/  DADD R32, -RZ, |R30| ;  /* 0x00000000ff207229 */ /* 0x001fd4000000051e */
[----:B------:R-:W-:Y:S01]  /*0110*/  IMAD.MOV.U32 R26, RZ, RZ, R32 ;  /* 0x000000ffff1a7224 */ /* 0x000fe200078e0020 */
[----:B--2---:R-:W0:Y:S02]  /*0120*/  I2F.F64 R6, R2 ;  /* 0x0000000200067312 */ /* 0x004e240000201c00 */
[----:B0-----:R-:W-:Y:S02]  /*0130*/  SHF.R.U32.HI R0, RZ, 0x14, R7 ;  /* 0x00000014ff007819 */ /* 0x001fe40000011607 */
[----:B------:R-:W-:Y:S02]  /*0140*/  MOV R32, R6 ;  /* 0x0000000600207202 */ /* 0x000fe40000000f00 */
[----:B------:R-:W-:-:S05]  /*0150*/  LOP3.LUT R0, R0, 0x7ff, RZ, 0xc0, !PT ;  /* 0x000007ff00007812 */ /* 0x000fca00078ec0ff */
[----:B------:R-:W-:Y:S01]  /*0160*/  VIADD R5, R0, 0xfffffc0c ;  /* 0xfffffc0c00057836 */ /* 0x000fe20000000000 */
[----:B------:R-:W-:-:S04]  /*0170*/  MOV R0, 0x1f0 ;  /* 0x000001f000007802 */ /* 0x000fc80000000f00 */
[CC--:B------:R-:W-:Y:S02]  /*0180*/  SHF.L.U32 R3, R6.reuse, R5.reuse, RZ ;  /* 0x0000000506037219 */ /* 0x0c0fe400000006ff */
[--C-:B------:R-:W-:Y:S01]  /*0190*/  SHF.L.U64.HI R4, R6, R5, R7.reuse ;  /* 0x0000000506047219 */ /* 0x100fe20000010207 */
[----:B------:R-:W-:Y:S01]  /*01a0*/  IMAD.MOV.U32 R5, RZ, RZ, R7 ;  /* 0x000000ffff057224 */ /* 0x000fe200078e0007 */
[----:B------:R-:W-:-:S04]  /*01b0*/  ISETP.NE.U32.AND P0, PT, R3, RZ, PT ;  /* 0x000000ff0300720c */ /* 0x000fc80003f05070 */
[----:B------:R-:W-:-:S04]  /*01c0*/  ISETP.NE.AND.EX P0, PT, R4, -0x80000000, PT, P0 ;  /* 0x800000000400780c */ /* 0x000fc80003f05300 */
[----:B------:R-:W-:-:S13]  /*01d0*/  PLOP3.LUT P0, PT, P0, PT, PT, 0x8, 0x80 ;  /* 0x000000000080781c */ /* 0x000fda000070e170 */
[----:B------:R-:W-:Y:S05]  /*01e0*/  CALL.REL.NOINC `($_Z25multi_tensor_apply_kernelI18TensorListMetadataILi5EE27AdamCapturableMasterFunctorIN3c108BFloat16EfEJffPiifPf10adamMode_tfS7_EEvlPViT_T0_DpT1_$__internal_accurate_pow) ;  /* 0x0000002400307944 */ /* 0x000fea0003c00000 */
[----:B------:R-:W0:Y:S01]  /*01f0*/  LDC R14, c[0x0][0xf7c] ;  /* 0x0003df00ff0e7b82 */ /* 0x000e220000000800 */
[----:B------:R-:W-:Y:S01]  /*0200*/  IMAD.MOV.U32 R9, RZ, RZ, R5 ;  /* 0x000000ffff097224 */ /* 0x000fe200078e0005 */
[----:B------:R-:W-:Y:S01]  /*0210*/  DADD R10, R30, R6 ;  /* 0x000000001e0a7229 */ /* 0x000fe20000000006 */
[----:B------:R-:W-:Y:S02]  /*0220*/  ISETP.GE.AND P2, PT, R31, RZ, PT ;  /* 0x000000ff1f00720c */ /* 0x000fe40003f46270 */
[----:B------:R-:W-:Y:S02]  /*0230*/  PLOP3.LUT P1, PT, P0, PT, PT, 0x80, 0x8 ;  /* 0x000000000008781c */ /* 0x000fe4000072f070 */
[----:B------:R-:W-:-:S05]  /*0240*/  DADD R12, -RZ, -R8 ;  /* 0x00000000ff0c7229 */ /* 0x000fca0000000908 */
[----:B------:R-:W-:-:S04]  /*0250*/  LOP3.LUT R10, R11, 0x7ff00000, RZ, 0xc0, !PT ;  /* 0x7ff000000b0a7812 */ /* 0x000fc800078ec0ff */
[----:B------:R-:W-:Y:S02]  /*0260*/  ISETP.NE.AND P3, PT, R10, 0x7ff00000, PT ;  /* 0x7ff000000a00780c */ /* 0x000fe40003f65270 */
[-C--:B------:R-:W-:Y:S02]  /*0270*/  FSEL R9, R12, R8.reuse, P0 ;  /* 0x000000080c097208 */ /* 0x080fe40000000000 */
[-C--:B------:R-:W-:Y:S02]  /*0280*/  FSEL R12, R13, R5.reuse, P0 ;  /* 0x000000050d0c7208 */ /* 0x080fe40000000000 */
[----:B------:R-:W-:Y:S02]  /*0290*/  FSEL R8, R9, R8, !P2 ;  /* 0x0000000809087208 */ /* 0x000fe40005000000 */
[----:B0-----:R-:W-:Y:S02]  /*02a0*/  FSETP.NEU.FTZ.AND P4, PT, R14, RZ, PT ;  /* 0x000000ff0e00720b */ /* 0x001fe40003f9d000 */
[----:B------:R-:W-:-:S11]  /*02b0*/  FSEL R9, R12, R5, !P2 ;  /* 0x000000050c097208 */ /* 0x000fd60005000000 */
[----:B------:R-:W-:Y:S05]  /*02c0*/  @P4 BRA `(.L_x_1) ;  /* 0x00000000001c4947 */ /* 0x000fea0003800000 */
[----:B------:R-:W-:Y:S01]  /*02d0*/  ISETP.NE.U32.AND P1, PT, R3, RZ, PT ;  /* 0x000000ff0300720c */ /* 0x000fe20003f25070 */
[----:B------:R-:W-:Y:S01]  /*02e0*/  IMAD.MOV.U32 R8, RZ, RZ, RZ ;  /* 0x000000ffff087224 */ /* 0x000fe200078e00ff */
[----:B------:R-:W-:Y:S02]  /*02f0*/  ISETP.GE.AND P4, PT, R7, RZ, PT ;  /* 0x000000ff0700720c */ /* 0x000fe40003f86270 */
[----:B------:R-:W-:-:S13]  /*0300*/  ISETP.NE.AND.EX P1, PT, R4, -0x80000000, PT, P1 ;  /* 0x800000000400780c */ /* 0x000fda0003f25310 */
[----:B------:R-:W-:-:S06]  /*0310*/  DSETP.NEU.AND P1, PT, |R6|, 0.5, !P1 ;  /* 0x3fe000000600742a */ /* 0x000fcc0004f2d200 */
[----:B------:R-:W-:-:S04]  /*0320*/  SEL R9, R31, RZ, P1 ;  /* 0x000000ff1f097207 */ /* 0x000fc80000800000 */
[----:B------:R-:W-:-:S07]  /*0330*/  @!P4 LOP3.LUT R9, R9, 0x7ff00000, RZ, 0xfc, !PT ;  /* 0x7ff000000909c812 */ /* 0x000fce00078efcff */
.L_x_1:
[----:B------:R-:W-:Y:S05]  /*0340*/  @P3 BRA `(.L_x_2) ;  /* 0x0000000000343947 */ /* 0x000fea0003800000 */
[----:B------:R-:W-:-:S13]  /*0350*/  FSETP.NAN.FTZ.AND P3, PT, R14, R14, PT ;  /* 0x0000000e0e00720b */ /* 0x000fda0003f78000 */
[----:B------:R-:W-:Y:S01]  /*0360*/  @P3 DADD R8, R30, R6 ;  /* 0x000000001e083229 */ /* 0x000fe20000000006 */
[----:B------:R-:W-:Y:S10]  /*0370*/  @P3 BRA `(.L_x_2) ;  /* 0x0000000000283947 */ /* 0x000ff40003800000 */
[----:B------:R-:W-:-:S14]  /*0380*/  DSETP.NEU.AND P3, PT, |R30|, +INF , PT ;  /* 0x7ff000001e00742a */ /* 0x000fdc0003f6d200 */
[----:B------:R-:W-:Y:S05]  /*0390*/  @P3 BRA `(.L_x_2) ;  /* 0x0000000000203947 */ /* 0x000fea0003800000 */
[C---:B------:R-:W-:Y:S01]  /*03a0*/  ISETP.GE.AND P3, PT, R7.reuse, RZ, PT ;  /* 0x000000ff0700720c */ /* 0x040fe20003f66270 */
[----:B------:R-:W-:Y:S01]  /*03b0*/  IMAD.MOV.U32 R8, RZ, RZ, RZ ;  /* 0x000000ffff087224 */ /* 0x000fe200078e00ff */
[----:B------:R-:W-:Y:S02]  /*03c0*/  LOP3.LUT R0, R7, 0x7fffffff, RZ, 0xc0, !PT ;  /* 0x7fffffff07007812 */ /* 0x000fe400078ec0ff */
[----:B------:R-:W-:Y:S02]  /*03d0*/  SEL R9, RZ, 0x7ff00000, !P3 ;  /* 0x7ff00000ff097807 */ /* 0x000fe40005800000 */
[----:B------:R-:W-:Y:S02]  /*03e0*/  ISETP.NE.AND P3, PT, R0, 0x3fe00000, PT ;  /* 0x3fe000000000780c */ /* 0x000fe40003f65270 */
[----:B------:R-:W-:-:S04]  /*03f0*/  IADD3 R0, PT, PT, R9, -0x80000000, RZ ;  /* 0x8000000009007810 */ /* 0x000fc80007ffe0ff */
[----:B------:R-:W-:-:S04]  /*0400*/  SEL R0, R0, R9, P3 ;  /* 0x0000000900007207 */ /* 0x000fc80001800000 */
[----:B------:R-:W-:-:S07]  /*0410*/  @!P2 SEL R9, R0, R9, P1 ;  /* 0x000000090009a207 */ /* 0x000fce0000800000 */
.L_x_2:
[----:B------:R-:W0:Y:S01]  /*0420*/  LDC R30, c[0x0][0xf80] ;  /* 0x0003e000ff1e7b82 */ /* 0x000e220000000800 */
[----:B------:R-:W-:Y:S01]  /*0430*/  DADD R8, -R8, 1 ;  /* 0x3ff0000008087429 */ /* 0x000fe20000000100 */
[----:B------:R-:W-:Y:S01]  /*0440*/  UMOV UR4, 0xf0000000 ;  /* 0xf000000000047882 */ /* 0x000fe20000000000 */
[----:B------:R-:W-:Y:S01]  /*0450*/  UMOV UR5, 0x380fffff ;  /* 0x380fffff00057882 */ /* 0x000fe20000000000 */
[----:B------:R-:W-:Y:S02]  /*0460*/  ISETP.NE.AND P2, PT, R2, RZ, PT ;  /* 0x000000ff0200720c */ /* 0x000fe40003f45270 */
[----:B------:R-:W-:Y:S01]  /*0470*/  MOV R5, R7 ;  /* 0x0000000700057202 */ /* 0x000fe20000000f00 */
[----:B------:R-:W1:Y:S02]  /*0480*/  F2F.F32.F64 R0, R8 ;  /* 0x0000000800007310 */ /* 0x000e640000301000 */
[----:B------:R-:W-:-:S14]  /*0490*/  DSETP.GEU.AND P1, PT, |R8|, UR4, PT ;  /* 0x0000000408007e2a */ /* 0x000fdc000bf2e200 */
[----:B-1----:R-:W-:Y:S01]  /*04a0*/  @!P1 FMUL R0, R0, 1.175494350822287508e-38 ;  /* 0x0080000000009820 */ /* 0x002fe20000400000 */
[----:B0-----:R-:W-:Y:S01]  /*04b0*/  FMUL.FTZ R30, R30, 1 ;  /* 0x3f8000001e1e7820 */ /* 0x001fe20000410000 */
[----:B------:R-:W-:-:S03]  /*04c0*/  FSETP.NEU.FTZ.AND P1, PT, R14, 1, PT ;  /* 0x3f8000000e00780b */ /* 0x000fc60003f3d000 */
[----:B------:R-:W-:Y:S02]  /*04d0*/  FSEL R0, R0, RZ, P2 ;  /* 0x000000ff00007208 */ /* 0x000fe40001000000 */
[----:B------:R-:W0:Y:S02]  /*04e0*/  F2F.F64.F32 R30, R30 ;  /* 0x0000001e001e7310 */ /* 0x000e240000201800 */
[----:B------:R-:W-:Y:S02]  /*04f0*/  FSEL R0, R0, RZ, P1 ;  /* 0x000000ff00007208 */ /* 0x000fe40000800000 */
[----:B------:R-:W-:Y:S02]  /*0500*/  ISETP.NE.U32.AND P1, PT, R3, RZ, PT ;  /* 0x000000ff0300720c */ /* 0x000fe40003f25070 */
[----:B------:R-:W-:Y:S02]  /*0510*/  R2UR UR17, R0 ;  /* 0x00000000001172ca */ /* 0x000fe400000e0000 */
[----:B------:R-:W-:-:S02]  /*0520*/  ISETP.NE.AND.EX P1, PT, R4, -0x80000000, PT, P1 ;  /* 0x800000000400780c */ /* 0x000fc40003f25310 */
[----:B------:R-:W-:Y:S01]  /*0530*/  MOV R0, 0x580 ;  /* 0x0000058000007802 */ /* 0x000fe20000000f00 */
[----:B0-----:R-:W-:-:S10]  /*0540*/  DADD R32, -RZ, |R30| ;  /* 0x00000000ff207229 */ /* 0x001fd4000000051e */
[----:B------:R-:W-:Y:S02]  /*0550*/  IMAD.MOV.U32 R26, RZ, RZ, R32 ;  /* 0x000000ffff1a7224 */ /* 0x000fe400078e0020 */
[----:B------:R-:W-:-:S07]  /*0560*/  IMAD.MOV.U32 R32, RZ, RZ, R6 ;  /* 0x000000ffff207224 */ /* 0x000fce00078e0006 */
[----:B------:R-:W-:Y:S05]  /*0570*/  CALL.REL.NOINC `($_Z25multi_tensor_apply_kernelI18TensorListMetadataILi5EE27AdamCapturableMasterFunctorIN3c108BFloat16EfEJffPiifPf10adamMode_tfS7_EEvlPViT_T0_DpT1_$__internal_accurate_pow) ;  /* 0x00000020004c7944 */ /* 0x000fea0003c00000 */
[----:B------:R-:W0:Y:S01]  /*0580*/  LDC R14, c[0x0][0xf80] ;  /* 0x0003e000ff0e7b82 */ /* 0x000e220000000800 */
[----:B------:R-:W-:Y:S01]  /*0590*/  IMAD.MOV.U32 R9, RZ, RZ, R5 ;  /* 0x000000ffff097224 */ /* 0x000fe200078e0005 */
[----:B------:R-:W-:Y:S01]  /*05a0*/  DADD R10, R6, R30 ;  /* 0x00000000060a7229 */ /* 0x000fe2000000001e */
[----:B------:R-:W-:-:S04]  /*05b0*/  ISETP.GE.AND P2, PT, R31, RZ, PT ;  /* 0x000000ff1f00720c */ /* 0x000fc80003f46270 */
[----:B------:R-:W-:-:S05]  /*05c0*/  DADD R12, -RZ, -R8 ;  /* 0x00000000ff0c7229 */ /* 0x000fca0000000908 */
[----:B------:R-:W-:-:S05]  /*05d0*/  LOP3.LUT R10, R11, 0x7ff00000, RZ, 0xc0, !PT ;  /* 0x7ff000000b0a7812 */ /* 0x000fca00078ec0ff */
[-C--:B------:R-:W-:Y:S02]  /*05e0*/  FSEL R9, R12, R8.reuse, !P1 ;  /* 0x000000080c097208 */ /* 0x080fe40004800000 */
[-C--:B------:R-:W-:Y:S02]  /*05f0*/  FSEL R12, R13, R5.reuse, !P1 ;  /* 0x000000050d0c7208 */ /* 0x080fe40004800000 */
[----:B------:R-:W-:Y:S02]  /*0600*/  FSEL R8, R9, R8, !P2 ;  /* 0x0000000809087208 */ /* 0x000fe40005000000 */
[----:B------:R-:W-:Y:S02]  /*0610*/  ISETP.NE.AND P1, PT, R10, 0x7ff00000, PT ;  /* 0x7ff000000a00780c */ /* 0x000fe40003f25270 */
        /* <DEDUP_REMOVED lines=10> */
.L_x_3:
[----:B------:R-:W-:Y:S05]  /*06c0*/  @P1 BRA `(.L_x_4) ;  /* 0x0000000000341947 */ /* 0x000fea0003800000 */
[----:B------:R-:W-:-:S13]  /*06d0*/  FSETP.NAN.FTZ.AND P1, PT, R14, R14, PT ;  /* 0x0000000e0e00720b */ /* 0x000fda0003f38000 */
[----:B------:R-:W-:Y:S01]  /*06e0*/  @P1 DADD R8, R6, R30 ;  /* 0x0000000006081229 */ /* 0x000fe2000000001e */
[----:B------:R-:W-:Y:S10]  /*06f0*/  @P1 BRA `(.L_x_4) ;  /* 0x0000000000281947 */ /* 0x000ff40003800000 */
[----:B------:R-:W-:-:S14]  /*0700*/  DSETP.NEU.AND P1, PT, |R30|, +INF , PT ;  /* 0x7ff000001e00742a */ /* 0x000fdc0003f2d200 */
[----:B------:R-:W-:Y:S05]  /*0710*/  @P1 BRA `(.L_x_4) ;  /* 0x0000000000201947 */ /* 0x000fea0003800000 */
[C---:B------:R-:W-:Y:S02]  /*0720*/  ISETP.GE.AND P1, PT, R7.reuse, RZ, PT ;  /* 0x000000ff0700720c */ /* 0x040fe40003f26270 */
[----:B------:R-:W-:Y:S02]  /*0730*/  LOP3.LUT R6, R7, 0x7fffffff, RZ, 0xc0, !PT ;  /* 0x7fffffff07067812 */ /* 0x000fe400078ec0ff */
[----:B------:R-:W-:Y:S02]  /*0740*/  SEL R9, RZ, 0x7ff00000, !P1 ;  /* 0x7ff00000ff097807 */ /* 0x000fe40004800000 */
[----:B------:R-:W-:Y:S02]  /*0750*/  ISETP.NE.AND P1, PT, R6, 0x3fe00000, PT ;  /* 0x3fe000000600780c */ /* 0x000fe40003f25270 */
[----:B------:R-:W-:Y:S01]  /*0760*/  MOV R8, RZ ;  /* 0x000000ff00087202 */ /* 0x000fe20000000f00 */
[----:B------:R-:W-:-:S05]  /*0770*/  VIADD R0, R9, 0x80000000 ;  /* 0x8000000009007836 */ /* 0x000fca0000000000 */
[----:B------:R-:W-:-:S04]  /*0780*/  SEL R0, R0, R9, P1 ;  /* 0x0000000900007207 */ /* 0x000fc80000800000 */
[----:B------:R-:W-:-:S07]  /*0790*/  @!P2 SEL R9, R0, R9, P0 ;  /* 0x000000090009a207 */ /* 0x000fce0000000000 */
.L_x_4:
[----:B------:R-:W-:Y:S01]  /*07a0*/  DADD R8, -R8, 1 ;  /* 0x3ff0000008087429 */ /* 0x000fe20000000100 */
[----:B------:R-:W-:Y:S01]  /*07b0*/  UMOV UR4, 0xf0000000 ;  /* 0xf000000000047882 */ /* 0x000fe20000000000 */
[----:B------:R-:W-:Y:S01]  /*07c0*/  UMOV UR5, 0x380fffff ;  /* 0x380fffff00057882 */ /* 0x000fe20000000000 */
[----:B------:R-:W-:-:S03]  /*07d0*/  ISETP.NE.AND P1, PT, R2, RZ, PT ;  /* 0x000000ff0200720c */ /* 0x000fc60003f25270 */
[----:B------:R-:W0:Y:S02]  /*07e0*/  F2F.F32.F64 R0, R8 ;  /* 0x0000000800007310 */ /* 0x000e240000301000 */
[----:B------:R-:W-:-:S14]  /*07f0*/  DSETP.GEU.AND P0, PT, |R8|, UR4, PT ;  /* 0x0000000408007e2a */ /* 0x000fdc000bf0e200 */
[----:B0-----:R-:W-:Y:S01]  /*0800*/  @!P0 FMUL R0, R0, 1.175494350822287508e-38 ;  /* 0x0080000000008820 */ /* 0x001fe20000400000 */
[----:B------:R-:W-:-:S04]  /*0810*/  FSETP.NEU.FTZ.AND P0, PT, R14, 1, PT ;  /* 0x3f8000000e00780b */ /* 0x000fc80003f1d000 */
[----:B------:R-:W-:-:S04]  /*0820*/  FSEL R0, R0, RZ, P1 ;  /* 0x000000ff00007208 */ /* 0x000fc80000800000 */
[----:B------:R-:W-:-:S07]  /*0830*/  FSEL R0, R0, RZ, P0 ;  /* 0x000000ff00007208 */ /* 0x000fce0000000000 */
.L_x_0:
[----:B------:R-:W0:Y:S01]  /*0840*/  S2UR UR5, SR_CTAID.X ;  /* 0x00000000000579c3 */ /* 0x000e220000002500 */
[----:B------:R-:W1:Y:S01]  /*0850*/  LDCU UR16, c[0x0][0x380] ;  /* 0x00007000ff1077ac */ /* 0x000e620008000800 */
[----:B0-----:R-:W0:Y:S01]  /*0860*/  LDCU.U8 UR4, c[0x0][UR5+0x930] ;  /* 0x00012600050477ac */ /* 0x001e220008000000 */
[----:B------:R-:W-:-:S04]  /*0870*/  UIADD3 UR6, UPT, UPT, UR5, 0x10, URZ ;  /* 0x0000001005067890 */ /* 0x000fc8000fffe0ff */
[----:B------:R-:W-:-:S03]  /*0880*/  UIMAD UR5, UR5, 0x3, UR6 ;  /* 0x00000003050578a4 */ /* 0x000fc6000f8e0206 */
[----:B------:R-:W-:Y:S02]  /*0890*/  UMOV UR6, 0x10 ;  /* 0x0000001000067882 */ /* 0x000fe40000000000 */
[----:B0-----:R-:W-:-:S07]  /*08a0*/  ULEA UR6, UR4, UR6, 0x3 ;  /* 0x0000000604067291 */ /* 0x001fce000f8e18ff */
[----:B------:R-:W1:Y:S05]  /*08b0*/  LDCU UR5, c[0x0][UR5+0xa60] ;  /* 0x00014c00050577ac */ /* 0x000e6a0008000800 */
[----:B------:R-:W0:Y:S01]  /*08c0*/  LDCU UR4, c[0x0][UR6+0x830] ;  /* 0x00010600060477ac */ /* 0x000e220008000800 */
[----:B-1----:R-:W-:-:S04]  /*08d0*/  UIMAD UR12, UR5, UR16, URZ ;  /* 0x00000010050c72a4 */ /* 0x002fc8000f8e02ff */
[----:B0-----:R-:W-:-:S04]  /*08e0*/  UIADD3 UR13, UPT, UPT, UR4, -UR12, URZ ;  /* 0x8000000c040d7290 */ /* 0x001fc8000fffe0ff */
[----:B------:R-:W-:-:S04]  /*08f0*/  UISETP.LT.AND UP0, UPT, UR13, UR16, UPT ;  /* 0x000000100d00728c */ /* 0x000fc8000bf01270 */
[----:B------:R-:W-:-:S04]  /*0900*/  USEL UR4, UR13, UR16, UP0 ;  /* 0x000000100d047287 */ /* 0x000fc80008000000 */
[----:B------:R-:W-:-:S06]  /*0910*/  UISETP.GE.AND UP0, UPT, UR4, 0x1, UPT ;  /* 0x000000010400788c */ /* 0x000fcc000bf06270 */
[----:B------:R-:W-:-:S13]  /*0920*/  PLOP3.LUT P0, PT, PT, PT, UP0, 0x80, 0x8 ;  /* 0x000000000008781c */ /* 0x000fda0003f0f008 */
[----:B------:R-:W-:Y:S05]  /*0930*/  @!P0 EXIT ;  /* 0x000000000000894d */ /* 0x000fea0003800000 */
[----:B------:R-:W0:Y:S01]  /*0940*/  LDC R2, c[0x0][0xf7c] ;  /* 0x0003df00ff027b82 */ /* 0x000e220000000800 */
[----:B------:R-:W1:Y:S01]  /*0950*/  LDCU.64 UR4, c[0x0][UR6+0x560] ;  /* 0x0000ac00060477ac */ /* 0x000e620008000a00 */
[----:B------:R-:W2:Y:S06]  /*0960*/  LDCU.64 UR8, c[0x0][UR6+0x650] ;  /* 0x0000ca00060877ac */ /* 0x000eac0008000a00 */
[----:B------:R-:W3:Y:S01]  /*0970*/  LDC R3, c[0x0][0xf80] ;  /* 0x0003e000ff037b82 */ /* 0x000ee20000000800 */
[----:B------:R-:W4:Y:S01]  /*0980*/  LDCU UR26, c[0x0][0xfa0] ;  /* 0x0001f400ff1a77ac */ /* 0x000f220008000800 */
[----:B------:R-:W5:Y:S01]  /*0990*/  LDCU.64 UR10, c[0x0][UR6+0x740] ;  /* 0x0000e800060a77ac */ /* 0x000f620008000a00 */
[----:B------:R-:W-:-:S02]  /*09a0*/  USHF.R.S32.HI UR23, URZ, 0x1f, UR12 ;  /* 0x0000001fff177899 */ /* 0x000fc4000801140c */
[----:B------:R-:W-:Y:S02]  /*09b0*/  USHF.L.U32 UR14, UR12, 0x2, URZ ;  /* 0x000000020c0e7899 */ /* 0x000fe400080006ff */
[----:B------:R-:W-:Y:S02]  /*09c0*/  UISETP.LT.U32.AND UP3, UPT, UR13, UR16, UPT ;  /* 0x000000100d00728c */ /* 0x000fe4000bf61070 */
[----:B------:R-:W-:Y:S01]  /*09d0*/  USHF.L.U64.HI UR15, UR12, 0x2, UR23 ;  /* 0x000000020c0f7899 */ /* 0x000fe20008010217 */
[----:B0-----:R-:W-:Y:S01]  /*09e0*/  FADD.FTZ R2, -R2, 1 ;  /* 0x3f80000002027421 */ /* 0x001fe20000010100 */
[----:B-1----:R-:W-:Y:S02]  /*09f0*/  UIADD3 UR24, UP0, UPT, UR4, UR14, URZ ;  /* 0x0000000e04187290 */ /* 0x002fe4000ff1e0ff */
[----:B--2---:R-:W-:Y:S02]  /*0a00*/  UIADD3 UR25, UP1, UPT, UR8, UR14, URZ ;  /* 0x0000000e08197290 */ /* 0x004fe4000ff3e0ff */
[----:B------:R-:W-:-:S02]  /*0a10*/  USEL UR13, UR13, UR16, UP3 ;  /* 0x000000100d0d7287 */ /* 0x000fc40009800000 */
[----:B----4-:R-:W-:Y:S01]  /*0a20*/  UISETP.NE.AND UP3, UPT, UR26, URZ, UPT ;  /* 0x000000ff1a00728c */ /* 0x010fe2000bf65270 */
[----:B---3--:R-:W-:Y:S01]  /*0a30*/  FADD.FTZ R3, -R3, 1 ;  /* 0x3f80000003037421 */ /* 0x008fe20000010100 */
[----:B-----5:R-:W-:Y:S01]  /*0a40*/  UIADD3 UR14, UP2, UPT, UR10, UR14, URZ ;  /* 0x0000000e0a0e7290 */ /* 0x020fe2000ff5e0ff */
[----:B------:R-:W-:Y:S01]  /*0a50*/  IMAD.U32 R14, RZ, RZ, UR24 ;  /* 0x00000018ff0e7e24 */ /* 0x000fe2000f8e00ff */
[----:B------:R-:W-:Y:S01]  /*0a60*/  UIADD3.X UR4, UPT, UPT, UR5, UR15, URZ, UP0, !UPT ;  /* 0x0000000f05047290 */ /* 0x000fe200087fe4ff */
[----:B------:R-:W-:Y:S01]  /*0a70*/  R2UR UR5, R2 ;  /* 0x00000000020572ca */ /* 0x000fe200000e0000 */
[----:B------:R-:W-:Y:S01]  /*0a80*/  UIADD3.X UR8, UPT, UPT, UR9, UR15, URZ, UP1, !UPT ;  /* 0x0000000f09087290 */ /* 0x000fe20008ffe4ff */
[----:B------:R-:W-:Y:S01]  /*0a90*/  R2UR UR9, R3 ;  /* 0x00000000030972ca */ /* 0x000fe200000e0000 */
[----:B------:R-:W-:Y:S01]  /*0aa0*/  UIADD3.X UR10, UPT, UPT, UR11, UR15, URZ, UP2, !UPT ;  /* 0x0000000f0b0a7290 */ /* 0x000fe200097fe4ff */
[----:B------:R-:W-:Y:S01]  /*0ab0*/  IMAD.U32 R16, RZ, RZ, UR25 ;  /* 0x00000019ff107e24 */ /* 0x000fe2000f8e00ff */
[----:B------:R-:W-:Y:S01]  /*0ac0*/  MOV R15, UR4 ;  /* 0x00000004000f7c02 */ /* 0x000fe20008000f00 */
[----:B------:R-:W-:Y:S01]  /*0ad0*/  IMAD.U32 R18, RZ, RZ, UR14 ;  /* 0x0000000eff127e24 */ /* 0x000fe2000f8e00ff */
[----:B------:R-:W0:Y:S01]  /*0ae0*/  LDCU.64 UR20, c[0x0][UR6+0x380] ;  /* 0x00007000061477ac */ /* 0x000e220008000a00 */
[----:B------:R-:W-:-:S02]  /*0af0*/  IMAD.U32 R17, RZ, RZ, UR8 ;  /* 0x00000008ff117e24 */ /* 0x000fc4000f8e00ff */
[----:B------:R-:W-:Y:S01]  /*0b00*/  IMAD.U32 R19, RZ, RZ, UR10 ;  /* 0x0000000aff137e24 */ /* 0x000fe2000f8e00ff */
[----:B------:R-:W1:Y:S01]  /*0b10*/  LDCU.64 UR6, c[0x0][UR6+0x470] ;  /* 0x00008e00060677ac */ /* 0x000e620008000a00 */
[----:B------:R-:W2:Y:S01]  /*0b20*/  LDCU UR22, c[0x0][0x360] ;  /* 0x00006c00ff1677ac */ /* 0x000ea20008000800 */
[----:B------:R-:W-:Y:S05]  /*0b30*/  BRA.U !UP3, `(.L_x_5) ;  /* 0x0000000d0b707547 */ /* 0x000fea000b800000 */
[----:B------:R-:W3:Y:S01]  /*0b40*/  S2R R2, SR_TID.X ;  /* 0x0000000000027919 */ /* 0x000ee20000002100 */
[----:B------:R-:W4:Y:S01]  /*0b50*/  LDCU UR11, c[0x0][0xf7c] ;  /* 0x0001ef80ff0b77ac */ /* 0x000f220008000800 */
[----:B------:R-:W0:Y:S01]  /*0b60*/  LDCU UR14, c[0x0][0xf80] ;  /* 0x0001f000ff0e77ac */ /* 0x000e220008000800 */
[----:B------:R-:W0:Y:S01]  /*0b70*/  LDCU UR8, c[0x0][0xf94] ;  /* 0x0001f280ff0877ac */ /* 0x000e220008000800 */
[----:B------:R-:W0:Y:S01]  /*0b80*/  LDCU UR10, c[0x0][0xfa4] ;  /* 0x0001f480ff0a77ac */ /* 0x000e220008000800 */
[----:B------:R-:W-:-:S05]  /*0b90*/  UMOV UR4, URZ ;  /* 0x000000ff00047c82 */ /* 0x000fca0008000000 */
.L_x_14:
[----:B0-23--:R-:W-:-:S05]  /*0ba0*/  VIADD R3, R2, UR4 ;  /* 0x0000000402037c36 */ /* 0x00dfca0008000000 */
[----:B------:R-:W-:-:S13]  /*0bb0*/  ISETP.GE.AND P0, PT, R3, UR13, PT ;  /* 0x0000000d03007c0c */ /* 0x000fda000bf06270 */
[----:B------:R-:W3:Y:S01]  /*0bc0*/  @!P0 LDC.64 R10, c[0x0][0xfa8] ;  /* 0x0003ea00ff0a8b82 */ /* 0x000ee20000000a00 */
[----:B------:R-:W-:-:S04]  /*0bd0*/  @!P0 IADD3 R4, P1, PT, R3, UR12, RZ ;  /* 0x0000000c03048c10 */ /* 0x000fc8000ff3e0ff */
[----:B------:R-:W-:Y:S02]  /*0be0*/  @!P0 LEA.HI.X.SX32 R5, R3, UR23, 0x1, P1 ;  /* 0x0000001703058c11 */ /* 0x000fe400088f0eff */
[----:B0-----:R-:W-:-:S04]  /*0bf0*/  @!P0 LEA R6, P1, R4, UR20, 0x1 ;  /* 0x0000001404068c11 */ /* 0x001fc8000f8208ff */
[----:B------:R-:W-:-:S05]  /*0c00*/  @!P0 LEA.HI.X R7, R4, UR21, R5, 0x1, P1 ;  /* 0x0000001504078c11 */ /* 0x000fca00088f0c05 */
[----:B------:R-:W5:Y:S04]  /*0c10*/  @!P0 LDG.E.U16 R5, desc[UR18][R6.64] ;  /* 0x0000001206058981 */ /* 0x000f68000c1e1500 */
[----:B---3--:R-:W3:Y:S01]  /*0c20*/  @!P0 LDG.E R10, desc[UR18][R10.64] ;  /* 0x000000120a0a8981 */ /* 0x008ee2000c1e1900 */
[----:B--2---:R-:W-:Y:S01]  /*0c30*/  IADD3 R4, PT, PT, R3, UR22, RZ ;  /* 0x0000001603047c10 */ /* 0x004fe2000fffe0ff */
[----:B------:R-:W-:-:S03]  /*0c40*/  IMAD.MOV.U32 R8, RZ, RZ, RZ ;  /* 0x000000ffff087224 */ /* 0x000fc600078e00ff */
[----:B------:R-:W-:-:S13]  /*0c50*/  ISETP.GE.AND P1, PT, R4, UR13, PT ;  /* 0x0000000d04007c0c */ /* 0x000fda000bf26270 */
[----:B-1----:R-:W0:Y:S01]  /*0c60*/  @!P1 LDC.64 R12, c[0x0][0xfa8] ;  /* 0x0003ea00ff0c9b82 */ /* 0x002e220000000a00 */
[----:B------:R-:W-:-:S04]  /*0c70*/  @!P1 IADD3 R9, P2, PT, R4, UR12, RZ ;  /* 0x0000000c04099c10 */ /* 0x000fc8000ff5e0ff */
[----:B------:R-:W-:Y:S02]  /*0c80*/  @!P1 LEA.HI.X.SX32 R22, R4, UR23, 0x1, P2 ;  /* 0x0000001704169c11 */ /* 0x000fe400090f0eff */
[----:B------:R-:W-:-:S04]  /*0c90*/  @!P1 LEA R20, P2, R9, UR20, 0x1 ;  /* 0x0000001409149c11 */ /* 0x000fc8000f8408ff */
[----:B------:R-:W-:Y:S01]  /*0ca0*/  @!P1 LEA.HI.X R21, R9, UR21, R22, 0x1, P2 ;  /* 0x0000001509159c11 */ /* 0x000fe200090f0c16 */
[----:B-----5:R-:W-:-:S04]  /*0cb0*/  @!P0 IMAD.U32 R5, R5, 0x10000, RZ ;  /* 0x0001000005058824 */ /* 0x020fc800078e00ff */
[----:B---3--:R-:W-:-:S05]  /*0cc0*/  @!P0 FMUL.FTZ R8, R5, R10 ;  /* 0x0000000a05088220 */ /* 0x008fca0000410000 */
[----:B------:R-:W-:-:S04]  /*0cd0*/  @!P0 F2FP.BF16.F32.PACK_AB R5, RZ, R8 ;  /* 0x00000008ff05823e */ /* 0x000fc800000010ff */
[----:B------:R-:W-:-:S05]  /*0ce0*/  PRMT R11, R5, 0x7610, R11 ;  /* 0x00007610050b7816 */ /* 0x000fca000000000b */
[----:B------:R2:W-:Y:S04]  /*0cf0*/  @!P0 STG.E.U16 desc[UR18][R6.64], R11 ;  /* 0x0000000b06008986 */ /* 0x0005e8000c101512 */
[----:B------:R-:W3:Y:S04]  /*0d00*/  @!P1 LDG.E.U16 R9, desc[UR18][R20.64] ;  /* 0x0000001214099981 */ /* 0x000ee8000c1e1500 */
[----:B0-----:R-:W5:Y:S01]  /*0d10*/  @!P1 LDG.E R12, desc[UR18][R12.64] ;  /* 0x000000120c0c9981 */ /* 0x001f62000c1e1900 */
[----:B------:R-:W-:Y:S02]  /*0d20*/  VIADD R5, R4, UR22 ;  /* 0x0000001604057c36 */ /* 0x000fe40008000000 */
[----:B------:R-:W-:Y:S01]  /*0d30*/  HFMA2 R31, -RZ, RZ, 0, 0 ;  /* 0x00000000ff1f7431 */ /* 0x000fe200000001ff */
[----:B------:R-:W-:-:S02]  /*0d40*/  CS2R R34, SRZ ;  /* 0x0000000000227805 */ /* 0x000fc4000001ff00 */
[----:B------:R-:W-:Y:S01]  /*0d50*/  CS2R R32, SRZ ;  /* 0x0000000000207805 */ /* 0x000fe2000001ff00 */
[----:B------:R-:W-:Y:S01]  /*0d60*/  @!P0 IMAD.WIDE R22, R3, 0x4, R16 ;  /* 0x0000000403168825 */ /* 0x000fe200078e0210 */
[----:B------:R-:W-:-:S03]  /*0d70*/  ISETP.GE.AND P2, PT, R5, UR13, PT ;  /* 0x0000000d05007c0c */ /* 0x000fc6000bf46270 */
[----:B------:R-:W-:Y:S01]  /*0d80*/  @!P0 IMAD.WIDE R28, R3, 0x4, R18 ;  /* 0x00000004031c8825 */ /* 0x000fe200078e0212 */
[----:B------:R0:W4:Y:S04]  /*0d90*/  @!P0 LDG.E R35, desc[UR18][R22.64] ;  /* 0x0000001216238981 */ /* 0x000128000c1e1900 */
[----:B------:R-:W4:Y:S05]  /*0da0*/  @!P0 LDG.E R32, desc[UR18][R28.64] ;  /* 0x000000121c208981 */ /* 0x000f2a000c1e1900 */
[----:B------:R-:W1:Y:S01]  /*0db0*/  @!P2 LDC.64 R26, c[0x0][0xfa8] ;  /* 0x0003ea00ff1aab82 */ /* 0x000e620000000a00 */
[----:B------:R-:W-:-:S04]  /*0dc0*/  @!P2 IADD3 R10, P3, PT, R5, UR12, RZ ;  /* 0x0000000c050aac10 */ /* 0x000fc8000ff7e0ff */
[----:B--2---:R-:W-:Y:S02]  /*0dd0*/  @!P2 LEA.HI.X.SX32 R11, R5, UR23, 0x1, P3 ;  /* 0x00000017050bac11 */ /* 0x004fe400098f0eff */
[----:B------:R-:W-:-:S04]  /*0de0*/  @!P2 LEA R24, P3, R10, UR20, 0x1 ;  /* 0x000000140a18ac11 */ /* 0x000fc8000f8608ff */
[----:B------:R-:W-:Y:S01]  /*0df0*/  @!P2 LEA.HI.X R25, R10, UR21, R11, 0x1, P3 ;  /* 0x000000150a19ac11 */ /* 0x000fe200098f0c0b */
[----:B---3--:R-:W-:-:S04]  /*0e00*/  @!P1 IMAD.U32 R9, R9, 0x10000, RZ ;  /* 0x0001000009099824 */ /* 0x008fc800078e00ff */
[----:B-----5:R-:W-:Y:S01]  /*0e10*/  @!P1 FMUL.FTZ R31, R9, R12 ;  /* 0x0000000c091f9220 */ /* 0x020fe20000410000 */
[----:B------:R-:W-:Y:S02]  /*0e20*/  IMAD.MOV.U32 R9, RZ, RZ, RZ ;  /* 0x000000ffff097224 */ /* 0x000fe400078e00ff */
[----:B------:R-:W-:Y:S02]  /*0e30*/  @!P0 IMAD.WIDE R12, R3, 0x4, R14 ;  /* 0x00000004030c8825 */ /* 0x000fe400078e020e */
[----:B------:R-:W-:-:S03]  /*0e40*/  @!P1 F2FP.BF16.F32.PACK_AB R7, RZ, R31 ;  /* 0x0000001fff07923e */ /* 0x000fc600000010ff */
[----:B------:R2:W4:Y:S01]  /*0e50*/  @!P0 LDG.E R9, desc[UR18][R12.64] ;  /* 0x000000120c098981 */ /* 0x000522000c1e1900 */
[----:B------:R-:W-:-:S05]  /*0e60*/  PRMT R30, R7, 0x7610, R30 ;  /* 0x00007610071e7816 */ /* 0x000fca000000001e */
[----:B------:R3:W-:Y:S04]  /*0e70*/  @!P1 STG.E.U16 desc[UR18][R20.64], R30 ;  /* 0x0000001e14009986 */ /* 0x0007e8000c101512 */
[----:B------:R-:W5:Y:S04]  /*0e80*/  @!P2 LDG.E.U16 R7, desc[UR18][R24.64] ;  /* 0x000000121807a981 */ /* 0x000f68000c1e1500 */
[----:B-1----:R-:W4:Y:S01]  /*0e90*/  @!P2 LDG.E R26, desc[UR18][R26.64] ;  /* 0x000000121a1aa981 */ /* 0x002f22000c1e1900 */
[----:B------:R-:W-:-:S05]  /*0ea0*/  VIADD R6, R5, UR22 ;  /* 0x0000001605067c36 */ /* 0x000fca0008000000 */
[----:B------:R-:W-:Y:S01]  /*0eb0*/  ISETP.GE.AND P3, PT, R6, UR13, PT ;  /* 0x0000000d06007c0c */ /* 0x000fe2000bf66270 */
[----:B------:R-:W-:-:S12]  /*0ec0*/  HFMA2 R11, -RZ, RZ, 0, 0 ;  /* 0x00000000ff0b7431 */ /* 0x000fd800000001ff */
[----:B0-----:R-:W0:Y:S01]  /*0ed0*/  @!P3 LDC.64 R22, c[0x0][0xfa8] ;  /* 0x0003ea00ff16bb82 */ /* 0x001e220000000a00 */
[----:B------:R-:W-:Y:S01]  /*0ee0*/  @!P3 IADD3 R10, P4, PT, R6, UR12, RZ ;  /* 0x0000000c060abc10 */ /* 0x000fe2000ff9e0ff */
[----:B------:R-:W-:-:S03]  /*0ef0*/  IMAD.MOV.U32 R36, RZ, RZ, RZ ;  /* 0x000000ffff247224 */ /* 0x000fc600078e00ff */
[----:B---3--:R-:W-:Y:S02]  /*0f00*/  @!P3 LEA.HI.X.SX32 R21, R6, UR23, 0x1, P4 ;  /* 0x000000170615bc11 */ /* 0x008fe4000a0f0eff */
[----:B------:R-:W-:Y:S01]  /*0f10*/  @!P3 LEA R20, P4, R10, UR20, 0x1 ;  /* 0x000000140a14bc11 */ /* 0x000fe2000f8808ff */
[----:B--2---:R-:W-:-:S04]  /*0f20*/  @!P1 IMAD.WIDE R12, R4, 0x4, R14 ;  /* 0x00000004040c9825 */ /* 0x004fc800078e020e */
[----:B------:R-:W-:Y:S01]  /*0f30*/  @!P1 IMAD.WIDE R28, R4, 0x4, R16 ;  /* 0x00000004041c9825 */ /* 0x000fe200078e0210 */
[----:B------:R-:W-:Y:S01]  /*0f40*/  @!P3 LEA.HI.X R21, R10, UR21, R21, 0x1, P4 ;  /* 0x000000150a15bc11 */ /* 0x000fe2000a0f0c15 */
[----:B------:R1:W2:Y:S04]  /*0f50*/  @!P1 LDG.E R11, desc[UR18][R12.64] ;  /* 0x000000120c0b9981 */ /* 0x0002a8000c1e1900 */
[----:B------:R3:W2:Y:S01]  /*0f60*/  @!P1 LDG.E R36, desc[UR18][R28.64] ;  /* 0x000000121c249981 */ /* 0x0006a2000c1e1900 */
[----:B-----5:R-:W-:-:S04]  /*0f70*/  @!P2 IMAD.U32 R7, R7, 0x10000, RZ ;  /* 0x000100000707a824 */ /* 0x020fc800078e00ff */
[----:B----4-:R-:W-:Y:S01]  /*0f80*/  @!P2 FMUL.FTZ R34, R7, R26 ;  /* 0x0000001a0722a220 */ /* 0x010fe20000410000 */
[----:B------:R-:W-:-:S04]  /*0f90*/  @!P1 IMAD.WIDE R26, R4, 0x4, R18 ;  /* 0x00000004041a9825 */ /* 0x000fc800078e0212 */
[----:B------:R-:W-:Y:S01]  /*0fa0*/  @!P2 F2FP.BF16.F32.PACK_AB R7, RZ, R34 ;  /* 0x00000022ff07a23e */ /* 0x000fe200000010ff */
[----:B------:R4:W5:Y:S03]  /*0fb0*/  @!P1 LDG.E R33, desc[UR18][R26.64] ;  /* 0x000000121a219981 */ /* 0x000966000c1e1900 */
[----:B------:R-:W-:-:S05]  /*0fc0*/  PRMT R37, R7, 0x7610, R37 ;  /* 0x0000761007257816 */ /* 0x000fca0000000025 */
[----:B------:R4:W-:Y:S04]  /*0fd0*/  @!P2 STG.E.U16 desc[UR18][R24.64], R37 ;  /* 0x000000251800a986 */ /* 0x0009e8000c101512 */
[----:B------:R-:W2:Y:S04]  /*0fe0*/  @!P3 LDG.E.U16 R7, desc[UR18][R20.64] ;  /* 0x000000121407b981 */ /* 0x000ea8000c1e1500 */
[----:B0-----:R-:W5:Y:S01]  /*0ff0*/  @!P3 LDG.E R22, desc[UR18][R22.64] ;  /* 0x000000121616b981 */ /* 0x001f62000c1e1900 */
[----:B-1----:R-:W-:Y:S01]  /*1000*/  CS2R R12, SRZ ;  /* 0x00000000000c7805 */ /* 0x002fe2000001ff00 */
[----:B------:R-:W-:-:S02]  /*1010*/  IMAD.MOV.U32 R10, RZ, RZ, RZ ;  /* 0x000000ffff0a7224 */ /* 0x000fc400078e00ff */
[----:B------:R-:W-:Y:S02]  /*1020*/  HFMA2 R30, -RZ, RZ, 0, 0 ;  /* 0x00000000ff1e7431 */ /* 0x000fe400000001ff */
[----:B---3--:R-:W-:-:S04]  /*1030*/  @!P2 IMAD.WIDE R28, R5, 0x4, R16 ;  /* 0x00000004051ca825 */ /* 0x008fc800078e0210 */
[----:B----4-:R-:W-:Y:S01]  /*1040*/  @!P2 IMAD.WIDE R26, R5, 0x4, R18 ;  /* 0x00000004051aa825 */ /* 0x010fe200078e0212 */
[----:B------:R-:W3:Y:S04]  /*1050*/  @!P2 LDG.E R10, desc[UR18][R28.64] ;  /* 0x000000121c0aa981 */ /* 0x000ee8000c1e1900 */
[----:B------:R0:W4:Y:S01]  /*1060*/  @!P2 LDG.E R30, desc[UR18][R26.64] ;  /* 0x000000121a1ea981 */ /* 0x000122000c1e1900 */
[----:B------:R-:W-:Y:S01]  /*1070*/  IMAD.MOV.U32 R37, RZ, RZ, RZ ;  /* 0x000000ffff257224 */ /* 0x000fe200078e00ff */
[----:B0-----:R-:W0:Y:S01]  /*1080*/  LDC.64 R26, c[0x0][0xf98] ;  /* 0x0003e600ff1a7b82 */ /* 0x001e220000000a00 */
[----:B--2---:R-:W-:-:S04]  /*1090*/  @!P3 IMAD.U32 R7, R7, 0x10000, RZ ;  /* 0x000100000707b824 */ /* 0x004fc800078e00ff */
[----:B-----5:R-:W-:Y:S01]  /*10a0*/  @!P3 FMUL.FTZ R13, R7, R22 ;  /* 0x00000016070db220 */ /* 0x020fe20000410000 */
[----:B------:R-:W-:-:S04]  /*10b0*/  @!P2 IMAD.WIDE R22, R5, 0x4, R14 ;  /* 0x000000040516a825 */ /* 0x000fc800078e020e */
[----:B------:R-:W-:Y:S01]  /*10c0*/  @!P3 F2FP.BF16.F32.PACK_AB R24, RZ, R13 ;  /* 0x0000000dff18b23e */ /* 0x000fe200000010ff */
[----:B------:R-:W-:Y:S01]  /*10d0*/  IMAD.MOV.U32 R7, RZ, RZ, RZ ;  /* 0x000000ffff077224 */ /* 0x000fe200078e00ff */
[----:B------:R1:W2:Y:S02]  /*10e0*/  @!P2 LDG.E R12, desc[UR18][R22.64] ;  /* 0x00000012160ca981 */ /* 0x0002a4000c1e1900 */
[----:B------:R-:W-:Y:S01]  /*10f0*/  PRMT R29, R24, 0x7610, R29 ;  /* 0x00007610181d7816 */ /* 0x000fe2000000001d */
[----:B------:R-:W-:-:S04]  /*1100*/  @!P3 IMAD.WIDE R24, R6, 0x4, R16 ;  /* 0x000000040618b825 */ /* 0x000fc800078e0210 */
[----:B------:R5:W-:Y:S04]  /*1110*/  @!P3 STG.E.U16 desc[UR18][R20.64], R29 ;  /* 0x0000001d1400b986 */ /* 0x000be8000c101512 */
[----:B------:R3:W4:Y:S01]  /*1120*/  @!P3 LDG.E R7, desc[UR18][R24.64] ;  /* 0x000000121807b981 */ /* 0x000722000c1e1900 */
[----:B-1----:R-:W-:-:S03]  /*1130*/  @!P3 IMAD.WIDE R22, R6, 0x4, R18 ;  /* 0x000000040616b825 */ /* 0x002fc600078e0212 */
[----:B0-----:R-:W2:Y:S01]  /*1140*/  LDG.E R27, desc[UR18][R26.64] ;  /* 0x000000121a1b7981 */ /* 0x001ea2000c1e1900 */
[----:B-----5:R-:W-:-:S04]  /*1150*/  @!P3 IMAD.WIDE R28, R6, 0x4, R14 ;  /* 0x00000004061cb825 */ /* 0x020fc800078e020e */
[----:B---3--:R-:W-:Y:S01]  /*1160*/  HFMA2 R24, -RZ, RZ, 0, 0 ;  /* 0x00000000ff187431 */ /* 0x008fe200000001ff */
[----:B------:R-:W3:Y:S05]  /*1170*/  @!P3 LDG.E R37, desc[UR18][R28.64] ;  /* 0x000000121c25b981 */ /* 0x000eea000c1e1900 */
[----:B------:R0:W5:Y:S01]  /*1180*/  @!P3 LDG.E R24, desc[UR18][R22.64] ;  /* 0x000000121618b981 */ /* 0x000162000c1e1900 */
[----:B------:R-:W-:-:S04]  /*1190*/  FMUL.FTZ R21, R8, UR9 ;  /* 0x0000000908157c20 */ /* 0x000fc80008410000 */
[----:B------:R-:W-:Y:S01]  /*11a0*/  FMUL.FTZ R20, R21, R8 ;  /* 0x0000000815147220 */ /* 0x000fe20000410000 */
[----:B------:R-:W-:Y:S01]  /*11b0*/  FMUL.FTZ R21, R31, UR9 ;  /* 0x000000091f157c20 */ /* 0x000fe20008410000 */
[----:B0-----:R-:W0:Y:S03]  /*11c0*/  MUFU.RCP R22, R0 ;  /* 0x0000000000167308 */ /* 0x001e260000001000 */
[----:B------:R-:W-:Y:S01]  /*11d0*/  FMUL.FTZ R21, R21, R31 ;  /* 0x0000001f15157220 */ /* 0x000fe20000410000 */
[----:B------:R-:W-:-:S03]  /*11e0*/  FMUL.FTZ R8, R8, UR5 ;  /* 0x0000000508087c20 */ /* 0x000fc60008410000 */
[----:B------:R-:W-:Y:S01]  /*11f0*/  FFMA.FTZ R36, R36, UR14, R21 ;  /* 0x0000000e24247c23 */ /* 0x000fe20008010015 */
[----:B------:R-:W-:Y:S01]  /*1200*/  FMUL.FTZ R21, R34, UR9 ;  /* 0x0000000922157c20 */ /* 0x000fe20008410000 */
[----:B------:R-:W-:Y:S01]  /*1210*/  FFMA.FTZ R9, R9, UR11, R8 ;  /* 0x0000000b09097c23 */ /* 0x000fe20008010008 */
[----:B------:R-:W-:Y:S01]  /*1220*/  FFMA.FTZ R35, R35, UR14, R20 ;  /* 0x0000000e23237c23 */ /* 0x000fe20008010014 */
[----:B------:R-:W-:Y:S01]  /*1230*/  FMUL.FTZ R8, R13, UR9 ;  /* 0x000000090d087c20 */ /* 0x000fe20008410000 */
[----:B------:R-:W-:-:S03]  /*1240*/  FMUL.FTZ R23, R21, R34 ;  /* 0x0000002215177220 */ /* 0x000fc60000410000 */
[----:B------:R-:W-:Y:S01]  /*1250*/  FMUL.FTZ R8, R8, R13 ;  /* 0x0000000d08087220 */ /* 0x000fe20000410000 */
[----:B------:R-:W-:Y:S01]  /*1260*/  FFMA.FTZ R10, R10, UR14, R23 ;  /* 0x0000000e0a0a7c23 */ /* 0x000fe20008010017 */
[-C--:B0-----:R-:W-:Y:S01]  /*1270*/  FMUL.FTZ R20, R35, R22.reuse ;  /* 0x0000001623147220 */ /* 0x081fe20000410000 */
[----:B------:R-:W-:-:S05]  /*1280*/  FMUL.FTZ R21, R36, R22 ;  /* 0x0000001624157220 */ /* 0x000fca0000410000 */
[----:B------:R-:W0:Y:S08]  /*1290*/  MUFU.SQRT R20, R20 ;  /* 0x0000001400147308 */ /* 0x000e300000002000 */
[----:B------:R-:W1:Y:S01]  /*12a0*/  MUFU.SQRT R21, R21 ;  /* 0x0000001500157308 */ /* 0x000e620000002000 */
[----:B0-----:R-:W-:-:S07]  /*12b0*/  FADD.FTZ R25, R20, UR8 ;  /* 0x0000000814197e21 */ /* 0x001fce0008010000 */
[----:B------:R-:W-:Y:S01]  /*12c0*/  MUFU.RCP R20, R25 ;  /* 0x0000001900147308 */ /* 0x000fe20000001000 */
[----:B-1----:R-:W-:-:S07]  /*12d0*/  FADD.FTZ R26, R21, UR8 ;  /* 0x00000008151a7e21 */ /* 0x002fce0008010000 */
[----:B------:R-:W-:Y:S01]  /*12e0*/  MUFU.RCP R21, R26 ;  /* 0x0000001a00157308 */ /* 0x000fe20000001000 */
[----:B------:R-:W-:Y:S01]  /*12f0*/  FMUL.FTZ R29, R34, UR5 ;  /* 0x00000005221d7c20 */ /* 0x000fe20008410000 */
[----:B------:R-:W-:Y:S01]  /*1300*/  BSSY.RECONVERGENT B0, `(.L_x_6) ;  /* 0x000002d000007945 */ /* 0x000fe20003800200 */
[----:B----4-:R-:W-:Y:S01]  /*1310*/  FFMA.FTZ R7, R7, UR14, R8 ;  /* 0x0000000e07077c23 */ /* 0x010fe20008010008 */
[----:B------:R-:W-:-:S03]  /*1320*/  FMUL.FTZ R8, R10, R22 ;  /* 0x000000160a087220 */ /* 0x000fc60000410000 */
[----:B------:R-:W-:-:S03]  /*1330*/  FMUL.FTZ R28, R7, R22 ;  /* 0x00000016071c7220 */ /* 0x000fc60000410000 */
[----:B------:R-:W0:Y:S08]  /*1340*/  MUFU.SQRT R8, R8 ;  /* 0x0000000800087308 */ /* 0x000e300000002000 */
[----:B------:R-:W1:Y:S01]  /*1350*/  MUFU.SQRT R23, R28 ;  /* 0x0000001c00177308 */ /* 0x000e620000002000 */
[----:B------:R-:W-:-:S04]  /*1360*/  FMUL.FTZ R22, R31, UR5 ;  /* 0x000000051f167c20 */ /* 0x000fc80008410000 */
[----:B------:R-:W-:Y:S01]  /*1370*/  FFMA.FTZ R11, R11, UR11, R22 ;  /* 0x0000000b0b0b7c23 */ /* 0x000fe20008010016 */
[----:B0-----:R-:W-:Y:S02]  /*1380*/  FADD.FTZ R25, R8, UR8 ;  /* 0x0000000808197e21 */ /* 0x001fe40008010000 */
[----:B------:R-:W0:Y:S01]  /*1390*/  MUFU.RCP R22, UR17 ;  /* 0x0000001100167d08 */ /* 0x000e220008001000 */
[----:B-1----:R-:W-:-:S07]  /*13a0*/  FADD.FTZ R23, R23, UR8 ;  /* 0x0000000817177e21 */ /* 0x002fce0008010000 */
[----:B------:R-:W1:Y:S01]  /*13b0*/  MUFU.RCP R25, R25 ;  /* 0x0000001900197308 */ /* 0x000e620000001000 */
[----:B--2---:R-:W-:Y:S01]  /*13c0*/  FFMA.FTZ R8, R12, UR11, R29 ;  /* 0x0000000b0c087c23 */ /* 0x004fe2000801001d */
[----:B------:R-:W-:-:S06]  /*13d0*/  FMUL.FTZ R28, R13, UR5 ;  /* 0x000000050d1c7c20 */ /* 0x000fcc0008410000 */
[----:B------:R-:W2:Y:S01]  /*13e0*/  MUFU.RCP R23, R23 ;  /* 0x0000001700177308 */ /* 0x000ea20000001000 */
[-C--:B0-----:R-:W-:Y:S01]  /*13f0*/  FMUL.FTZ R26, R8, R22.reuse ;  /* 0x00000016081a7220 */ /* 0x081fe20000410000 */
[-C--:B------:R-:W-:Y:S01]  /*1400*/  FMUL.FTZ R12, R11, R22.reuse ;  /* 0x000000160b0c7220 */ /* 0x080fe20000410000 */
[----:B---3--:R-:W-:Y:S01]  /*1410*/  FFMA.FTZ R37, R37, UR11, R28 ;  /* 0x0000000b25257c23 */ /* 0x008fe2000801001c */
[-C--:B------:R-:W-:Y:S02]  /*1420*/  FMUL.FTZ R13, R9, R22.reuse ;  /* 0x00000016090d7220 */ /* 0x080fe40000410000 */
[----:B------:R-:W-:Y:S01]  /*1430*/  FMUL.FTZ R12, R12, R21 ;  /* 0x000000150c0c7220 */ /* 0x000fe20000410000 */
[----:B------:R-:W-:Y:S01]  /*1440*/  FMUL.FTZ R22, R37, R22 ;  /* 0x0000001625167220 */ /* 0x000fe20000410000 */
[----:B------:R-:W-:Y:S01]  /*1450*/  FMUL.FTZ R13, R13, R20 ;  /* 0x000000140d0d7220 */ /* 0x000fe20000410000 */
[----:B-1----:R-:W-:Y:S01]  /*1460*/  FMUL.FTZ R25, R26, R25 ;  /* 0x000000191a197220 */ /* 0x002fe20000410000 */
[----:B------:R-:W-:-:S02]  /*1470*/  FFMA.FTZ R12, R33, UR10, R12 ;  /* 0x0000000a210c7c23 */ /* 0x000fc4000801000c */
[----:B------:R-:W-:Y:S01]  /*1480*/  FFMA.FTZ R13, R32, UR10, R13 ;  /* 0x0000000a200d7c23 */ /* 0x000fe2000801000d */
[----:B------:R-:W-:Y:S01]  /*1490*/  FFMA.FTZ R25, R30, UR10, R25 ;  /* 0x0000000a1e197c23 */ /* 0x000fe20008010019 */
[----:B--2---:R-:W-:-:S03]  /*14a0*/  FMUL.FTZ R23, R22, R23 ;  /* 0x0000001716177220 */ /* 0x004fc60000410000 */
[C---:B------:R-:W-:Y:S01]  /*14b0*/  FFMA.FTZ R30, -R27.reuse, R25, R30 ;  /* 0x000000191b1e7223 */ /* 0x040fe2000001011e */
[----:B------:R-:W-:Y:S01]  /*14c0*/  FFMA.FTZ R33, -R27, R12, R33 ;  /* 0x0000000c1b217223 */ /* 0x000fe20000010121 */
[----:B------:R-:W-:Y:S01]  /*14d0*/  FFMA.FTZ R31, R13, -R27, R32 ;  /* 0x8000001b0d1f7223 */ /* 0x000fe20000010020 */
[----:B-----5:R-:W-:Y:S01]  /*14e0*/  FFMA.FTZ R25, R24, UR10, R23 ;  /* 0x0000000a18197c23 */ /* 0x020fe20008010017 */
[----:B------:R-:W-:Y:S06]  /*14f0*/  @P0 BRA `(.L_x_7) ;  /* 0x0000000000340947 */ /* 0x000fec0003800000 */
[C---:B------:R-:W-:Y:S01]  /*1500*/  IADD3 R13, P0, PT, R3.reuse, UR12, RZ ;  /* 0x0000000c030d7c10 */ /* 0x040fe2000ff1e0ff */
[C---:B------:R-:W-:Y:S01]  /*1510*/  IMAD.WIDE R28, R3.reuse, 0x4, R16 ;  /* 0x00000004031c7825 */ /* 0x040fe200078e0210 */
[----:B------:R-:W-:Y:S02]  /*1520*/  F2FP.BF16.F32.PACK_AB R12, RZ, R31 ;  /* 0x0000001fff0c723e */ /* 0x000fe400000010ff */
[----:B------:R-:W-:Y:S02]  /*1530*/  LEA.HI.X.SX32 R20, R3, UR23, 0x1, P0 ;  /* 0x0000001703147c11 */ /* 0x000fe400080f0eff */
[C---:B------:R-:W-:Y:S02]  /*1540*/  LEA R22, P0, R13.reuse, UR6, 0x1 ;  /* 0x000000060d167c11 */ /* 0x040fe4000f8008ff */
[----:B------:R-:W-:Y:S02]  /*1550*/  PRMT R21, R12, 0x7610, R21 ;  /* 0x000076100c157816 */ /* 0x000fe40000000015 */
[----:B------:R-:W-:Y:S01]  /*1560*/  LEA.HI.X R23, R13, UR7, R20, 0x1, P0 ;  /* 0x000000070d177c11 */ /* 0x000fe200080f0c14 */
[----:B------:R-:W-:-:S04]  /*1570*/  IMAD.WIDE R12, R3, 0x4, R18 ;  /* 0x00000004030c7825 */ /* 0x000fc800078e0212 */
[----:B------:R0:W-:Y:S04]  /*1580*/  STG.E.U16 desc[UR18][R22.64], R21 ;  /* 0x0000001516007986 */ /* 0x0001e8000c101512 */
[----:B------:R1:W-:Y:S01]  /*1590*/  STG.E desc[UR18][R12.64], R31 ;  /* 0x0000001f0c007986 */ /* 0x0003e2000c101912 */
[----:B0-----:R-:W-:-:S05]  /*15a0*/  IMAD.WIDE R20, R3, 0x4, R14 ;  /* 0x0000000403147825 */ /* 0x001fca00078e020e */
[----:B------:R1:W-:Y:S04]  /*15b0*/  STG.E desc[UR18][R20.64], R9 ;  /* 0x0000000914007986 */ /* 0x0003e8000c101912 */
[----:B------:R1:W-:Y:S02]  /*15c0*/  STG.E desc[UR18][R28.64], R35 ;  /* 0x000000231c007986 */ /* 0x0003e4000c101912 */
.L_x_7:
[----:B------:R-:W-:Y:S05]  /*15d0*/  BSYNC.RECONVERGENT B0 ;  /* 0x0000000000007941 */ /* 0x000fea0003800200 */
.L_x_6:
[----:B------:R-:W-:Y:S04]  /*15e0*/  BSSY.RECONVERGENT B0, `(.L_x_8) ;  /* 0x000000e000007945 */ /* 0x000fe80003800200 */
[----:B------:R-:W-:Y:S05]  /*15f0*/  @P1 BRA `(.L_x_9) ;  /* 0x0000000000301947 */ /* 0x000fea0003800000 */
[C---:B-1----:R-:W-:Y:S01]  /*1600*/  IADD3 R9, P0, PT, R4.reuse, UR12, RZ ;  /* 0x0000000c04097c10 */ /* 0x042fe2000ff1e0ff */
[C---:B------:R-:W-:Y:S01]  /*1610*/  IMAD.WIDE R20, R4.reuse, 0x4, R18 ;  /* 0x0000000404147825 */ /* 0x040fe200078e0212 */
[----:B------:R-:W-:Y:S02]  /*1620*/  F2FP.BF16.F32.PACK_AB R3, RZ, R33 ;  /* 0x00000021ff03723e */ /* 0x000fe400000010ff */
[C---:B------:R-:W-:Y:S01]  /*1630*/  LEA.HI.X.SX32 R12, R4.reuse, UR23, 0x1, P0 ;  /* 0x00000017040c7c11 */ /* 0x040fe200080f0eff */
[----:B------:R-:W-:Y:S01]  /*1640*/  IMAD.WIDE R28, R4, 0x4, R16 ;  /* 0x00000004041c7825 */ /* 0x000fe200078e0210 */
[----:B------:R-:W-:-:S04]  /*1650*/  LEA R22, P0, R9, UR6, 0x1 ;  /* 0x0000000609167c11 */ /* 0x000fc8000f8008ff */
[----:B------:R-:W-:Y:S01]  /*1660*/  LEA.HI.X R23, R9, UR7, R12, 0x1, P0 ;  /* 0x0000000709177c11 */ /* 0x000fe200080f0c0c */
[----:B------:R-:W-:-:S04]  /*1670*/  IMAD.WIDE R12, R4, 0x4, R14 ;  /* 0x00000004040c7825 */ /* 0x000fc800078e020e */
[----:B------:R0:W-:Y:S04]  /*1680*/  STG.E.U16 desc[UR18][R22.64], R3 ;  /* 0x0000000316007986 */ /* 0x0001e8000c101512 */
[----:B------:R0:W-:Y:S04]  /*1690*/  STG.E desc[UR18][R20.64], R33 ;  /* 0x0000002114007986 */ /* 0x0001e8000c101912 */
[----:B------:R0:W-:Y:S04]  /*16a0*/  STG.E desc[UR18][R12.64], R11 ;  /* 0x0000000b0c007986 */ /* 0x0001e8000c101912 */
[----:B------:R0:W-:Y:S02]  /*16b0*/  STG.E desc[UR18][R28.64], R36 ;  /* 0x000000241c007986 */ /* 0x0001e4000c101912 */
.L_x_9:
[----:B------:R-:W-:Y:S05]  /*16c0*/  BSYNC.RECONVERGENT B0 ;  /* 0x0000000000007941 */ /* 0x000fea0003800200 */
.L_x_8:
[----:B------:R-:W-:Y:S04]  /*16d0*/  BSSY.RECONVERGENT B0, `(.L_x_10) ;  /* 0x000000e000007945 */ /* 0x000fe80003800200 */
[----:B------:R-:W-:Y:S05]  /*16e0*/  @P2 BRA `(.L_x_11) ;  /* 0x0000000000302947 */ /* 0x000fea0003800000 */
[C---:B------:R-:W-:Y:S01]  /*16f0*/  IADD3 R4, P0, PT, R5.reuse, UR12, RZ ;  /* 0x0000000c05047c10 */ /* 0x040fe2000ff1e0ff */
[C---:B01----:R-:W-:Y:S01]  /*1700*/  IMAD.WIDE R20, R5.reuse, 0x4, R18 ;  /* 0x0000000405147825 */ /* 0x043fe200078e0212 */
        /* <DEDUP_REMOVED lines=10> */
.L_x_11:
[----:B------:R-:W-:Y:S05]  /*17b0*/  BSYNC.RECONVERGENT B0 ;  /* 0x0000000000007941 */ /* 0x000fea0003800200 */
.L_x_10:
[----:B------:R-:W-:Y:S01]  /*17c0*/  BSSY.RECONVERGENT B0, `(.L_x_12) ;  /* 0x000000f000007945 */ /* 0x000fe20003800200 */
[----:B------:R-:W-:-:S03]  /*17d0*/  FFMA.FTZ R25, -R27, R25, R24 ;  /* 0x000000191b197223 */ /* 0x000fc60000010118 */
[----:B------:R-:W-:Y:S05]  /*17e0*/  @P3 BRA `(.L_x_13) ;  /* 0x0000000000303947 */ /* 0x000fea0003800000 */
[C---:B--2---:R-:W-:Y:S01]  /*17f0*/  IADD3 R5, P0, PT, R6.reuse, UR12, RZ ;  /* 0x0000000c06057c10 */ /* 0x044fe2000ff1e0ff */
[C---:B0-----:R-:W-:Y:S01]  /*1800*/  IMAD.WIDE R10, R6.reuse, 0x4, R14 ;  /* 0x00000004060a7825 */ /* 0x041fe200078e020e */
[----:B------:R-:W-:Y:S02]  /*1810*/  F2FP.BF16.F32.PACK_AB R3, RZ, R25 ;  /* 0x00000019ff03723e */ /* 0x000fe400000010ff */
[C---:B------:R-:W-:Y:S01]  /*1820*/  LEA.HI.X.SX32 R8, R6.reuse, UR23, 0x1, P0 ;  /* 0x0000001706087c11 */ /* 0x040fe200080f0eff */
[----:B-1----:R-:W-:Y:S01]  /*1830*/  IMAD.WIDE R12, R6, 0x4, R16 ;  /* 0x00000004060c7825 */ /* 0x002fe200078e0210 */
[----:B------:R-:W-:-:S04]  /*1840*/  LEA R4, P0, R5, UR6, 0x1 ;  /* 0x0000000605047c11 */ /* 0x000fc8000f8008ff */
[----:B------:R-:W-:Y:S01]  /*1850*/  LEA.HI.X R5, R5, UR7, R8, 0x1, P0 ;  /* 0x0000000705057c11 */ /* 0x000fe200080f0c08 */
[----:B------:R-:W-:-:S04]  /*1860*/  IMAD.WIDE R8, R6, 0x4, R18 ;  /* 0x0000000406087825 */ /* 0x000fc800078e0212 */
[----:B------:R3:W-:Y:S04]  /*1870*/  STG.E.U16 desc[UR18][R4.64], R3 ;  /* 0x0000000304007986 */ /* 0x0007e8000c101512 */
[----:B------:R3:W-:Y:S04]  /*1880*/  STG.E desc[UR18][R8.64], R25 ;  /* 0x0000001908007986 */ /* 0x0007e8000c101912 */
[----:B------:R3:W-:Y:S04]  /*1890*/  STG.E desc[UR18][R10.64], R37 ;  /* 0x000000250a007986 */ /* 0x0007e8000c101912 */
[----:B------:R3:W-:Y:S02]  /*18a0*/  STG.E desc[UR18][R12.64], R7 ;  /* 0x000000070c007986 */ /* 0x0007e4000c101912 */
.L_x_13:
[----:B------:R-:W-:Y:S05]  /*18b0*/  BSYNC.RECONVERGENT B0 ;  /* 0x0000000000007941 */ /* 0x000fea0003800200 */
.L_x_12:
[----:B------:R-:W-:-:S04]  /*18c0*/  ULEA UR4, UR22, UR4, 0x2 ;  /* 0x0000000416047291 */ /* 0x000fc8000f8e10ff */
[----:B------:R-:W-:-:S09]  /*18d0*/  UISETP.GE.AND UP0, UPT, UR4, UR13, UPT ;  /* 0x0000000d0400728c */ /* 0x000fd2000bf06270 */
[----:B------:R-:W-:Y:S05]  /*18e0*/  BRA.U !UP0, `(.L_x_14) ;  /* 0xfffffff108ac7547 */ /* 0x000fea000b83ffff */
[----:B------:R-:W-:Y:S05]  /*18f0*/  EXIT ;  /* 0x000000000000794d */ /* 0x000fea0003800000 */
.L_x_5:
[----:B------:R-:W3:Y:S01]  /*1900*/  S2R R2, SR_TID.X ;  /* 0x0000000000027919 */ /* 0x000ee20000002100 */
[----:B------:R-:W4:Y:S01]  /*1910*/  LDCU UR10, c[0x0][0xf7c] ;  /* 0x0001ef80ff0a77ac */ /* 0x000f220008000800 */
[----:B------:R-:W0:Y:S01]  /*1920*/  LDCU UR11, c[0x0][0xf80] ;  /* 0x0001f000ff0b77ac */ /* 0x000e220008000800 */
[----:B------:R-:W0:Y:S01]  /*1930*/  LDCU UR14, c[0x0][0xf94] ;  /* 0x0001f280ff0e77ac */ /* 0x000e220008000800 */
[----:B------:R-:W0:Y:S01]  /*1940*/  LDCU UR8, c[0x0][0xfa4] ;  /* 0x0001f480ff0877ac */ /* 0x000e220008000800 */
[----:B------:R-:W-:-:S05]  /*1950*/  UMOV UR4, URZ ;  /* 0x000000ff00047c82 */ /* 0x000fca0008000000 */
.L_x_23:
[----:B0-23--:R-:W-:-:S05]  /*1960*/  VIADD R3, R2, UR4 ;  /* 0x0000000402037c36 */ /* 0x00dfca0008000000 */
[----:B------:R-:W-:-:S13]  /*1970*/  ISETP.GE.AND P1, PT, R3, UR13, PT ;  /* 0x0000000d03007c0c */ /* 0x000fda000bf26270 */
[----:B------:R-:W3:Y:S01]  /*1980*/  @!P1 LDC.64 R6, c[0x0][0xfa8] ;  /* 0x0003ea00ff069b82 */ /* 0x000ee20000000a00 */
[----:B------:R-:W-:-:S04]  /*1990*/  @!P1 IADD3 R4, P0, PT, R3, UR12, RZ ;  /* 0x0000000c03049c10 */ /* 0x000fc8000ff1e0ff */
[----:B------:R-:W-:Y:S02]  /*19a0*/  @!P1 LEA.HI.X.SX32 R5, R3, UR23, 0x1, P0 ;  /* 0x0000001703059c11 */ /* 0x000fe400080f0eff */
[----:B01----:R-:W-:-:S04]  /*19b0*/  @!P1 LEA R10, P0, R4, UR20, 0x1 ;  /* 0x00000014040a9c11 */ /* 0x003fc8000f8008ff */
[----:B------:R-:W-:-:S05]  /*19c0*/  @!P1 LEA.HI.X R11, R4, UR21, R5, 0x1, P0 ;  /* 0x00000015040b9c11 */ /* 0x000fca00080f0c05 */
[----:B------:R-:W5:Y:S04]  /*19d0*/  @!P1 LDG.E.U16 R4, desc[UR18][R10.64] ;  /* 0x000000120a049981 */ /* 0x000f68000c1e1500 */
[----:B---3--:R-:W3:Y:S01]  /*19e0*/  @!P1 LDG.E R7, desc[UR18][R6.64] ;  /* 0x0000001206079981 */ /* 0x008ee2000c1e1900 */
[----:B--2---:R-:W-:Y:S02]  /*19f0*/  VIADD R5, R3, UR22 ;  /* 0x0000001603057c36 */ /* 0x004fe40008000000 */
[----:B------:R-:W-:-:S03]  /*1a00*/  IMAD.MOV.U32 R8, RZ, RZ, RZ ;  /* 0x000000ffff087224 */ /* 0x000fc600078e00ff */
[----:B------:R-:W-:-:S13]  /*1a10*/  ISETP.GE.AND P0, PT, R5, UR13, PT ;  /* 0x0000000d05007c0c */ /* 0x000fda000bf06270 */
[----:B------:R-:W0:Y:S01]  /*1a20*/  @!P0 LDC.64 R22, c[0x0][0xfa8] ;  /* 0x0003ea00ff168b82 */ /* 0x000e220000000a00 */
[----:B------:R-:W-:-:S04]  /*1a30*/  @!P0 IADD3 R9, P2, PT, R5, UR12, RZ ;  /* 0x0000000c05098c10 */ /* 0x000fc8000ff5e0ff */
[----:B------:R-:W-:Y:S02]  /*1a40*/  @!P0 LEA.HI.X.SX32 R12, R5, UR23, 0x1, P2 ;  /* 0x00000017050c8c11 */ /* 0x000fe400090f0eff */
[----:B------:R-:W-:-:S04]  /*1a50*/  @!P0 LEA R20, P2, R9, UR20, 0x1 ;  /* 0x0000001409148c11 */ /* 0x000fc8000f8408ff */
[----:B------:R-:W-:Y:S02]  /*1a60*/  @!P0 LEA.HI.X R21, R9, UR21, R12, 0x1, P2 ;  /* 0x0000001509158c11 */ /* 0x000fe400090f0c0c */
[----:B-----5:R-:W-:-:S05]  /*1a70*/  @!P1 SHF.L.U32 R4, R4, 0x10, RZ ;  /* 0x0000001004049819 */ /* 0x020fca00000006ff */
[----:B---3--:R-:W-:-:S05]  /*1a80*/  @!P1 FMUL.FTZ R8, R4, R7 ;  /* 0x0000000704089220 */ /* 0x008fca0000410000 */
[----:B------:R-:W-:-:S04]  /*1a90*/  @!P1 F2FP.BF16.F32.PACK_AB R4, RZ, R8 ;  /* 0x00000008ff04923e */ /* 0x000fc800000010ff */
[----:B------:R-:W-:-:S05]  /*1aa0*/  PRMT R9, R4, 0x7610, R9 ;  /* 0x0000761004097816 */ /* 0x000fca0000000009 */
[----:B------:R2:W-:Y:S04]  /*1ab0*/  @!P1 STG.E.U16 desc[UR18][R10.64], R9 ;  /* 0x000000090a009986 */ /* 0x0005e8000c101512 */
[----:B------:R-:W3:Y:S04]  /*1ac0*/  @!P0 LDG.E.U16 R4, desc[UR18][R20.64] ;  /* 0x0000001214048981 */ /* 0x000ee8000c1e1500 */
[----:B0-----:R-:W5:Y:S01]  /*1ad0*/  @!P0 LDG.E R23, desc[UR18][R22.64] ;  /* 0x0000001216178981 */ /* 0x001f62000c1e1900 */
[----:B------:R-:W-:Y:S01]  /*1ae0*/  VIADD R7, R5, UR22 ;  /* 0x0000001605077c36 */ /* 0x000fe20008000000 */
[----:B------:R-:W-:-:S02]  /*1af0*/  CS2R R30, SRZ ;  /* 0x00000000001e7805 */ /* 0x000fc4000001ff00 */
[----:B------:R-:W-:Y:S01]  /*1b00*/  CS2R R34, SRZ ;  /* 0x0000000000227805 */ /* 0x000fe2000001ff00 */
[----:B--2---:R-:W-:Y:S01]  /*1b10*/  IMAD.MOV.U32 R10, RZ, RZ, RZ ;  /* 0x000000ffff0a7224 */ /* 0x004fe200078e00ff */
[----:B------:R-:W-:Y:S02]  /*1b20*/  CS2R R36, SRZ ;  /* 0x0000000000247805 */ /* 0x000fe4000001ff00 */
[----:B------:R-:W-:Y:S01]  /*1b30*/  ISETP.GE.AND P2, PT, R7, UR13, PT ;  /* 0x0000000d07007c0c */ /* 0x000fe2000bf46270 */
[----:B------:R-:W-:-:S04]  /*1b40*/  @!P1 IMAD.WIDE R26, R3, 0x4, R18 ;  /* 0x00000004031a9825 */ /* 0x000fc800078e0212 */
[----:B------:R-:W-:Y:S01]  /*1b50*/  @!P1 IMAD.WIDE R28, R3, 0x4, R16 ;  /* 0x00000004031c9825 */ /* 0x000fe200078e0210 */
[----:B------:R0:W2:Y:S04]  /*1b60*/  @!P1 LDG.E R35, desc[UR18][R26.64] ;  /* 0x000000121a239981 */ /* 0x0000a8000c1e1900 */
[----:B------:R1:W4:Y:S03]  /*1b70*/  @!P1 LDG.E R36, desc[UR18][R28.64] ;  /* 0x000000121c249981 */ /* 0x000326000c1e1900 */
[----:B------:R-:W0:Y:S01]  /*1b80*/  @!P2 LDC.64 R12, c[0x0][0xfa8] ;  /* 0x0003ea00ff0cab82 */ /* 0x000e220000000a00 */
[----:B------:R-:W-:-:S04]  /*1b90*/  @!P2 IADD3 R6, P3, PT, R7, UR12, RZ ;  /* 0x0000000c0706ac10 */ /* 0x000fc8000ff7e0ff */
[----:B------:R-:W-:Y:S02]  /*1ba0*/  @!P2 LEA.HI.X.SX32 R9, R7, UR23, 0x1, P3 ;  /* 0x000000170709ac11 */ /* 0x000fe400098f0eff */
[----:B------:R-:W-:-:S04]  /*1bb0*/  @!P2 LEA R24, P3, R6, UR20, 0x1 ;  /* 0x000000140618ac11 */ /* 0x000fc8000f8608ff */
[----:B------:R-:W-:Y:S01]  /*1bc0*/  @!P2 LEA.HI.X R25, R6, UR21, R9, 0x1, P3 ;  /* 0x000000150619ac11 */ /* 0x000fe200098f0c09 */
[----:B---3--:R-:W-:-:S04]  /*1bd0*/  @!P0 IMAD.U32 R4, R4, 0x10000, RZ ;  /* 0x0001000004048824 */ /* 0x008fc800078e00ff */
[----:B-----5:R-:W-:Y:S01]  /*1be0*/  @!P0 FMUL.FTZ R31, R4, R23 ;  /* 0x00000017041f8220 */ /* 0x020fe20000410000 */
[----:B------:R-:W-:-:S04]  /*1bf0*/  @!P1 IMAD.WIDE R22, R3, 0x4, R14 ;  /* 0x0000000403169825 */ /* 0x000fc800078e020e */
[----:B------:R-:W-:Y:S01]  /*1c00*/  @!P0 F2FP.BF16.F32.PACK_AB R4, RZ, R31 ;  /* 0x0000001fff04823e */ /* 0x000fe200000010ff */
[----:B------:R3:W5:Y:S03]  /*1c10*/  @!P1 LDG.E R10, desc[UR18][R22.64] ;  /* 0x00000012160a9981 */ /* 0x000766000c1e1900 */
[----:B------:R-:W-:-:S05]  /*1c20*/  PRMT R11, R4, 0x7610, R11 ;  /* 0x00007610040b7816 */ /* 0x000fca000000000b */
[----:B------:R2:W-:Y:S04]  /*1c30*/  @!P0 STG.E.U16 desc[UR18][R20.64], R11 ;  /* 0x0000000b14008986 */ /* 0x0005e8000c101512 */
[----:B------:R-:W4:Y:S04]  /*1c40*/  @!P2 LDG.E.U16 R4, desc[UR18][R24.64] ;  /* 0x000000121804a981 */ /* 0x000f28000c1e1500 */
[----:B0-----:R-:W5:Y:S01]  /*1c50*/  @!P2 LDG.E R13, desc[UR18][R12.64] ;  /* 0x000000120c0da981 */ /* 0x001f62000c1e1900 */
[----:B------:R-:W-:-:S04]  /*1c60*/  IADD3 R9, PT, PT, R7, UR22, RZ ;  /* 0x0000001607097c10 */ /* 0x000fc8000fffe0ff */
[----:B------:R-:W-:Y:S02]  /*1c70*/  ISETP.GE.AND P1, PT, R9, UR13, PT ;  /* 0x0000000d09007c0c */ /* 0x000fe4000bf26270 */
[----:B------:R-:W-:Y:S01]  /*1c80*/  CS2R R32, SRZ ;  /* 0x0000000000207805 */ /* 0x000fe2000001ff00 */
[----:B------:R-:W-:-:S04]  /*1c90*/  @!P0 IMAD.WIDE R26, R5, 0x4, R18 ;  /* 0x00000004051a8825 */ /* 0x000fc800078e0212 */
[----:B-1----:R-:W-:Y:S01]  /*1ca0*/  @!P0 IMAD.WIDE R28, R5, 0x4, R14 ;  /* 0x00000004051c8825 */ /* 0x002fe200078e020e */
[----:B------:R0:W5:Y:S05]  /*1cb0*/  @!P0 LDG.E R34, desc[UR18][R26.64] ;  /* 0x000000121a228981 */ /* 0x00016a000c1e1900 */
[----:B---3--:R-:W1:Y:S01]  /*1cc0*/  @!P1 LDC.64 R22, c[0x0][0xfa8] ;  /* 0x0003ea00ff169b82 */ /* 0x008e620000000a00 */
[----:B------:R-:W-:-:S04]  /*1cd0*/  @!P1 IADD3 R6, P3, PT, R9, UR12, RZ ;  /* 0x0000000c09069c10 */ /* 0x000fc8000ff7e0ff */
[----:B--2---:R-:W-:Y:S02]  /*1ce0*/  @!P1 LEA.HI.X.SX32 R11, R9, UR23, 0x1, P3 ;  /* 0x00000017090b9c11 */ /* 0x004fe400098f0eff */
[----:B------:R-:W-:Y:S01]  /*1cf0*/  @!P1 LEA R20, P3, R6, UR20, 0x1 ;  /* 0x0000001406149c11 */ /* 0x000fe2000f8608ff */
[----:B0-----:R-:W-:-:S03]  /*1d00*/  @!P0 IMAD.WIDE R26, R5, 0x4, R16 ;  /* 0x00000004051a8825 */ /* 0x001fc600078e0210 */
[----:B------:R-:W-:Y:S02]  /*1d10*/  @!P1 LEA.HI.X R21, R6, UR21, R11, 0x1, P3 ;  /* 0x0000001506159c11 */ /* 0x000fe400098f0c0b */
[----:B------:R-:W2:Y:S01]  /*1d20*/  @!P0 LDG.E R30, desc[UR18][R26.64] ;  /* 0x000000121a1e8981 */ /* 0x000ea2000c1e1900 */
[----:B----4-:R-:W-:-:S04]  /*1d30*/  @!P2 IMAD.U32 R4, R4, 0x10000, RZ ;  /* 0x000100000404a824 */ /* 0x010fc800078e00ff */
[----:B-----5:R-:W-:Y:S01]  /*1d40*/  @!P2 FMUL.FTZ R33, R4, R13 ;  /* 0x0000000d0421a220 */ /* 0x020fe20000410000 */
[----:B------:R-:W-:-:S04]  /*1d50*/  CS2R R12, SRZ ;  /* 0x00000000000c7805 */ /* 0x000fc8000001ff00 */
[----:B------:R-:W-:Y:S02]  /*1d60*/  @!P2 F2FP.BF16.F32.PACK_AB R4, RZ, R33 ;  /* 0x00000021ff04a23e */ /* 0x000fe400000010ff */
[----:B------:R0:W3:Y:S02]  /*1d70*/  @!P0 LDG.E R12, desc[UR18][R28.64] ;  /* 0x000000121c0c8981 */ /* 0x0000e4000c1e1900 */
[----:B------:R-:W-:-:S05]  /*1d80*/  PRMT R6, R4, 0x7610, R6 ;  /* 0x0000761004067816 */ /* 0x000fca0000000006 */
[----:B------:R4:W-:Y:S04]  /*1d90*/  @!P2 STG.E.U16 desc[UR18][R24.64], R6 ;  /* 0x000000061800a986 */ /* 0x0009e8000c101512 */
[----:B------:R-:W5:Y:S04]  /*1da0*/  @!P1 LDG.E.U16 R4, desc[UR18][R20.64] ;  /* 0x0000001214049981 */ /* 0x000f68000c1e1500 */
[----:B-1----:R-:W2:Y:S01]  /*1db0*/  @!P1 LDG.E R23, desc[UR18][R22.64] ;  /* 0x0000001216179981 */ /* 0x002ea2000c1e1900 */
[----:B------:R-:W-:Y:S02]  /*1dc0*/  IMAD.MOV.U32 R11, RZ, RZ, RZ ;  /* 0x000000ffff0b7224 */ /* 0x000fe400078e00ff */
[----:B0-----:R-:W-:-:S04]  /*1dd0*/  @!P2 IMAD.WIDE R28, R7, 0x4, R18 ;  /* 0x00000004071ca825 */ /* 0x001fc800078e0212 */
[----:B----4-:R-:W-:Y:S01]  /*1de0*/  HFMA2 R6, -RZ, RZ, 0, 0 ;  /* 0x00000000ff067431 */ /* 0x010fe200000001ff */
[----:B------:R-:W4:Y:S01]  /*1df0*/  @!P2 LDG.E R32, desc[UR18][R28.64] ;  /* 0x000000121c20a981 */ /* 0x000f22000c1e1900 */
[----:B------:R-:W-:-:S05]  /*1e00*/  @!P2 IMAD.WIDE R26, R7, 0x4, R14 ;  /* 0x00000004071aa825 */ /* 0x000fca00078e020e */
[----:B------:R0:W3:Y:S02]  /*1e10*/  @!P2 LDG.E R13, desc[UR18][R26.64] ;  /* 0x000000121a0da981 */ /* 0x0000e4000c1e1900 */
[----:B0-----:R-:W0:Y:S01]  /*1e20*/  LDC.64 R26, c[0x0][0xf98] ;  /* 0x0003e600ff1a7b82 */ /* 0x001e220000000a00 */
[----:B-----5:R-:W-:-:S04]  /*1e30*/  @!P1 IMAD.U32 R4, R4, 0x10000, RZ ;  /* 0x0001000004049824 */ /* 0x020fc800078e00ff */
[----:B--2---:R-:W-:Y:S01]  /*1e40*/  @!P1 FMUL.FTZ R11, R4, R23 ;  /* 0x00000017040b9220 */ /* 0x004fe20000410000 */
[----:B------:R-:W-:-:S04]  /*1e50*/  @!P2 IMAD.WIDE R22, R7, 0x4, R16 ;  /* 0x000000040716a825 */ /* 0x000fc800078e0210 */
[----:B------:R-:W-:Y:S01]  /*1e60*/  @!P1 F2FP.BF16.F32.PACK_AB R24, RZ, R11 ;  /* 0x0000000bff18923e */ /* 0x000fe200000010ff */
[----:B------:R-:W-:Y:S01]  /*1e70*/  IMAD.MOV.U32 R4, RZ, RZ, RZ ;  /* 0x000000ffff047224 */ /* 0x000fe200078e00ff */
[----:B------:R1:W2:Y:S02]  /*1e80*/  @!P2 LDG.E R6, desc[UR18][R22.64] ;  /* 0x000000121606a981 */ /* 0x0002a4000c1e1900 */
[----:B------:R-:W-:Y:S01]  /*1e90*/  PRMT R29, R24, 0x7610, R29 ;  /* 0x00007610181d7816 */ /* 0x000fe2000000001d */
[----:B------:R-:W-:-:S04]  /*1ea0*/  @!P1 IMAD.WIDE R24, R9, 0x4, R18 ;  /* 0x0000000409189825 */ /* 0x000fc800078e0212 */
[----:B------:R5:W-:Y:S04]  /*1eb0*/  @!P1 STG.E.U16 desc[UR18][R20.64], R29 ;  /* 0x0000001d14009986 */ /* 0x000be8000c101512 */
[----:B------:R4:W3:Y:S01]  /*1ec0*/  @!P1 LDG.E R4, desc[UR18][R24.64] ;  /* 0x0000001218049981 */ /* 0x0008e2000c1e1900 */
[----:B-1----:R-:W-:-:S03]  /*1ed0*/  @!P1 IMAD.WIDE R22, R9, 0x4, R16 ;  /* 0x0000000409169825 */ /* 0x002fc600078e0210 */
[----:B0-----:R-:W3:Y:S04]  /*1ee0*/  LDG.E R27, desc[UR18][R26.64] ;  /* 0x000000121a1b7981 */ /* 0x001ee8000c1e1900 */
[----:B------:R0:W3:Y:S01]  /*1ef0*/  @!P1 LDG.E R37, desc[UR18][R22.64] ;  /* 0x0000001216259981 */ /* 0x0000e2000c1e1900 */
[----:B-----5:R-:W-:-:S04]  /*1f00*/  @!P1 IMAD.WIDE R28, R9, 0x4, R14 ;  /* 0x00000004091c9825 */ /* 0x020fc800078e020e */
[----:B----4-:R-:W-:-:S06]  /*1f10*/  IMAD.MOV.U32 R24, RZ, RZ, RZ ;  /* 0x000000ffff187224 */ /* 0x010fcc00078e00ff */
[----:B------:R1:W4:Y:S01]  /*1f20*/  @!P1 LDG.E R24, desc[UR18][R28.64] ;  /* 0x000000121c189981 */ /* 0x000322000c1e1900 */
[----:B0-----:R-:W0:Y:S01]  /*1f30*/  MUFU.RCP R23, R0 ;  /* 0x0000000000177308 */ /* 0x001e220000001000 */
[----:B------:R-:W-:-:S04]  /*1f40*/  FFMA.FTZ R31, R34, UR8, R31 ;  /* 0x00000008221f7c23 */ /* 0x000fc8000801001f */
[----:B------:R-:W-:-:S04]  /*1f50*/  FMUL.FTZ R20, R31, UR9 ;  /* 0x000000091f147c20 */ /* 0x000fc80008410000 */
[----:B------:R-:W-:Y:S01]  /*1f60*/  FMUL.FTZ R21, R31, R20 ;  /* 0x000000141f157220 */ /* 0x000fe20000410000 */
[----:B------:R-:W-:-:S03]  /*1f70*/  FFMA.FTZ R20, R35, UR8, R8 ;  /* 0x0000000823147c23 */ /* 0x000fc60008010008 */
[----:B------:R-:W-:Y:S01]  /*1f80*/  FFMA.FTZ R30, R30, UR11, R21 ;  /* 0x0000000b1e1e7c23 */ /* 0x000fe20008010015 */
[----:B------:R-:W-:-:S03]  /*1f90*/  FMUL.FTZ R21, R20, UR9 ;  /* 0x0000000914157c20 */ /* 0x000fc60008410000 */
[----:B0-----:R-:W-:Y:S01]  /*1fa0*/  FMUL.FTZ R8, R30, R23 ;  /* 0x000000171e087220 */ /* 0x001fe20000410000 */
[----:B------:R-:W-:Y:S01]  /*1fb0*/  FMUL.FTZ R21, R20, R21 ;  /* 0x0000001514157220 */ /* 0x000fe20000410000 */
[----:B------:R-:W-:-:S04]  /*1fc0*/  FFMA.FTZ R33, R32, UR8, R33 ;  /* 0x0000000820217c23 */ /* 0x000fc80008010021 */
[----:B------:R-:W0:Y:S01]  /*1fd0*/  MUFU.SQRT R8, R8 ;  /* 0x0000000800087308 */ /* 0x000e220000002000 */
[----:B------:R-:W-:Y:S01]  /*1fe0*/  FFMA.FTZ R36, R36, UR11, R21 ;  /* 0x0000000b24247c23 */ /* 0x000fe20008010015 */
[----:B------:R-:W-:Y:S01]  /*1ff0*/  FMUL.FTZ R21, R20, UR5 ;  /* 0x0000000514157c20 */ /* 0x000fe20008410000 */
[----:B------:R-:W-:-:S03]  /*2000*/  FMUL.FTZ R20, R33, UR9 ;  /* 0x0000000921147c20 */ /* 0x000fc60008410000 */
[----:B------:R-:W-:Y:S01]  /*2010*/  FFMA.FTZ R10, R10, UR10, R21 ;  /* 0x0000000a0a0a7c23 */ /* 0x000fe20008010015 */
[----:B------:R-:W-:Y:S01]  /*2020*/  FMUL.FTZ R21, R33, R20 ;  /* 0x0000001421157220 */ /* 0x000fe20000410000 */
[----:B------:R-:W-:Y:S01]  /*2030*/  FMUL.FTZ R25, R36, R23 ;  /* 0x0000001724197220 */ /* 0x000fe20000410000 */
[----:B------:R-:W-:Y:S01]  /*2040*/  FMUL.FTZ R31, R31, UR5 ;  /* 0x000000051f1f7c20 */ /* 0x000fe20008410000 */
[----:B------:R-:W-:Y:S01]  /*2050*/  FMUL.FTZ R26, R33, UR5 ;  /* 0x00000005211a7c20 */ /* 0x000fe20008410000 */
[----:B------:R-:W-:Y:S01]  /*2060*/  ISETP.GE.AND P3, PT, R3, UR13, PT ;  /* 0x0000000d03007c0c */ /* 0x000fe2000bf66270 */
[----:B------:R-:W-:Y:S01]  /*2070*/  BSSY.RECONVERGENT B0, `(.L_x_15) ;  /* 0x0000031000007945 */ /* 0x000fe20003800200 */
[----:B--2---:R-:W-:Y:S01]  /*2080*/  FFMA.FTZ R6, R6, UR11, R21 ;  /* 0x0000000b06067c23 */ /* 0x004fe20008010015 */
[----:B0-----:R-:W-:-:S03]  /*2090*/  FADD.FTZ R21, R8, UR14 ;  /* 0x0000000e08157e21 */ /* 0x001fc60008010000 */
[----:B-1----:R-:W-:Y:S01]  /*20a0*/  FMUL.FTZ R28, R6, R23 ;  /* 0x00000017061c7220 */ /* 0x002fe20000410000 */
[----:B---3--:R-:W-:-:S04]  /*20b0*/  FFMA.FTZ R20, R4, UR8, R11 ;  /* 0x0000000804147c23 */ /* 0x008fc8000801000b */
[----:B------:R-:W-:-:S04]  /*20c0*/  FMUL.FTZ R29, R20, UR9 ;  /* 0x00000009141d7c20 */ /* 0x000fc80008410000 */
[----:B------:R-:W-:Y:S01]  /*20d0*/  FMUL.FTZ R8, R20, R29 ;  /* 0x0000001d14087220 */ /* 0x000fe20000410000 */
[----:B------:R-:W0:Y:S03]  /*20e0*/  MUFU.SQRT R28, R28 ;  /* 0x0000001c001c7308 */ /* 0x000e260000002000 */
[----:B------:R-:W-:-:S04]  /*20f0*/  FFMA.FTZ R37, R37, UR11, R8 ;  /* 0x0000000b25257c23 */ /* 0x000fc80008010008 */
[----:B------:R-:W-:Y:S01]  /*2100*/  FMUL.FTZ R22, R37, R23 ;  /* 0x0000001725167220 */ /* 0x000fe20000410000 */
[----:B------:R-:W1:Y:S01]  /*2110*/  MUFU.SQRT R11, R25 ;  /* 0x00000019000b7308 */ /* 0x000e620000002000 */
[----:B------:R-:W-:-:S07]  /*2120*/  FFMA.FTZ R8, R12, UR10, R31 ;  /* 0x0000000a0c087c23 */ /* 0x000fce000801001f */
[----:B------:R-:W2:Y:S01]  /*2130*/  MUFU.SQRT R22, R22 ;  /* 0x0000001600167308 */ /* 0x000ea20000002000 */
[----:B0-----:R-:W-:-:S07]  /*2140*/  FADD.FTZ R12, R28, UR14 ;  /* 0x0000000e1c0c7e21 */ /* 0x001fce0008010000 */
[----:B------:R-:W0:Y:S01]  /*2150*/  MUFU.RCP R23, UR17 ;  /* 0x0000001100177d08 */ /* 0x000e220008001000 */
[----:B-1----:R-:W-:-:S07]  /*2160*/  FADD.FTZ R25, R11, UR14 ;  /* 0x0000000e0b197e21 */ /* 0x002fce0008010000 */
[----:B------:R-:W1:Y:S01]  /*2170*/  MUFU.RCP R12, R12 ;  /* 0x0000000c000c7308 */ /* 0x000e620000001000 */
[----:B--2---:R-:W-:Y:S01]  /*2180*/  FADD.FTZ R28, R22, UR14 ;  /* 0x0000000e161c7e21 */ /* 0x004fe20008010000 */
[----:B------:R-:W-:-:S06]  /*2190*/  FFMA.FTZ R11, R13, UR10, R26 ;  /* 0x0000000a0d0b7c23 */ /* 0x000fcc000801001a */
[----:B------:R-:W2:Y:S08]  /*21a0*/  MUFU.RCP R21, R21 ;  /* 0x0000001500157308 */ /* 0x000eb00000001000 */
[----:B------:R-:W3:Y:S01]  /*21b0*/  MUFU.RCP R25, R25 ;  /* 0x0000001900197308 */ /* 0x000ee20000001000 */
[----:B0-----:R-:W-:Y:S01]  /*21c0*/  FMUL.FTZ R13, R11, R23 ;  /* 0x000000170b0d7220 */ /* 0x001fe20000410000 */
[----:B------:R-:W-:-:S06]  /*21d0*/  FMUL.FTZ R29, R20, UR5 ;  /* 0x00000005141d7c20 */ /* 0x000fcc0008410000 */
[----:B------:R-:W0:Y:S01]  /*21e0*/  MUFU.RCP R28, R28 ;  /* 0x0000001c001c7308 */ /* 0x000e220000001000 */
[----:B-1----:R-:W-:Y:S01]  /*21f0*/  FMUL.FTZ R13, R13, R12 ;  /* 0x0000000c0d0d7220 */ /* 0x002fe20000410000 */
[-C--:B------:R-:W-:Y:S01]  /*2200*/  FMUL.FTZ R22, R8, R23.reuse ;  /* 0x0000001708167220 */ /* 0x080fe20000410000 */
[----:B----4-:R-:W-:Y:S01]  /*2210*/  FFMA.FTZ R26, R24, UR10, R29 ;  /* 0x0000000a181a7c23 */ /* 0x010fe2000801001d */
[----:B------:R-:W-:Y:S02]  /*2220*/  FMUL.FTZ R12, R10, R23 ;  /* 0x000000170a0c7220 */ /* 0x000fe40000410000 */
[----:B--2---:R-:W-:Y:S01]  /*2230*/  FMUL.FTZ R21, R22, R21 ;  /* 0x0000001516157220 */ /* 0x004fe20000410000 */
[----:B------:R-:W-:Y:S01]  /*2240*/  FMUL.FTZ R23, R26, R23 ;  /* 0x000000171a177220 */ /* 0x000fe20000410000 */
[----:B---3--:R-:W-:Y:S02]  /*2250*/  FMUL.FTZ R12, R12, R25 ;  /* 0x000000190c0c7220 */ /* 0x008fe40000410000 */
[C---:B------:R-:W-:Y:S01]  /*2260*/  FFMA.FTZ R34, R27.reuse, -R21, R34 ;  /* 0x800000151b227223 */ /* 0x040fe20000010022 */
[----:B------:R-:W-:Y:S01]  /*2270*/  FFMA.FTZ R32, R27, -R13, R32 ;  /* 0x8000000d1b207223 */ /* 0x000fe20000010020 */
[----:B------:R-:W-:Y:S01]  /*2280*/  FFMA.FTZ R35, -R12, R27, R35 ;  /* 0x0000001b0c237223 */ /* 0x000fe20000010123 */
[----:B0-----:R-:W-:Y:S01]  /*2290*/  FMUL.FTZ R28, R23, R28 ;  /* 0x0000001c171c7220 */ /* 0x001fe20000410000 */
        /* <DEDUP_REMOVED lines=14> */
.L_x_16:
[----:B------:R-:W-:Y:S05]  /*2380*/  BSYNC.RECONVERGENT B0 ;  /* 0x0000000000007941 */ /* 0x000fea0003800200 */
.L_x_15:
        /* <DEDUP_REMOVED lines=14> */
.L_x_18:
[----:B------:R-:W-:Y:S05]  /*2470*/  BSYNC.RECONVERGENT B0 ;  /* 0x0000000000007941 */ /* 0x000fea0003800200 */
.L_x_17:
[----:B------:R-:W-:Y:S04]  /*2480*/  BSSY.RECONVERGENT B0, `(.L_x_19) ;  /* 0x000000e000007945 */ /* 0x000fe80003800200 */
[----:B------:R-:W-:Y:S05]  /*2490*/  @P2 BRA `(.L_x_20) ;  /* 0x0000000000302947 */ /* 0x000fea0003800000 */
[C---:B------:R-:W-:Y:S01]  /*24a0*/  IADD3 R5, P0, PT, R7.reuse, UR12, RZ ;  /* 0x0000000c07057c10 */ /* 0x040fe2000ff1e0ff */
[C---:B01----:R-:W-:Y:S01]  /*24b0*/  IMAD.WIDE R20, R7.reuse, 0x4, R18 ;  /* 0x0000000407147825 */ /* 0x043fe200078e0212 */
[----:B------:R-:W-:Y:S02]  /*24c0*/  F2FP.BF16.F32.PACK_AB R3, RZ, R32 ;  /* 0x00000020ff03723e */ /* 0x000fe400000010ff */
[C---:B------:R-:W-:Y:S01]  /*24d0*/  LEA.HI.X.SX32 R8, R7.reuse, UR23, 0x1, P0 ;  /* 0x0000001707087c11 */ /* 0x040fe200080f0eff */
[----:B------:R-:W-:Y:S01]  /*24e0*/  IMAD.WIDE R12, R7, 0x4, R14 ;  /* 0x00000004070c7825 */ /* 0x000fe200078e020e */
[----:B------:R-:W-:-:S03]  /*24f0*/  LEA R22, P0, R5, UR6, 0x1 ;  /* 0x0000000605167c11 */ /* 0x000fc6000f8008ff */
[----:B------:R-:W-:Y:S01]  /*2500*/  IMAD.WIDE R24, R7, 0x4, R16 ;  /* 0x0000000407187825 */ /* 0x000fe200078e0210 */
[----:B------:R-:W-:-:S05]  /*2510*/  LEA.HI.X R23, R5, UR7, R8, 0x1, P0 ;  /* 0x0000000705177c11 */ /* 0x000fca00080f0c08 */
[----:B------:R2:W-:Y:S04]  /*2520*/  STG.E.U16 desc[UR18][R22.64], R3 ;  /* 0x0000000316007986 */ /* 0x0005e8000c101512 */
[----:B------:R2:W-:Y:S04]  /*2530*/  STG.E desc[UR18][R20.64], R32 ;  /* 0x0000002014007986 */ /* 0x0005e8000c101912 */
[----:B------:R2:W-:Y:S04]  /*2540*/  STG.E desc[UR18][R12.64], R11 ;  /* 0x0000000b0c007986 */ /* 0x0005e8000c101912 */
[----:B------:R2:W-:Y:S02]  /*2550*/  STG.E desc[UR18][R24.64], R6 ;  /* 0x0000000618007986 */ /* 0x0005e4000c101912 */
.L_x_20:
[----:B------:R-:W-:Y:S05]  /*2560*/  BSYNC.RECONVERGENT B0 ;  /* 0x0000000000007941 */ /* 0x000fea0003800200 */
.L_x_19:
[----:B------:R-:W-:Y:S01]  /*2570*/  BSSY.RECONVERGENT B0, `(.L_x_21) ;  /* 0x000000f000007945 */ /* 0x000fe20003800200 */
[----:B------:R-:W-:-:S03]  /*2580*/  FFMA.FTZ R27, R27, -R28, R4 ;  /* 0x8000001c1b1b7223 */ /* 0x000fc60000010004 */
[----:B------:R-:W-:Y:S05]  /*2590*/  @P1 BRA `(.L_x_22) ;  /* 0x0000000000301947 */ /* 0x000fea0003800000 */
[C---:B------:R-:W-:Y:S01]  /*25a0*/  IADD3 R5, P0, PT, R9.reuse, UR12, RZ ;  /* 0x0000000c09057c10 */ /* 0x040fe2000ff1e0ff */
[C---:B-12---:R-:W-:Y:S01]  /*25b0*/  IMAD.WIDE R10, R9.reuse, 0x4, R14 ;  /* 0x00000004090a7825 */ /* 0x046fe200078e020e */
[----:B0-----:R-:W-:Y:S02]  /*25c0*/  F2FP.BF16.F32.PACK_AB R3, RZ, R27 ;  /* 0x0000001bff03723e */ /* 0x001fe400000010ff */
[----:B------:R-:W-:Y:S02]  /*25d0*/  LEA.HI.X.SX32 R6, R9, UR23, 0x1, P0 ;  /* 0x0000001709067c11 */ /* 0x000fe400080f0eff */
[----:B------:R-:W-:-:S04]  /*25e0*/  LEA R4, P0, R5, UR6, 0x1 ;  /* 0x0000000605047c11 */ /* 0x000fc8000f8008ff */
[----:B------:R-:W-:Y:S01]  /*25f0*/  LEA.HI.X R5, R5, UR7, R6, 0x1, P0 ;  /* 0x0000000705057c11 */ /* 0x000fe200080f0c06 */
[----:B------:R-:W-:-:S04]  /*2600*/  IMAD.WIDE R6, R9, 0x4, R18 ;  /* 0x0000000409067825 */ /* 0x000fc800078e0212 */
[----:B------:R-:W-:Y:S01]  /*2610*/  IMAD.WIDE R8, R9, 0x4, R16 ;  /* 0x0000000409087825 */ /* 0x000fe200078e0210 */
[----:B------:R3:W-:Y:S04]  /*2620*/  STG.E.U16 desc[UR18][R4.64], R3 ;  /* 0x0000000304007986 */ /* 0x0007e8000c101512 */
[----:B------:R3:W-:Y:S04]  /*2630*/  STG.E desc[UR18][R6.64], R27 ;  /* 0x0000001b06007986 */ /* 0x0007e8000c101912 */
[----:B------:R3:W-:Y:S04]  /*2640*/  STG.E desc[UR18][R10.64], R26 ;  /* 0x0000001a0a007986 */ /* 0x0007e8000c101912 */
[----:B------:R3:W-:Y:S02]  /*2650*/  STG.E desc[UR18][R8.64], R37 ;  /* 0x0000002508007986 */ /* 0x0007e4000c101912 */
.L_x_22:
[----:B------:R-:W-:Y:S05]  /*2660*/  BSYNC.RECONVERGENT B0 ;  /* 0x0000000000007941 */ /* 0x000fea0003800200 */
.L_x_21:
[----:B------:R-:W-:-:S04]  /*2670*/  ULEA UR4, UR22, UR4, 0x2 ;  /* 0x0000000416047291 */ /* 0x000fc8000f8e10ff */
[----:B------:R-:W-:-:S09]  /*2680*/  UISETP.GE.AND UP0, UPT, UR4, UR13, UPT ;  /* 0x0000000d0400728c */ /* 0x000fd2000bf06270 */
[----:B------:R-:W-:Y:S05]  /*2690*/  BRA.U !UP0, `(.L_x_23) ;  /* 0xfffffff108b07547 */ /* 0x000fea000b83ffff */
[----:B------:R-:W-:Y:S05]  /*26a0*/  EXIT ;  /* 0x000000000000794d */ /* 0x000fea0003800000 */
        .type           $_Z25multi_tensor_apply_kernelI18TensorListMetadataILi5EE27AdamCapturableMasterFunctorIN3c108BFloat16EfEJffPiifPf10adamMode_tfS7_EEvlPViT_T0_DpT1_$__internal_accurate_pow,@function
        .size           $_Z25multi_tensor_apply_kernelI18TensorListMetadataILi5EE27AdamCapturableMasterFunctorIN3c108BFloat16EfEJffPiifPf10adamMode_tfS7_EEvlPViT_T0_DpT1_$__internal_accurate_pow,(.L_x_312 - $_Z25multi_tensor_apply_kernelI18TensorListMetadataILi5EE27AdamCapturableMasterFunctorIN3c108BFloat16EfEJffPiifPf10adamMode_tfS7_EEvlPViT_T0_DpT1_$__internal_accurate_pow)
$_Z25multi_tensor_apply_kernelI18TensorListMetadataILi5EE27AdamCapturableMasterFunctorIN3c108BFloat16EfEJffPiifPf10adamMode_tfS7_EEvlPViT_T0_DpT1_$__internal_accurate_pow:
[----:B------:R-:W-:Y:S01]  /*26b0*/  ISETP.GT.U32.AND P2, PT, R33, 0xfffff, PT ;  /* 0x000fffff2100780c */ /* 0x000fe20003f44070 */
[----:B------:R-:W-:Y:S01]  /*26c0*/  IMAD.MOV.U32 R8, RZ, RZ, R26 ;  /* 0x000000ffff087224 */ /* 0x000fe200078e001a */
[----:B------:R-:W-:Y:S01]  /*26d0*/  MOV R9, R33 ;  /* 0x0000002100097202 */ /* 0x000fe20000000f00 */
[--C-:B------:R-:W-:Y:S01]  /*26e0*/  IMAD.MOV.U32 R10, RZ, RZ, R33.reuse ;  /* 0x000000ffff0a7224 */ /* 0x100fe200078e0021 */
[----:B------:R-:W-:Y:S01]  /*26f0*/  MOV R15, 0x3ed0f5d2 ;  /* 0x3ed0f5d2000f7802 */ /* 0x000fe20000000f00 */
[----:B------:R-:W-:Y:S01]  /*2700*/  IMAD.MOV.U32 R18, RZ, RZ, RZ ;  /* 0x000000ffff127224 */ /* 0x000fe200078e00ff */
[----:B------:R-:W-:Y:S01]  /*2710*/  UMOV UR4, 0x7d2cafe2 ;  /* 0x7d2cafe200047882 */ /* 0x000fe20000000000 */
[----:B------:R-:W-:Y:S01]  /*2720*/  IMAD.MOV.U32 R14, RZ, RZ, 0x41ad3b5a ;  /* 0x41ad3b5aff0e7424 */ /* 0x000fe200078e00ff */
[----:B------:R-:W-:Y:S01]  /*2730*/  UMOV UR5, 0x3eb0f5ff ;  /* 0x3eb0f5ff00057882 */ /* 0x000fe20000000000 */
[----:B------:R-:W-:Y:S01]  /*2740*/  SHF.R.U32.HI R33, RZ, 0x14, R33 ;  /* 0x00000014ff217819 */ /* 0x000fe20000011621 */
[----:B------:R-:W-:Y:S01]  /*2750*/  UMOV UR6, 0x3b39803f ;  /* 0x3b39803f00067882 */ /* 0x000fe20000000000 */
[----:B------:R-:W-:-:S02]  /*2760*/  UMOV UR7, 0x3c7abc9e ;  /* 0x3c7abc9e00077882 */ /* 0x000fc40000000000 */
[----:B------:R-:W-:-:S10]  /*2770*/  @!P2 DMUL R8, R8, 1.80143985094819840000e+16 ;  /* 0x435000000808a828 */ /* 0x000fd40000000000 */
[----:B------:R-:W-:Y:S01]  /*2780*/  @!P2 IMAD.MOV.U32 R10, RZ, RZ, R9 ;  /* 0x000000ffff0aa224 */ /* 0x000fe200078e0009 */
[----:B------:R-:W-:Y:S01]  /*2790*/  @!P2 LEA.HI R33, R9, 0xffffffca, RZ, 0xc ;  /* 0xffffffca0921a811 */ /* 0x000fe200078f60ff */
[----:B------:R-:W-:-:S03]  /*27a0*/  @!P2 IMAD.MOV.U32 R26, RZ, RZ, R8 ;  /* 0x000000ffff1aa224 */ /* 0x000fc600078e0008 */
[----:B------:R-:W-:Y:S02]  /*27b0*/  LOP3.LUT R10, R10, 0x800fffff, RZ, 0xc0, !PT ;  /* 0x800fffff0a0a7812 */ /* 0x000fe400078ec0ff */
[----:B------:R-:W-:Y:S02]  /*27c0*/  IADD3 R8, PT, PT, R33, -0x3ff, RZ ;  /* 0xfffffc0121087810 */ /* 0x000fe40007ffe0ff */
[----:B------:R-:W-:-:S04]  /*27d0*/  LOP3.LUT R27, R10, 0x3ff00000, RZ, 0xfc, !PT ;  /* 0x3ff000000a1b7812 */ /* 0x000fc800078efcff */
[----:B------:R-:W-:-:S13]  /*27e0*/  ISETP.GE.U32.AND P3, PT, R27, 0x3ff6a09f, PT ;  /* 0x3ff6a09f1b00780c */ /* 0x000fda0003f66070 */
[----:B------:R-:W-:Y:S01]  /*27f0*/  @P3 IADD3 R11, PT, PT, R27, -0x100000, RZ ;  /* 0xfff000001b0b3810 */ /* 0x000fe20007ffe0ff */
[----:B------:R-:W-:Y:S01]  /*2800*/  @P3 VIADD R8, R33, 0xfffffc02 ;  /* 0xfffffc0221083836 */ /* 0x000fe20000000000 */
[----:B------:R-:W-:-:S03]  /*2810*/  MOV R33, R5 ;  /* 0x0000000500217202 */ /* 0x000fc60000000f00 */
[----:B------:R-:W-:Y:S02]  /*2820*/  @P3 IMAD.MOV.U32 R27, RZ, RZ, R11 ;  /* 0x000000ffff1b3224 */ /* 0x000fe400078e000b */
[----:B------:R-:W-:-:S04]  /*2830*/  IMAD.SHL.U32 R5, R33, 0x2, RZ ;  /* 0x0000000221057824 */ /* 0x000fc800078e00ff */
[C---:B------:R-:W-:Y:S01]  /*2840*/  DADD R12, R26.reuse, 1 ;  /* 0x3ff000001a0c7429 */ /* 0x040fe20000000000 */
[----:B------:R-:W-:Y:S01]  /*2850*/  ISETP.GT.U32.AND P2, PT, R5, -0x2000001, PT ;  /* 0xfdffffff0500780c */ /* 0x000fe20003f44070 */
[----:B------:R-:W-:-:S04]  /*2860*/  DADD R26, R26, -1 ;  /* 0xbff000001a1a7429 */ /* 0x000fc80000000000 */
[----:B------:R-:W0:Y:S02]  /*2870*/  MUFU.RCP64H R19, R13 ;  /* 0x0000000d00137308 */ /* 0x000e240000001800 */
[----:B0-----:R-:W-:-:S08]  /*2880*/  DFMA R10, -R12, R18, 1 ;  /* 0x3ff000000c0a742b */ /* 0x001fd00000000112 */
[----:B------:R-:W-:-:S08]  /*2890*/  DFMA R10, R10, R10, R10 ;  /* 0x0000000a0a0a722b */ /* 0x000fd0000000000a */
[----:B------:R-:W-:-:S08]  /*28a0*/  DFMA R18, R18, R10, R18 ;  /* 0x0000000a1212722b */ /* 0x000fd00000000012 */
[----:B------:R-:W-:-:S08]  /*28b0*/  DMUL R10, R26, R18 ;  /* 0x000000121a0a7228 */ /* 0x000fd00000000000 */
[----:B------:R-:W-:-:S08]  /*28c0*/  DFMA R10, R26, R18, R10 ;  /* 0x000000121a0a722b */ /* 0x000fd0000000000a */
[----:B------:R-:W-:Y:S02]  /*28d0*/  DMUL R24, R10, R10 ;  /* 0x0000000a0a187228 */ /* 0x000fe40000000000 */
[----:B------:R-:W-:-:S06]  /*28e0*/  DADD R20, R26, -R10 ;  /* 0x000000001a147229 */ /* 0x000fcc000000080a */
[----:B------:R-:W-:Y:S01]  /*28f0*/  DFMA R12, R24, UR4, R14 ;  /* 0x00000004180c7c2b */ /* 0x000fe2000800000e */
[----:B------:R-:W-:Y:S01]  /*2900*/  UMOV UR4, 0x75488a3f ;  /* 0x75488a3f00047882 */ /* 0x000fe20000000000 */
[----:B------:R-:W-:Y:S01]  /*2910*/  UMOV UR5, 0x3ef3b20a ;  /* 0x3ef3b20a00057882 */ /* 0x000fe20000000000 */
[----:B------:R-:W-:Y:S02]  /*2920*/  DADD R20, R20, R20 ;  /* 0x0000000014147229 */ /* 0x000fe40000000014 */
[----:B------:R-:W-:-:S03]  /*2930*/  DMUL R14, R10, R10 ;  /* 0x0000000a0a0e7228 */ /* 0x000fc60000000000 */
[----:B------:R-:W-:Y:S01]  /*2940*/  DFMA R12, R24, R12, UR4 ;  /* 0x00000004180c7e2b */ /* 0x000fe2000800000c */
[----:B------:R-:W-:Y:S01]  /*2950*/  UMOV UR4, 0xe4faecd5 ;  /* 0xe4faecd500047882 */ /* 0x000fe20000000000 */
[----:B------:R-:W-:Y:S01]  /*2960*/  UMOV UR5, 0x3f1745cd ;  /* 0x3f1745cd00057882 */ /* 0x000fe20000000000 */
[----:B------:R-:W-:-:S05]  /*2970*/  DFMA R20, R26, -R10, R20 ;  /* 0x8000000a1a14722b */ /* 0x000fca0000000014 */
[----:B------:R-:W-:Y:S01]  /*2980*/  DFMA R12, R24, R12, UR4 ;  /* 0x00000004180c7e2b */ /* 0x000fe2000800000c */
[----:B------:R-:W-:Y:S01]  /*2990*/  UMOV UR4, 0x258a578b ;  /* 0x258a578b00047882 */ /* 0x000fe20000000000 */
[----:B------:R-:W-:Y:S01]  /*29a0*/  UMOV UR5, 0x3f3c71c7 ;  /* 0x3f3c71c700057882 */ /* 0x000fe20000000000 */
[----:B------:R-:W-:-:S05]  /*29b0*/  DMUL R18, R18, R20 ;  /* 0x0000001412127228 */ /* 0x000fca0000000000 */
[----:B------:R-:W-:Y:S01]  /*29c0*/  DFMA R12, R24, R12, UR4 ;  /* 0x00000004180c7e2b */ /* 0x000fe2000800000c */
[----:B------:R-:W-:Y:S01]  /*29d0*/  UMOV UR4, 0x9242b910 ;  /* 0x9242b91000047882 */ /* 0x000fe20000000000 */
[----:B------:R-:W-:-:S03]  /*29e0*/  UMOV UR5, 0x3f624924 ;  /* 0x3f62492400057882 */ /* 0x000fc60000000000 */
[----:B------:R-:W-:Y:S02]  /*29f0*/  VIADD R27, R19, 0x100000 ;  /* 0x00100000131b7836 */ /* 0x000fe40000000000 */
[----:B------:R-:W-:Y:S01]  /*2a00*/  IMAD.MOV.U32 R26, RZ, RZ, R18 ;  /* 0x000000ffff1a7224 */ /* 0x000fe200078e0012 */
[----:B------:R-:W-:Y:S01]  /*2a10*/  DFMA R12, R24, R12, UR4 ;  /* 0x00000004180c7e2b */ /* 0x000fe2000800000c */
[----:B------:R-:W-:Y:S01]  /*2a20*/  UMOV UR4, 0x99999dfb ;  /* 0x99999dfb00047882 */ /* 0x000fe20000000000 */
[----:B------:R-:W-:-:S06]  /*2a30*/  UMOV UR5, 0x3f899999 ;  /* 0x3f89999900057882 */ /* 0x000fcc0000000000 */
[----:B------:R-:W-:Y:S01]  /*2a40*/  DFMA R16, R24, R12, UR4 ;  /* 0x0000000418107e2b */ /* 0x000fe2000800000c */
[----:B------:R-:W-:Y:S01]  /*2a50*/  UMOV UR4, 0x55555555 ;  /* 0x5555555500047882 */ /* 0x000fe20000000000 */
[----:B------:R-:W-:-:S06]  /*2a60*/  UMOV UR5, 0x3fb55555 ;  /* 0x3fb5555500057882 */ /* 0x000fcc0000000000 */
[----:B------:R-:W-:-:S08]  /*2a70*/  DFMA R12, R24, R16, UR4 ;  /* 0x00000004180c7e2b */ /* 0x000fd00008000010 */
[----:B------:R-:W-:Y:S01]  /*2a80*/  DADD R22, -R12, UR4 ;  /* 0x000000040c167e29 */ /* 0x000fe20008000100 */
[----:B------:R-:W-:Y:S01]  /*2a90*/  UMOV UR4, 0xb9e7b0 ;  /* 0x00b9e7b000047882 */ /* 0x000fe20000000000 */
[----:B------:R-:W-:-:S06]  /*2aa0*/  UMOV UR5, 0x3c46a4cb ;  /* 0x3c46a4cb00057882 */ /* 0x000fcc0000000000 */
[----:B------:R-:W-:Y:S02]  /*2ab0*/  DFMA R22, R24, R16, R22 ;  /* 0x000000101816722b */ /* 0x000fe40000000016 */
[C---:B------:R-:W-:Y:S02]  /*2ac0*/  DMUL R16, R10.reuse, R14 ;  /* 0x0000000e0a107228 */ /* 0x040fe40000000000 */
[----:B------:R-:W-:-:S04]  /*2ad0*/  DFMA R24, R10, R10, -R14 ;  /* 0x0000000a0a18722b */ /* 0x000fc8000000080e */
[----:B------:R-:W-:Y:S01]  /*2ae0*/  DADD R20, R22, -UR4 ;  /* 0x8000000416147e29 */ /* 0x000fe20008000000 */
[----:B------:R-:W-:Y:S01]  /*2af0*/  UMOV UR4, 0x80000000 ;  /* 0x8000000000047882 */ /* 0x000fe20000000000 */
[C---:B------:R-:W-:Y:S01]  /*2b00*/  DFMA R22, R10.reuse, R14, -R16 ;  /* 0x0000000e0a16722b */ /* 0x040fe20000000810 */
[----:B------:R-:W-:Y:S01]  /*2b10*/  UMOV UR5, 0x43300000 ;  /* 0x4330000000057882 */ /* 0x000fe20000000000 */
[----:B------:R-:W-:-:S04]  /*2b20*/  DFMA R24, R10, R26, R24 ;  /* 0x0000001a0a18722b */ /* 0x000fc80000000018 */
[----:B------:R-:W-:Y:S02]  /*2b30*/  DADD R28, R12, R20 ;  /* 0x000000000c1c7229 */ /* 0x000fe40000000014 */
[----:B------:R-:W-:-:S06]  /*2b40*/  DFMA R22, R18, R14, R22 ;  /* 0x0000000e1216722b */ /* 0x000fcc0000000016 */
[----:B------:R-:W-:Y:S02]  /*2b50*/  DMUL R14, R28, R16 ;  /* 0x000000101c0e7228 */ /* 0x000fe40000000000 */
[----:B------:R-:W-:Y:S02]  /*2b60*/  DFMA R22, R10, R24, R22 ;  /* 0x000000180a16722b */ /* 0x000fe40000000016 */
[----:B------:R-:W-:-:S04]  /*2b70*/  DADD R24, R12, -R28 ;  /* 0x000000000c187229 */ /* 0x000fc8000000081c */
[----:B------:R-:W-:-:S04]  /*2b80*/  DFMA R12, R28, R16, -R14 ;  /* 0x000000101c0c722b */ /* 0x000fc8000000080e */
[----:B------:R-:W-:-:S04]  /*2b90*/  DADD R24, R20, R24 ;  /* 0x0000000014187229 */ /* 0x000fc80000000018 */
[----:B------:R-:W-:-:S08]  /*2ba0*/  DFMA R12, R28, R22, R12 ;  /* 0x000000161c0c722b */ /* 0x000fd0000000000c */
[----:B------:R-:W-:-:S08]  /*2bb0*/  DFMA R24, R24, R16, R12 ;  /* 0x000000101818722b */ /* 0x000fd0000000000c */
[----:B------:R-:W-:-:S08]  /*2bc0*/  DADD R16, R14, R24 ;  /* 0x000000000e107229 */ /* 0x000fd00000000018 */
[--C-:B------:R-:W-:Y:S02]  /*2bd0*/  DADD R12, R10, R16.reuse ;  /* 0x000000000a0c7229 */ /* 0x100fe40000000010 */
[----:B------:R-:W-:-:S06]  /*2be0*/  DADD R14, R14, -R16 ;  /* 0x000000000e0e7229 */ /* 0x000fcc0000000810 */
[----:B------:R-:W-:Y:S02]  /*2bf0*/  DADD R10, R10, -R12 ;  /* 0x000000000a0a7229 */ /* 0x000fe4000000080c */
[----:B------:R-:W-:-:S06]  /*2c00*/  DADD R14, R24, R14 ;  /* 0x00000000180e7229 */ /* 0x000fcc000000000e */
[----:B------:R-:W-:-:S08]  /*2c10*/  DADD R10, R16, R10 ;  /* 0x00000000100a7229 */ /* 0x000fd0000000000a */
[----:B------:R-:W-:-:S08]  /*2c20*/  DADD R10, R14, R10 ;  /* 0x000000000e0a7229 */ /* 0x000fd0000000000a */
[----:B------:R-:W-:Y:S01]  /*2c30*/  DADD R18, R18, R10 ;  /* 0x0000000012127229 */ /* 0x000fe2000000000a */
[----:B------:R-:W-:Y:S01]  /*2c40*/  LOP3.LUT R10, R8, 0x80000000, RZ, 0x3c, !PT ;  /* 0x80000000080a7812 */ /* 0x000fe200078e3cff */
[----:B------:R-:W-:-:S06]  /*2c50*/  IMAD.MOV.U32 R11, RZ, RZ, 0x43300000 ;  /* 0x43300000ff0b7424 */ /* 0x000fcc00078e00ff */
[----:B------:R-:W-:Y:S02]  /*2c60*/  DADD R14, R12, R18 ;  /* 0x000000000c0e7229 */ /* 0x000fe40000000012 */
[----:B------:R-:W-:Y:S01]  /*2c70*/  DADD R10, R10, -UR4 ;  /* 0x800000040a0a7e29 */ /* 0x000fe20008000000 */
[----:B------:R-:W-:Y:S01]  /*2c80*/  UMOV UR4, 0xfefa39ef ;  /* 0xfefa39ef00047882 */ /* 0x000fe20000000000 */
[----:B------:R-:W-:-:S04]  /*2c90*/  UMOV UR5, 0x3fe62e42 ;  /* 0x3fe62e4200057882 */ /* 0x000fc80000000000 */
[--C-:B------:R-:W-:Y:S02]  /*2ca0*/  DADD R12, R12, -R14.reuse ;  /* 0x000000000c0c7229 */ /* 0x100fe4000000080e */
[----:B------:R-:W-:-:S06]  /*2cb0*/  DFMA R8, R10, UR4, R14 ;  /* 0x000000040a087c2b */ /* 0x000fcc000800000e */
[----:B------:R-:W-:Y:S02]  /*2cc0*/  DADD R12, R18, R12 ;  /* 0x00000000120c7229 */ /* 0x000fe4000000000c */
[----:B------:R-:W-:-:S08]  /*2cd0*/  DFMA R16, R10, -UR4, R8 ;  /* 0x800000040a107c2b */ /* 0x000fd00008000008 */
[----:B------:R-:W-:-:S08]  /*2ce0*/  DADD R16, -R14, R16 ;  /* 0x000000000e107229 */ /* 0x000fd00000000110 */
[----:B------:R-:W-:Y:S01]  /*2cf0*/  DADD R12, R12, -R16 ;  /* 0x000000000c0c7229 */ /* 0x000fe20000000810 */
[----:B------:R-:W-:Y:S01]  /*2d00*/  LOP3.LUT R17, R33, 0xff0fffff, RZ, 0xc0, !PT ;  /* 0xff0fffff21117812 */ /* 0x000fe200078ec0ff */
[----:B------:R-:W-:-:S03]  /*2d10*/  IMAD.MOV.U32 R16, RZ, RZ, R32 ;  /* 0x000000ffff107224 */ /* 0x000fc600078e0020 */
[----:B------:R-:W-:-:S03]  /*2d20*/  SEL R17, R17, R33, P2 ;  /* 0x0000002111117207 */ /* 0x000fc60001000000 */
[----:B------:R-:W-:-:S08]  /*2d30*/  DFMA R12, R10, UR6, R12 ;  /* 0x000000060a0c7c2b */ /* 0x000fd0000800000c */
[----:B------:R-:W-:-:S08]  /*2d40*/  DADD R10, R8, R12 ;  /* 0x00000000080a7229 */ /* 0x000fd0000000000c */
[----:B------:R-:W-:Y:S02]  /*2d50*/  DADD R14, R8, -R10 ;  /* 0x00000000080e7229 */ /* 0x000fe4000000080a */
[----:B------:R-:W-:-:S06]  /*2d60*/  DMUL R8, R10, R16 ;  /* 0x000000100a087228 */ /* 0x000fcc0000000000 */
[----:B------:R-:W-:Y:S02]  /*2d70*/  DADD R14, R12, R14 ;  /* 0x000000000c0e7229 */ /* 0x000fe4000000000e */
[----:B------:R-:W-:Y:S01]  /*2d80*/  DFMA R10, R10, R16, -R8 ;  /* 0x000000100a0a722b */ /* 0x000fe20000000808 */
[----:B------:R-:W-:Y:S01]  /*2d90*/  MOV R12, 0x652b82fe ;  /* 0x652b82fe000c7802 */ /* 0x000fe20000000f00 */
[----:B------:R-:W-:-:S06]  /*2da0*/  IMAD.MOV.U32 R13, RZ, RZ, 0x3ff71547 ;  /* 0x3ff71547ff0d7424 */ /* 0x000fcc00078e00ff */
[----:B------:R-:W-:-:S08]  /*2db0*/  DFMA R14, R14, R16, R10 ;  /* 0x000000100e0e722b */ /* 0x000fd0000000000a */
[----:B------:R-:W-:-:S08]  /*2dc0*/  DADD R10, R8, R14 ;  /* 0x00000000080a7229 */ /* 0x000fd0000000000e */
[----:B------:R-:W-:Y:S02]  /*2dd0*/  DFMA R12, R10, R12, 6.75539944105574400000e+15 ;  /* 0x433800000a0c742b */ /* 0x000fe4000000000c */
[----:B------:R-:W-:Y:S01]  /*2de0*/  FSETP.GEU.FTZ.AND P2, PT, |R11|, 4.1917929649353027344, PT ;  /* 0x4086232b0b00780b */ /* 0x000fe20003f5e200 */
[----:B------:R-:W-:-:S05]  /*2df0*/  DADD R8, R8, -R10 ;  /* 0x0000000008087229 */ /* 0x000fca000000080a */
[----:B------:R-:W-:-:S03]  /*2e00*/  DADD R16, R12, -6.75539944105574400000e+15 ;  /* 0xc33800000c107429 */ /* 0x000fc60000000000 */
[----:B------:R-:W-:-:S05]  /*2e10*/  DADD R14, R14, R8 ;  /* 0x000000000e0e7229 */ /* 0x000fca0000000008 */
[----:B------:R-:W-:Y:S01]  /*2e20*/  DFMA R18, R16, -UR4, R10 ;  /* 0x8000000410127c2b */ /* 0x000fe2000800000a */
[----:B------:R-:W-:Y:S01]  /*2e30*/  UMOV UR4, 0x3b39803f ;  /* 0x3b39803f00047882 */ /* 0x000fe20000000000 */
[----:B------:R-:W-:-:S06]  /*2e40*/  UMOV UR5, 0x3c7abc9e ;  /* 0x3c7abc9e00057882 */ /* 0x000fcc0000000000 */
[----:B------:R-:W-:Y:S01]  /*2e50*/  DFMA R16, R16, -UR4, R18 ;  /* 0x8000000410107c2b */ /* 0x000fe20008000012 */
[----:B------:R-:W-:Y:S01]  /*2e60*/  UMOV UR4, 0x69ce2bdf ;  /* 0x69ce2bdf00047882 */ /* 0x000fe20000000000 */
[----:B------:R-:W-:Y:S01]  /*2e70*/  IMAD.MOV.U32 R18, RZ, RZ, -0x35dec16 ;  /* 0xfca213eaff127424 */ /* 0x000fe200078e00ff */
[----:B------:R-:W-:Y:S01]  /*2e80*/  MOV R19, 0x3e928af3 ;  /* 0x3e928af300137802 */ /* 0x000fe20000000f00 */
[----:B------:R-:W-:-:S05]  /*2e90*/  UMOV UR5, 0x3e5ade15 ;  /* 0x3e5ade1500057882 */ /* 0x000fca0000000000 */
[----:B------:R-:W-:Y:S01]  /*2ea0*/  DFMA R18, R16, UR4, R18 ;  /* 0x0000000410127c2b */ /* 0x000fe20008000012 */
[----:B------:R-:W-:Y:S01]  /*2eb0*/  UMOV UR4, 0x62401315 ;  /* 0x6240131500047882 */ /* 0x000fe20000000000 */
[----:B------:R-:W-:-:S06]  /*2ec0*/  UMOV UR5, 0x3ec71dee ;  /* 0x3ec71dee00057882 */ /* 0x000fcc0000000000 */
[----:B------:R-:W-:Y:S01]  /*2ed0*/  DFMA R18, R16, R18, UR4 ;  /* 0x0000000410127e2b */ /* 0x000fe20008000012 */
        /* <DEDUP_REMOVED lines=20> */
[----:B------:R-:W-:-:S08]  /*3020*/  DFMA R18, R16, R18, UR4 ;  /* 0x0000000410127e2b */ /* 0x000fd00008000012 */
[----:B------:R-:W-:-:S08]  /*3030*/  DFMA R18, R16, R18, 1 ;  /* 0x3ff000001012742b */ /* 0x000fd00000000012 */
[----:B------:R-:W-:-:S10]  /*3040*/  DFMA R16, R16, R18, 1 ;  /* 0x3ff000001010742b */ /* 0x000fd40000000012 */
[----:B------:R-:W-:Y:S02]  /*3050*/  IMAD R9, R12, 0x100000, R17 ;  /* 0x001000000c097824 */ /* 0x000fe400078e0211 */
[----:B------:R-:W-:Y:S01]  /*3060*/  IMAD.MOV.U32 R8, RZ, RZ, R16 ;  /* 0x000000ffff087224 */ /* 0x000fe200078e0010 */
[----:B------:R-:W-:Y:S06]  /*3070*/  @!P2 BRA `(.L_x_24) ;  /* 0x000000000034a947 */ /* 0x000fec0003800000 */
[----:B------:R-:W-:Y:S01]  /*3080*/  FSETP.GEU.FTZ.AND P2, PT, |R11|, 4.2275390625, PT ;  /* 0x408748000b00780b */ /* 0x000fe20003f5e200 */
[C---:B------:R-:W-:Y:S02]  /*3090*/  DADD R8, R10.reuse, +INF ;  /* 0x7ff000000a087429 */ /* 0x040fe40000000000 */
[----:B------:R-:W-:-:S08]  /*30a0*/  DSETP.GEU.AND P3, PT, R10, RZ, PT ;  /* 0x000000ff0a00722a */ /* 0x000fd00003f6e000 */
[----:B------:R-:W-:Y:S02]  /*30b0*/  FSEL R8, R8, RZ, P3 ;  /* 0x000000ff08087208 */ /* 0x000fe40001800000 */
[----:B------:R-:W-:Y:S01]  /*30c0*/  FSEL R9, R9, RZ, P3 ;  /* 0x000000ff09097208 */ /* 0x000fe20001800000 */
[----:B------:R-:W-:Y:S06]  /*30d0*/  @P2 BRA `(.L_x_24) ;  /* 0x00000000001c2947 */ /* 0x000fec0003800000 */
[----:B------:R-:W-:-:S04]  /*30e0*/  LEA.HI R5, R12, R12, RZ, 0x1 ;  /* 0x0000000c0c057211 */ /* 0x000fc800078f08ff */
[----:B------:R-:W-:-:S04]  /*30f0*/  SHF.R.S32.HI R5, RZ, 0x1, R5 ;  /* 0x00000001ff057819 */ /* 0x000fc80000011405 */
[----:B------:R-:W-:Y:S01]  /*3100*/  IADD3 R8, PT, PT, R12, -R5, RZ ;  /* 0x800000050c087210 */ /* 0x000fe20007ffe0ff */
[----:B------:R-:W-:-:S03]  /*3110*/  IMAD R17, R5, 0x100000, R17 ;  /* 0x0010000005117824 */ /* 0x000fc600078e0211 */
[----:B------:R-:W-:Y:S01]  /*3120*/  LEA R9, R8, 0x3ff00000, 0x14 ;  /* 0x3ff0000008097811 */ /* 0x000fe200078ea0ff */
[----:B------:R-:W-:-:S06]  /*3130*/  IMAD.MOV.U32 R8, RZ, RZ, RZ ;  /* 0x000000ffff087224 */ /* 0x000fcc00078e00ff */
[----:B------:R-:W-:-:S11]  /*3140*/  DMUL R8, R16, R8 ;  /* 0x0000000810087228 */ /* 0x000fd60000000000 */
.L_x_24:
[----:B------:R-:W-:Y:S02]  /*3150*/  DFMA R10, R14, R8, R8 ;  /* 0x000000080e0a722b */ /* 0x000fe40000000008 */
[----:B------:R-:W-:-:S08]  /*3160*/  DSETP.NEU.AND P2, PT, |R8|, +INF , PT ;  /* 0x7ff000000800742a */ /* 0x000fd00003f4d200 */
[----:B------:R-:W-:Y:S02]  /*3170*/  FSEL R8, R8, R10, !P2 ;  /* 0x0000000a08087208 */ /* 0x000fe40005000000 */
[----:B------:R-:W-:Y:S01]  /*3180*/  FSEL R5, R9, R11, !P2 ;  /* 0x0000000b09057208 */ /* 0x000fe20005000000 */
[----:B------:R-:W-:Y:S01]  /*3190*/  IMAD.MOV.U32 R11, RZ, RZ, 0x0 ;  /* 0x00000000ff0b7424 */ /* 0x000fe200078e00ff */
[----:B------:R-:W-:-:S04]  /*31a0*/  MOV R10, R0 ;  /* 0x00000000000a7202 */ /* 0x000fc80000000f00 */
[----:B------:R-:W-:Y:S05]  /*31b0*/  RET.REL.NODEC R10 `(_Z25multi_tensor_apply_kernelI18TensorListMetadataILi5EE27AdamCapturableMasterFunctorIN3c108BFloat16EfEJffPiifPf10adamMode_tfS7_EEvlPViT_T0_DpT1_) ;  /* 0xffffffcc0a907950 */ /* 0x000fea0003c3ffff */
.L_x_25:
[----:B------:R-:W-:-:S00]  /*31c0*/  BRA `(.L_x_25) ;  /* 0xfffffffc00fc7947 */ /* 0x000fc0000383ffff */
[----:B------:R-:W-:-:S00]  /*31d0*/  NOP ;  /* 0x0000000000007918 */ /* 0x000fc00000000000 */
        /* <DEDUP_REMOVED lines=10> */
.L_x_312:


//--------------------- .text._Z25multi_tensor_apply_kernelI18TensorListMetadataILi5EE27AdamCapturableMasterFunctorIN3c104HalfEfEJffPiifPf10adamMode_tfS7_EEvlPViT_T0_DpT1_ --------------------------
	.section	.text._Z25multi_tensor_apply_kernelI18TensorListMetadataILi5EE27AdamCapturableMasterFunctorIN3c104HalfEfEJffPiifPf10adamMode_tfS7_EEvlPViT_T0_DpT1_,"ax",@progbits
	.align	128
        .global         _Z25multi_tensor_apply_kernelI18TensorListMetadataILi5EE27AdamCapturableMasterFunctorIN3c104HalfEfEJffPiifPf10adamMode_tfS7_EEvlPViT_T0_DpT1_
        .type           _Z25multi_tensor_apply_kernelI18TensorListMetadataILi5EE27AdamCapturableMasterFunctorIN3c104HalfEfEJffPiifPf10adamMode_tfS7_EEvlPViT_T0_DpT1_,@function
        .size           _Z25multi_tensor_apply_kernelI18TensorListMetadataILi5EE27AdamCapturableMasterFunctorIN3c104HalfEfEJffPiifPf10adamMode_tfS7_EEvlPViT_T0_DpT1_,(.L_x_313 - _Z25multi_tensor_apply_kernelI18TensorListMetadataILi5EE27AdamCapturableMasterFunctorIN3c104HalfEfEJffPiifPf10adamMode_tfS7_EEvlPViT_T0_DpT1_)
        .other          _Z25multi_tensor_apply_kernelI18TensorListMetadataILi5EE27AdamCapturableMasterFunctorIN3c104HalfEfEJffPiifPf10adamMode_tfS7_EEvlPViT_T0_DpT1_,@"STO_CUDA_ENTRY STV_DEFAULT"
_Z25multi_tensor_apply_kernelI18TensorListMetadataILi5EE27AdamCapturableMasterFunctorIN3c104HalfEfEJffPiifPf10adamMode_tfS7_EEvlPViT_T0_DpT1_:
.text._Z25multi_tensor_apply_kernelI18TensorListMetadataILi5EE27AdamCapturableMasterFunctorIN3c104HalfEfEJffPiifPf10adamMode_tfS7_EEvlPViT_T0_DpT1_:
        /* <DEDUP_REMOVED lines=30> */
[----:B------:R-:W-:Y:S05]  /*01e0*/  CALL.REL.NOINC `($_Z25multi_tensor_apply_kernelI18TensorListMetadataILi5EE27AdamCapturableMasterFunctorIN3c104HalfEfEJffPiifPf10adamMode_tfS7_EEvlPViT_T0_DpT1_$__internal_accurate_pow) ;  /* 0x0000002400307944 */ /* 0x000fea0003c00000 */
        /* <DEDUP_REMOVED lines=21> */
.L_x_27:
        /* <DEDUP_REMOVED lines=14> */
.L_x_28:
        /* <DEDUP_REMOVED lines=21> */
[----:B------:R-:W-:Y:S05]  /*0570*/  CALL.REL.NOINC `($_Z25multi_tensor_apply_kernelI18TensorListMetadataILi5EE27AdamCapturableMasterFunctorIN3c104HalfEfEJffPiifPf10adamMode_tfS7_EEvlPViT_T0_DpT1_$__internal_accurate_pow) ;  /* 0x00000020004c7944 */ /* 0x000fea0003c00000 */
        /* <DEDUP_REMOVED lines=20> */
.L_x_29:
        /* <DEDUP_REMOVED lines=14> */
.L_x_30:
        /* <DEDUP_REMOVED lines=10> */
.L_x_26:
        /* <DEDUP_REMOVED lines=54> */
.L_x_40:
        /* <DEDUP_REMOVED lines=17> */
[----:B-----5:R-:W-:-:S05]  /*0cb0*/  @!P0 HADD2.F32 R5, -RZ, R5.H0_H0 ;  /* 0x20000005ff058230 */ /* 0x020fca0000004100 */
[----:B---3--:R-:W-:-:S05]  /*0cc0*/  @!P0 FMUL.FTZ R8, R5, R10 ;  /* 0x0000000a05088220 */ /* 0x008fca0000410000 */
[----:B------:R-:W-:-:S04]  /*0cd0*/  @!P0 F2FP.F16.F32.PACK_AB R5, RZ, R8 ;  /* 0x00000008ff05823e */ /* 0x000fc800000000ff */
[----:B------:R-:W-:-:S05]  /*0ce0*/  PRMT R11, R5, 0x7610, R11 ;  /* 0x00007610050b7816 */ /* 0x000fca000000000b */
[----:B------:R2:W-:Y:S04]  /*0cf0*/  @!P0 STG.E.U16 desc[UR18][R6.64], R11 ;  /* 0x0000000b06008986 */ /* 0x0005e8000c101512 */
[----:B------:R-:W3:Y:S04]  /*0d00*/  @!P1 LDG.E.U16 R9, desc[UR18][R20.64] ;  /* 0x0000001214099981 */ /* 0x000ee8000c1e1500 */
[----:B0-----:R-:W5:Y:S01]  /*0d10*/  @!P1 LDG.E R12, desc[UR18][R12.64] ;  /* 0x000000120c0c9981 */ /* 0x001f62000c1e1900 */
[----:B------:R-:W-:Y:S01]  /*0d20*/  VIADD R5, R4, UR22 ;  /* 0x0000001604057c36 */ /* 0x000fe20008000000 */
[----:B------:R-:W-:Y:S01]  /*0d30*/  CS2R R34, SRZ ;  /* 0x0000000000227805 */ /* 0x000fe2000001ff00 */
[----:B------:R-:W-:Y:S01]  /*0d40*/  IMAD.MOV.U32 R31, RZ, RZ, RZ ;  /* 0x000000ffff1f7224 */ /* 0x000fe200078e00ff */
        /* <DEDUP_REMOVED lines=11> */
[----:B---3--:R-:W-:-:S05]  /*0e00*/  @!P1 HADD2.F32 R9, -RZ, R9.H0_H0 ;  /* 0x20000009ff099230 */ /* 0x008fca0000004100 */
[----:B-----5:R-:W-:Y:S01]  /*0e10*/  @!P1 FMUL.FTZ R31, R9, R12 ;  /* 0x0000000c091f9220 */ /* 0x020fe20000410000 */
[----:B------:R-:W-:Y:S02]  /*0e20*/  HFMA2 R9, -RZ, RZ, 0, 0 ;  /* 0x00000000ff097431 */ /* 0x000fe400000001ff */
[----:B------:R-:W-:Y:S02]  /*0e30*/  @!P0 IMAD.WIDE R12, R3, 0x4, R14 ;  /* 0x00000004030c8825 */ /* 0x000fe400078e020e */
[----:B------:R-:W-:-:S04]  /*0e40*/  @!P1 F2FP.F16.F32.PACK_AB R7, RZ, R31 ;  /* 0x0000001fff07923e */ /* 0x000fc800000000ff */
[----:B------:R-:W-:Y:S01]  /*0e50*/  PRMT R30, R7, 0x7610, R30 ;  /* 0x00007610071e7816 */ /* 0x000fe2000000001e */
[----:B------:R2:W4:Y:S04]  /*0e60*/  @!P0 LDG.E R9, desc[UR18][R12.64] ;  /* 0x000000120c098981 */ /* 0x000528000c1e1900 */
[----:B------:R3:W-:Y:S04]  /*0e70*/  @!P1 STG.E.U16 desc[UR18][R20.64], R30 ;  /* 0x0000001e14009986 */ /* 0x0007e8000c101512 */
[----:B------:R-:W5:Y:S04]  /*0e80*/  @!P2 LDG.E.U16 R7, desc[UR18][R24.64] ;  /* 0x000000121807a981 */ /* 0x000f68000c1e1500 */
[----:B-1----:R-:W4:Y:S01]  /*0e90*/  @!P2 LDG.E R26, desc[UR18][R26.64] ;  /* 0x000000121a1aa981 */ /* 0x002f22000c1e1900 */
[----:B------:R-:W-:-:S05]  /*0ea0*/  VIADD R6, R5, UR22 ;  /* 0x0000001605067c36 */ /* 0x000fca0008000000 */
[----:B------:R-:W-:Y:S01]  /*0eb0*/  ISETP.GE.AND P3, PT, R6, UR13, PT ;  /* 0x0000000d06007c0c */ /* 0x000fe2000bf66270 */
[----:B------:R-:W-:-:S12]  /*0ec0*/  IMAD.MOV.U32 R11, RZ, RZ, RZ ;  /* 0x000000ffff0b7224 */ /* 0x000fd800078e00ff */
        /* <DEDUP_REMOVED lines=10> */
[----:B-----5:R-:W-:-:S05]  /*0f70*/  @!P2 HADD2.F32 R7, -RZ, R7.H0_H0 ;  /* 0x20000007ff07a230 */ /* 0x020fca0000004100 */
[----:B----4-:R-:W-:Y:S01]  /*0f80*/  @!P2 FMUL.FTZ R34, R7, R26 ;  /* 0x0000001a0722a220 */ /* 0x010fe20000410000 */
[----:B------:R-:W-:-:S04]  /*0f90*/  @!P1 IMAD.WIDE R26, R4, 0x4, R18 ;  /* 0x00000004041a9825 */ /* 0x000fc800078e0212 */
[----:B------:R-:W-:Y:S01]  /*0fa0*/  @!P2 F2FP.F16.F32.PACK_AB R7, RZ, R34 ;  /* 0x00000022ff07a23e */ /* 0x000fe200000000ff */
        /* <DEDUP_REMOVED lines=12> */
[----:B------:R-:W-:Y:S01]  /*1070*/  HFMA2 R37, -RZ, RZ, 0, 0 ;  /* 0x00000000ff257431 */ /* 0x000fe200000001ff */
[----:B0-----:R-:W0:Y:S01]  /*1080*/  LDC.64 R26, c[0x0][0xf98] ;  /* 0x0003e600ff1a7b82 */ /* 0x001e220000000a00 */
[----:B--2---:R-:W-:-:S05]  /*1090*/  @!P3 HADD2.F32 R7, -RZ, R7.H0_H0 ;  /* 0x20000007ff07b230 */ /* 0x004fca0000004100 */
[----:B-----5:R-:W-:Y:S01]  /*10a0*/  @!P3 FMUL.FTZ R13, R7, R22 ;  /* 0x00000016070db220 */ /* 0x020fe20000410000 */
[----:B------:R-:W-:-:S04]  /*10b0*/  @!P2 IMAD.WIDE R22, R5, 0x4, R14 ;  /* 0x000000040516a825 */ /* 0x000fc800078e020e */
[----:B------:R-:W-:Y:S01]  /*10c0*/  @!P3 F2FP.F16.F32.PACK_AB R24, RZ, R13 ;  /* 0x0000000dff18b23e */ /* 0x000fe200000000ff */
        /* <DEDUP_REMOVED lines=8> */
[----:B-----5:R-:W-:-:S05]  /*1150*/  @!P3 IMAD.WIDE R28, R6, 0x4, R14 ;  /* 0x00000004061cb825 */ /* 0x020fca00078e020e */
[----:B------:R-:W5:Y:S01]  /*1160*/  @!P3 LDG.E R37, desc[UR18][R28.64] ;  /* 0x000000121c25b981 */ /* 0x000f62000c1e1900 */
[----:B---3--:R-:W-:-:S06]  /*1170*/  IMAD.MOV.U32 R24, RZ, RZ, RZ ;  /* 0x000000ffff187224 */ /* 0x008fcc00078e00ff */
[----:B------:R0:W3:Y:S01]  /*1180*/  @!P3 LDG.E R24, desc[UR18][R22.64] ;  /* 0x000000121618b981 */ /* 0x0000e2000c1e1900 */
        /* <DEDUP_REMOVED lines=40> */
[----:B-----5:R-:W-:Y:S01]  /*1410*/  FFMA.FTZ R37, R37, UR11, R28 ;  /* 0x0000000b25257c23 */ /* 0x020fe2000801001c */
        /* <DEDUP_REMOVED lines=12> */
[----:B---3--:R-:W-:Y:S01]  /*14e0*/  FFMA.FTZ R25, R24, UR10, R23 ;  /* 0x0000000a18197c23 */ /* 0x008fe20008010017 */
[----:B------:R-:W-:Y:S06]  /*14f0*/  @P0 BRA `(.L_x_33) ;  /* 0x0000000000340947 */ /* 0x000fec0003800000 */
[C---:B------:R-:W-:Y:S01]  /*1500*/  IADD3 R13, P0, PT, R3.reuse, UR12, RZ ;  /* 0x0000000c030d7c10 */ /* 0x040fe2000ff1e0ff */
[C---:B------:R-:W-:Y:S01]  /*1510*/  IMAD.WIDE R28, R3.reuse, 0x4, R16 ;  /* 0x00000004031c7825 */ /* 0x040fe200078e0210 */
[----:B------:R-:W-:Y:S02]  /*1520*/  F2FP.F16.F32.PACK_AB R12, RZ, R31 ;  /* 0x0000001fff0c723e */ /* 0x000fe400000000ff */
        /* <DEDUP_REMOVED lines=10> */
.L_x_33:
[----:B------:R-:W-:Y:S05]  /*15d0*/  BSYNC.RECONVERGENT B0 ;  /* 0x0000000000007941 */ /* 0x000fea0003800200 */
.L_x_32:
[----:B------:R-:W-:Y:S04]  /*15e0*/  BSSY.RECONVERGENT B0, `(.L_x_34) ;  /* 0x000000e000007945 */ /* 0x000fe80003800200 */
[----:B------:R-:W-:Y:S05]  /*15f0*/  @P1 BRA `(.L_x_35) ;  /* 0x0000000000301947 */ /* 0x000fea0003800000 */
[C---:B-1----:R-:W-:Y:S01]  /*1600*/  IADD3 R9, P0, PT, R4.reuse, UR12, RZ ;  /* 0x0000000c04097c10 */ /* 0x042fe2000ff1e0ff */
[C---:B------:R-:W-:Y:S01]  /*1610*/  IMAD.WIDE R20, R4.reuse, 0x4, R18 ;  /* 0x0000000404147825 */ /* 0x040fe200078e0212 */
[----:B------:R-:W-:Y:S02]  /*1620*/  F2FP.F16.F32.PACK_AB R3, RZ, R33 ;  /* 0x00000021ff03723e */ /* 0x000fe400000000ff */
        /* <DEDUP_REMOVED lines=9> */
.L_x_35:
[----:B------:R-:W-:Y:S05]  /*16c0*/  BSYNC.RECONVERGENT B0 ;  /* 0x0000000000007941 */ /* 0x000fea0003800200 */
.L_x_34:
[----:B------:R-:W-:Y:S04]  /*16d0*/  BSSY.RECONVERGENT B0, `(.L_x_36) ;  /* 0x000000e000007945 */ /* 0x000fe80003800200 */
[----:B------:R-:W-:Y:S05]  /*16e0*/  @P2 BRA `(.L_x_37) ;  /* 0x0000000000302947 */ /* 0x000fea0003800000 */
[C---:B------:R-:W-:Y:S01]  /*16f0*/  IADD3 R4, P0, PT, R5.reuse, UR12, RZ ;  /* 0x0000000c05047c10 */ /* 0x040fe2000ff1e0ff */
[C---:B01----:R-:W-:Y:S01]  /*1700*/  IMAD.WIDE R20, R5.reuse, 0x4, R18 ;  /* 0x0000000405147825 */ /* 0x043fe200078e0212 */
        /* <DEDUP_REMOVED lines=10> */
.L_x_37:
[----:B------:R-:W-:Y:S05]  /*17b0*/  BSYNC.RECONVERGENT B0 ;  /* 0x0000000000007941 */ /* 0x000fea0003800200 */
.L_x_36:
[----:B------:R-:W-:Y:S01]  /*17c0*/  BSSY.RECONVERGENT B0, `(.L_x_38) ;  /* 0x000000f000007945 */ /* 0x000fe20003800200 */
[----:B------:R-:W-:-:S03]  /*17d0*/  FFMA.FTZ R25, -R27, R25, R24 ;  /* 0x000000191b197223 */ /* 0x000fc60000010118 */
[----:B------:R-:W-:Y:S05]  /*17e0*/  @P3 BRA `(.L_x_39) ;  /* 0x0000000000303947 */ /* 0x000fea0003800000 */
[C---:B--2---:R-:W-:Y:S01]  /*17f0*/  IADD3 R5, P0, PT, R6.reuse, UR12, RZ ;  /* 0x0000000c06057c10 */ /* 0x044fe2000ff1e0ff */
[C---:B0-----:R-:W-:Y:S01]  /*1800*/  IMAD.WIDE R10, R6.reuse, 0x4, R14 ;  /* 0x00000004060a7825 */ /* 0x041fe200078e020e */
[----:B------:R-:W-:Y:S02]  /*1810*/  F2FP.F16.F32.PACK_AB R3, RZ, R25 ;  /* 0x00000019ff03723e */ /* 0x000fe400000000ff */
        /* <DEDUP_REMOVED lines=9> */
.L_x_39:
[----:B------:R-:W-:Y:S05]  /*18b0*/  BSYNC.RECONVERGENT B0 ;  /* 0x0000000000007941 */ /* 0x000fea0003800200 */
.L_x_38:
[----:B------:R-:W-:-:S04]  /*18c0*/  ULEA UR4, UR22, UR4, 0x2 ;  /* 0x0000000416047291 */ /* 0x000fc8000f8e10ff */
[----:B------:R-:W-:-:S09]  /*18d0*/  UISETP.GE.AND UP0, UPT, UR4, UR13, UPT ;  /* 0x0000000d0400728c */ /* 0x000fd2000bf06270 */
[----:B------:R-:W-:Y:S05]  /*18e0*/  BRA.U !UP0, `(.L_x_40) ;  /* 0xfffffff108ac7547 */ /* 0x000fea000b83ffff */
[----:B------:R-:W-:Y:S05]  /*18f0*/  EXIT ;  /* 0x000000000000794d */ /* 0x000fea0003800000 */
.L_x_31:
[----:B------:R-:W3:Y:S01]  /*1900*/  S2R R2, SR_TID.X ;  /* 0x0000000000027919 */ /* 0x000ee20000002100 */
[----:B------:R-:W4:Y:S01]  /*1910*/  LDCU UR10, c[0x0][0xf7c] ;  /* 0x0001ef80ff0a77ac */ /* 0x000f220008000800 */
[----:B------:R-:W0:Y:S01]  /*1920*/  LDCU UR11, c[0x0][0xf80] ;  /* 0x0001f000ff0b77ac */ /* 0x000e220008000800 */
[----:B------:R-:W0:Y:S01]  /*1930*/  LDCU UR14, c[0x0][0xf94] ;  /* 0x0001f280ff0e77ac */ /* 0x000e220008000800 */
[----:B------:R-:W0:Y:S01]  /*1940*/  LDCU UR8, c[0x0][0xfa4] ;  /* 0x0001f480ff0877ac */ /* 0x000e220008000800 */
[----:B------:R-:W-:-:S05]  /*1950*/  UMOV UR4, URZ ;  /* 0x000000ff00047c82 */ /* 0x000fca0008000000 */
.L_x_49:
        /* <DEDUP_REMOVED lines=9> */
[----:B--2---:R-:W-:Y:S01]  /*19f0*/  IADD3 R5, PT, PT, R3, UR22, RZ ;  /* 0x0000001603057c10 */ /* 0x004fe2000fffe0ff */
[----:B------:R-:W-:-:S03]  /*1a00*/  IMAD.MOV.U32 R8, RZ, RZ, RZ ;  /* 0x000000ffff087224 */ /* 0x000fc600078e00ff */
[----:B------:R-:W-:-:S13]  /*1a10*/  ISETP.GE.AND P0, PT, R5, UR13, PT ;  /* 0x0000000d05007c0c */ /* 0x000fda000bf06270 */
[----:B------:R-:W0:Y:S01]  /*1a20*/  @!P0 LDC.64 R22, c[0x0][0xfa8] ;  /* 0x0003ea00ff168b82 */ /* 0x000e220000000a00 */
        /* <DEDUP_REMOVED lines=12> */
[----:B------:R-:W-:-:S02]  /*1af0*/  CS2R R30, SRZ ;  /* 0x00000000001e7805 */ /* 0x000fc4000001ff00 */
[----:B------:R-:W-:Y:S01]  /*1b00*/  CS2R R34, SRZ ;  /* 0x0000000000227805 */ /* 0x000fe2000001ff00 */
[----:B--2---:R-:W-:Y:S01]  /*1b10*/  HFMA2 R10, -RZ, RZ, 0, 0 ;  /* 0x00000000ff0a7431 */ /* 0x004fe200000001ff */
        /* <DEDUP_REMOVED lines=11> */
[----:B---3--:R-:W-:-:S05]  /*1bd0*/  @!P0 HADD2.F32 R4, -RZ, R4.H0_H0 ;  /* 0x20000004ff048230 */ /* 0x008fca0000004100 */
[----:B-----5:R-:W-:Y:S01]  /*1be0*/  @!P0 FMUL.FTZ R31, R4, R23 ;  /* 0x00000017041f8220 */ /* 0x020fe20000410000 */
[----:B------:R-:W-:-:S04]  /*1bf0*/  @!P1 IMAD.WIDE R22, R3, 0x4, R14 ;  /* 0x0000000403169825 */ /* 0x000fc800078e020e */
[----:B------:R-:W-:Y:S01]  /*1c00*/  @!P0 F2FP.F16.F32.PACK_AB R4, RZ, R31 ;  /* 0x0000001fff04823e */ /* 0x000fe200000000ff */
[----:B------:R3:W5:Y:S03]  /*1c10*/  @!P1 LDG.E R10, desc[UR18][R22.64] ;  /* 0x00000012160a9981 */ /* 0x000766000c1e1900 */
[----:B------:R-:W-:-:S05]  /*1c20*/  PRMT R11, R4, 0x7610, R11 ;  /* 0x00007610040b7816 */ /* 0x000fca000000000b */
[----:B------:R2:W-:Y:S04]  /*1c30*/  @!P0 STG.E.U16 desc[UR18][R20.64], R11 ;  /* 0x0000000b14008986 */ /* 0x0005e8000c101512 */
[----:B------:R-:W4:Y:S04]  /*1c40*/  @!P2 LDG.E.U16 R4, desc[UR18][R24.64] ;  /* 0x000000121804a981 */ /* 0x000f28000c1e1500 */
[----:B0-----:R-:W5:Y:S01]  /*1c50*/  @!P2 LDG.E R13, desc[UR18][R12.64] ;  /* 0x000000120c0da981 */ /* 0x001f62000c1e1900 */
[----:B------:R-:W-:-:S05]  /*1c60*/  VIADD R9, R7, UR22 ;  /* 0x0000001607097c36 */ /* 0x000fca0008000000 */
        /* <DEDUP_REMOVED lines=12> */
[----:B----4-:R-:W-:-:S05]  /*1d30*/  @!P2 HADD2.F32 R4, -RZ, R4.H0_H0 ;  /* 0x20000004ff04a230 */ /* 0x010fca0000004100 */
[----:B-----5:R-:W-:Y:S01]  /*1d40*/  @!P2 FMUL.FTZ R33, R4, R13 ;  /* 0x0000000d0421a220 */ /* 0x020fe20000410000 */
[----:B------:R-:W-:-:S04]  /*1d50*/  CS2R R12, SRZ ;  /* 0x00000000000c7805 */ /* 0x000fc8000001ff00 */
[----:B------:R-:W-:Y:S02]  /*1d60*/  @!P2 F2FP.F16.F32.PACK_AB R4, RZ, R33 ;  /* 0x00000021ff04a23e */ /* 0x000fe400000000ff */
        /* <DEDUP_REMOVED lines=12> */
[----:B-----5:R-:W-:-:S05]  /*1e30*/  @!P1 HADD2.F32 R4, -RZ, R4.H0_H0 ;  /* 0x20000004ff049230 */ /* 0x020fca0000004100 */
[----:B--2---:R-:W-:Y:S01]  /*1e40*/  @!P1 FMUL.FTZ R11, R4, R23 ;  /* 0x00000017040b9220 */ /* 0x004fe20000410000 */
[----:B------:R-:W-:-:S04]  /*1e50*/  @!P2 IMAD.WIDE R22, R7, 0x4, R16 ;  /* 0x000000040716a825 */ /* 0x000fc800078e0210 */
[----:B------:R-:W-:Y:S01]  /*1e60*/  @!P1 F2FP.F16.F32.PACK_AB R24, RZ, R11 ;  /* 0x0000000bff18923e */ /* 0x000fe200000000ff */
        /* <DEDUP_REMOVED lines=81> */
.L_x_42:
[----:B------:R-:W-:Y:S05]  /*2380*/  BSYNC.RECONVERGENT B0 ;  /* 0x0000000000007941 */ /* 0x000fea0003800200 */
.L_x_41:
        /* <DEDUP_REMOVED lines=14> */
.L_x_44:
[----:B------:R-:W-:Y:S05]  /*2470*/  BSYNC.RECONVERGENT B0 ;  /* 0x0000000000007941 */ /* 0x000fea0003800200 */
.L_x_43:
[----:B------:R-:W-:Y:S04]  /*2480*/  BSSY.RECONVERGENT B0, `(.L_x_45) ;  /* 0x000000e000007945 */ /* 0x000fe80003800200 */
[----:B------:R-:W-:Y:S05]  /*2490*/  @P2 BRA `(.L_x_46) ;  /* 0x0000000000302947 */ /* 0x000fea0003800000 */
[C---:B------:R-:W-:Y:S01]  /*24a0*/  IADD3 R5, P0, PT, R7.reuse, UR12, RZ ;  /* 0x0000000c07057c10 */ /* 0x040fe2000ff1e0ff */
[C---:B01----:R-:W-:Y:S01]  /*24b0*/  IMAD.WIDE R20, R7.reuse, 0x4, R18 ;  /* 0x0000000407147825 */ /* 0x043fe200078e0212 */
[----:B------:R-:W-:Y:S02]  /*24c0*/  F2FP.F16.F32.PACK_AB R3, RZ, R32 ;  /* 0x00000020ff03723e */ /* 0x000fe400000000ff */
        /* <DEDUP_REMOVED lines=9> */
.L_x_46:
[----:B------:R-:W-:Y:S05]  /*2560*/  BSYNC.RECONVERGENT B0 ;  /* 0x0000000000007941 */ /* 0x000fea0003800200 */
.L_x_45:
[----:B------:R-:W-:Y:S01]  /*2570*/  BSSY.RECONVERGENT B0, `(.L_x_47) ;  /* 0x000000f000007945 */ /* 0x000fe20003800200 */
[----:B------:R-:W-:-:S03]  /*2580*/  FFMA.FTZ R27, R27, -R28, R4 ;  /* 0x8000001c1b1b7223 */ /* 0x000fc60000010004 */
[----:B------:R-:W-:Y:S05]  /*2590*/  @P1 BRA `(.L_x_48) ;  /* 0x0000000000301947 */ /* 0x000fea0003800000 */
[C---:B------:R-:W-:Y:S01]  /*25a0*/  IADD3 R5, P0, PT, R9.reuse, UR12, RZ ;  /* 0x0000000c09057c10 */ /* 0x040fe2000ff1e0ff */
[C---:B-12---:R-:W-:Y:S01]  /*25b0*/  IMAD.WIDE R10, R9.reuse, 0x4, R14 ;  /* 0x00000004090a7825 */ /* 0x046fe200078e020e */
[----:B0-----:R-:W-:Y:S02]  /*25c0*/  F2FP.F16.F32.PACK_AB R3, RZ, R27 ;  /* 0x0000001bff03723e */ /* 0x001fe400000000ff */
        /* <DEDUP_REMOVED lines=9> */
.L_x_48:
[----:B------:R-:W-:Y:S05]  /*2660*/  BSYNC.RECONVERGENT B0 ;  /* 0x0000000000007941 */ /* 0x000fea0003800200 */
.L_x_47:
[----:B------:R-:W-:-:S04]  /*2670*/  ULEA UR4, UR22, UR4, 0x2 ;  /* 0x0000000416047291 */ /* 0x000fc8000f8e10ff */
[----:B------:R-:W-:-:S09]  /*2680*/  UISETP.GE.AND UP0, UPT, UR4, UR13, UPT ;  /* 0x0000000d0400728c */ /* 0x000fd2000bf06270 */
[----:B------:R-:W-:Y:S05]  /*2690*/  BRA.U !UP0, `(.L_x_49) ;  /* 0xfffffff108b07547 */ /* 0x000fea000b83ffff */
[----:B------:R-:W-:Y:S05]  /*26a0*/  EXIT ;  /* 0x000000000000794d */ /* 0x000fea0003800000 */
        .type           $_Z25multi_tensor_apply_kernelI18TensorListMetadataILi5EE27AdamCapturableMasterFunctorIN3c104HalfEfEJffPiifPf10adamMode_tfS7_EEvlPViT_T0_DpT1_$__internal_accurate_pow,@function
        .size           $_Z25multi_tensor_apply_kernelI18TensorListMetadataILi5EE27AdamCapturableMasterFunctorIN3c104HalfEfEJffPiifPf10adamMode_tfS7_EEvlPViT_T0_DpT1_$__internal_accurate_pow,(.L_x_313 - $_Z25multi_tensor_apply_kernelI18TensorListMetadataILi5EE27AdamCapturableMasterFunctorIN3c104HalfEfEJffPiifPf10adamMode_tfS7_EEvlPViT_T0_DpT1_$__internal_accurate_pow)
$_Z25multi_tensor_apply_kernelI18TensorListMetadataILi5EE27AdamCapturableMasterFunctorIN3c104HalfEfEJffPiifPf10adamMode_tfS7_EEvlPViT_T0_DpT1_$__internal_accurate_pow:
[----:B------:R-:W-:Y:S01]  /*26b0*/  ISETP.GT.U32.AND P2, PT, R33, 0xfffff, PT ;  /* 0x000fffff2100780c */ /* 0x000fe20003f44070 */
[--C-:B------:R-:W-:Y:S01]  /*26c0*/  IMAD.MOV.U32 R9, RZ, RZ, R33.reuse ;  /* 0x000000ffff097224 */ /* 0x100fe200078e0021 */
        /* <DEDUP_REMOVED lines=11> */
[----:B------:R-:W-:Y:S01]  /*2780*/  @!P2 MOV R10, R9 ;  /* 0x00000009000aa202 */ /* 0x000fe20000000f00 */
[----:B------:R-:W-:Y:S01]  /*2790*/  @!P2 IMAD.MOV.U32 R26, RZ, RZ, R8 ;  /* 0x000000ffff1aa224 */ /* 0x000fe200078e0008 */
[----:B------:R-:W-:Y:S02]  /*27a0*/  @!P2 LEA.HI R33, R9, 0xffffffca, RZ, 0xc ;  /* 0xffffffca0921a811 */ /* 0x000fe400078f60ff */
[----:B------:R-:W-:Y:S02]  /*27b0*/  LOP3.LUT R10, R10, 0x800fffff, RZ, 0xc0, !PT ;  /* 0x800fffff0a0a7812 */ /* 0x000fe400078ec0ff */
[----:B------:R-:W-:Y:S02]  /*27c0*/  IADD3 R8, PT, PT, R33, -0x3ff, RZ ;  /* 0xfffffc0121087810 */ /* 0x000fe40007ffe0ff */
[----:B------:R-:W-:-:S04]  /*27d0*/  LOP3.LUT R27, R10, 0x3ff00000, RZ, 0xfc, !PT ;  /* 0x3ff000000a1b7812 */ /* 0x000fc800078efcff */
[----:B------:R-:W-:-:S13]  /*27e0*/  ISETP.GE.U32.AND P3, PT, R27, 0x3ff6a09f, PT ;  /* 0x3ff6a09f1b00780c */ /* 0x000fda0003f66070 */
[----:B------:R-:W-:Y:S02]  /*27f0*/  @P3 VIADD R11, R27, 0xfff00000 ;  /* 0xfff000001b0b3836 */ /* 0x000fe40000000000 */
[----:B------:R-:W-:Y:S01]  /*2800*/  @P3 VIADD R8, R33, 0xfffffc02 ;  /* 0xfffffc0221083836 */ /* 0x000fe20000000000 */
[----:B------:R-:W-:Y:S02]  /*2810*/  MOV R33, R5 ;  /* 0x0000000500217202 */ /* 0x000fe40000000f00 */
[----:B------:R-:W-:-:S03]  /*2820*/  @P3 MOV R27, R11 ;  /* 0x0000000b001b3202 */ /* 0x000fc60000000f00 */
[----:B------:R-:W-:-:S03]  /*2830*/  IMAD.SHL.U32 R5, R33, 0x2, RZ ;  /* 0x0000000221057824 */ /* 0x000fc600078e00ff */
[C---:B------:R-:W-:Y:S02]  /*2840*/  DADD R12, R26.reuse, 1 ;  /* 0x3ff000001a0c7429 */ /* 0x040fe40000000000 */
[----:B------:R-:W-:Y:S01]  /*2850*/  DADD R26, R26, -1 ;  /* 0xbff000001a1a7429 */ /* 0x000fe20000000000 */
[----:B------:R-:W-:-:S03]  /*2860*/  ISETP.GT.U32.AND P2, PT, R5, -0x2000001, PT ;  /* 0xfdffffff0500780c */ /* 0x000fc60003f44070 */
        /* <DEDUP_REMOVED lines=142> */
.L_x_50:
[----:B------:R-:W-:Y:S02]  /*3150*/  DFMA R10, R14, R8, R8 ;  /* 0x000000080e0a722b */ /* 0x000fe40000000008 */
[----:B------:R-:W-:-:S08]  /*3160*/  DSETP.NEU.AND P2, PT, |R8|, +INF , PT ;  /* 0x7ff000000800742a */ /* 0x000fd00003f4d200 */
[----:B------:R-:W-:Y:S02]  /*3170*/  FSEL R8, R8, R10, !P2 ;  /* 0x0000000a08087208 */ /* 0x000fe40005000000 */
[----:B------:R-:W-:Y:S01]  /*3180*/  FSEL R5, R9, R11, !P2 ;  /* 0x0000000b09057208 */ /* 0x000fe20005000000 */
[----:B------:R-:W-:Y:S01]  /*3190*/  IMAD.MOV.U32 R11, RZ, RZ, 0x0 ;  /* 0x00000000ff0b7424 */ /* 0x000fe200078e00ff */
[----:B------:R-:W-:-:S04]  /*31a0*/  MOV R10, R0 ;  /* 0x00000000000a7202 */ /* 0x000fc80000000f00 */
[----:B------:R-:W-:Y:S05]  /*31b0*/  RET.REL.NODEC R10 `(_Z25multi_tensor_apply_kernelI18TensorListMetadataILi5EE27AdamCapturableMasterFunctorIN3c104HalfEfEJffPiifPf10adamMode_tfS7_EEvlPViT_T0_DpT1_) ;  /* 0xffffffcc0a907950 */ /* 0x000fea0003c3ffff */
.L_x_51:
        /* <DEDUP_REMOVED lines=12> */
.L_x_313:


//--------------------- .text._Z25multi_tensor_apply_kernelI18TensorListMetadataILi5EE27AdamCapturableMasterFunctorIffEJffPiifPf10adamMode_tfS5_EEvlPViT_T0_DpT1_ --------------------------
	.section	.text._Z25multi_tensor_apply_kernelI18TensorListMetadataILi5EE27AdamCapturableMasterFunctorIffEJffPiifPf10adamMode_tfS5_EEvlPViT_T0_DpT1_,"ax",@progbits
	.align	128
        .global         _Z25multi_tensor_apply_kernelI18TensorListMetadataILi5EE27AdamCapturableMasterFunctorIffEJffPiifPf10adamMode_tfS5_EEvlPViT_T0_DpT1_
        .type           _Z25multi_tensor_apply_kernelI18TensorListMetadataILi5EE27AdamCapturableMasterFunctorIffEJffPiifPf10adamMode_tfS5_EEvlPViT_T0_DpT1_,@function
        .size           _Z25multi_tensor_apply_kernelI18TensorListMetadataILi5EE27AdamCapturableMasterFunctorIffEJffPiifPf10adamMode_tfS5_EEvlPViT_T0_DpT1_,(.L_x_314 - _Z25multi_tensor_apply_kernelI18TensorListMetadataILi5EE27AdamCapturableMasterFunctorIffEJffPiifPf10adamMode_tfS5_EEvlPViT_T0_DpT1_)
        .other          _Z25multi_tensor_apply_kernelI18TensorListMetadataILi5EE27AdamCapturableMasterFunctorIffEJffPiifPf10adamMode_tfS5_EEvlPViT_T0_DpT1_,@"STO_CUDA_ENTRY STV_DEFAULT"
_Z25multi_tensor_apply_kernelI18TensorListMetadataILi5EE27AdamCapturableMasterFunctorIffEJffPiifPf10adamMode_tfS5_EEvlPViT_T0_DpT1_:
.text._Z25multi_tensor_apply_kernelI18TensorListMetadataILi5EE27AdamCapturableMasterFunctorIffEJffPiifPf10adamMode_tfS5_EEvlPViT_T0_DpT1_:
        /* <DEDUP_REMOVED lines=17> */
[----:B------:R-:W-:Y:S01]  /*0110*/  MOV R26, R32 ;  /* 0x00000020001a7202 */ /* 0x000fe20000000f00 */
[----:B--2---:R-:W0:Y:S02]  /*0120*/  I2F.F64 R6, R2 ;  /* 0x0000000200067312 */ /* 0x004e240000201c00 */
[----:B0-----:R-:W-:Y:S01]  /*0130*/  SHF.R.U32.HI R0, RZ, 0x14, R7 ;  /* 0x00000014ff007819 */ /* 0x001fe20000011607 */
[----:B------:R-:W-:-:S03]  /*0140*/  IMAD.MOV.U32 R32, RZ, RZ, R6 ;  /* 0x000000ffff207224 */ /* 0x000fc600078e0006 */
        /* <DEDUP_REMOVED lines=9> */
[----:B------:R-:W-:Y:S05]  /*01e0*/  CALL.REL.NOINC `($_Z25multi_tensor_apply_kernelI18TensorListMetadataILi5EE27AdamCapturableMasterFunctorIffEJffPiifPf10adamMode_tfS5_EEvlPViT_T0_DpT1_$__internal_accurate_pow) ;  /* 0x0000002000b07944 */ /* 0x000fea0003c00000 */
[----:B------:R-:W0:Y:S01]  /*01f0*/  LDC R14, c[0x0][0xf7c] ;  /* 0x0003df00ff0e7b82 */ /* 0x000e220000000800 */
[----:B------:R-:W-:Y:S01]  /*0200*/  MOV R9, R5 ;  /* 0x0000000500097202 */ /* 0x000fe20000000f00 */
        /* <DEDUP_REMOVED lines=19> */
.L_x_53:
        /* <DEDUP_REMOVED lines=14> */
.L_x_54:
        /* <DEDUP_REMOVED lines=21> */
[----:B------:R-:W-:Y:S05]  /*0570*/  CALL.REL.NOINC `($_Z25multi_tensor_apply_kernelI18TensorListMetadataILi5EE27AdamCapturableMasterFunctorIffEJffPiifPf10adamMode_tfS5_EEvlPViT_T0_DpT1_$__internal_accurate_pow) ;  /* 0x0000001c00cc7944 */ /* 0x000fea0003c00000 */
        /* <DEDUP_REMOVED lines=20> */
.L_x_55:
        /* <DEDUP_REMOVED lines=14> */
.L_x_56:
        /* <DEDUP_REMOVED lines=10> */
.L_x_52:
        /* <DEDUP_REMOVED lines=39> */
[----:B------:R-:W-:Y:S01]  /*0ab0*/  MOV R16, UR25 ;  /* 0x0000001900107c02 */ /* 0x000fe20008000f00 */
[----:B------:R-:W-:Y:S01]  /*0ac0*/  IMAD.U32 R18, RZ, RZ, UR14 ;  /* 0x0000000eff127e24 */ /* 0x000fe2000f8e00ff */
[----:B------:R-:W0:Y:S01]  /*0ad0*/  LDCU.64 UR20, c[0x0][UR6+0x380] ;  /* 0x00007000061477ac */ /* 0x000e220008000a00 */
[----:B------:R-:W-:Y:S01]  /*0ae0*/  IMAD.U32 R15, RZ, RZ, UR4 ;  /* 0x00000004ff0f7e24 */ /* 0x000fe2000f8e00ff */
[----:B------:R-:W-:Y:S01]  /*0af0*/  MOV R17, UR8 ;  /* 0x0000000800117c02 */ /* 0x000fe20008000f00 */
        /* <DEDUP_REMOVED lines=10> */
.L_x_66:
[----:B---3--:R-:W-:-:S05]  /*0ba0*/  VIADD R3, R2, UR4 ;  /* 0x0000000402037c36 */ /* 0x008fca0008000000 */
[----:B------:R-:W-:-:S13]  /*0bb0*/  ISETP.GE.AND P0, PT, R3, UR13, PT ;  /* 0x0000000d03007c0c */ /* 0x000fda000bf06270 */
[----:B------:R-:W3:Y:S01]  /*0bc0*/  @!P0 LDC.64 R6, c[0x0][0xfa8] ;  /* 0x0003ea00ff068b82 */ /* 0x000ee20000000a00 */
[----:B--2---:R-:W-:-:S04]  /*0bd0*/  @!P0 IADD3 R4, P1, PT, R3, UR12, RZ ;  /* 0x0000000c03048c10 */ /* 0x004fc8000ff3e0ff */
[----:B------:R-:W-:Y:S02]  /*0be0*/  @!P0 LEA.HI.X.SX32 R5, R3, UR23, 0x1, P1 ;  /* 0x0000001703058c11 */ /* 0x000fe400088f0eff */
[----:B01----:R-:W-:-:S04]  /*0bf0*/  @!P0 LEA R12, P1, R4, UR20, 0x2 ;  /* 0x00000014040c8c11 */ /* 0x003fc8000f8210ff */
[----:B------:R-:W-:-:S05]  /*0c00*/  @!P0 LEA.HI.X R13, R4, UR21, R5, 0x2, P1 ;  /* 0x00000015040d8c11 */ /* 0x000fca00088f1405 */
[----:B------:R-:W5:Y:S04]  /*0c10*/  @!P0 LDG.E R5, desc[UR18][R12.64] ;  /* 0x000000120c058981 */ /* 0x000f68000c1e1900 */
[----:B---3--:R-:W5:Y:S01]  /*0c20*/  @!P0 LDG.E R6, desc[UR18][R6.64] ;  /* 0x0000001206068981 */ /* 0x008f62000c1e1900 */
[----:B--2---:R-:W-:-:S04]  /*0c30*/  IADD3 R4, PT, PT, R3, UR22, RZ ;  /* 0x0000001603047c10 */ /* 0x004fc8000fffe0ff */
[----:B------:R-:W-:-:S13]  /*0c40*/  ISETP.GE.AND P1, PT, R4, UR13, PT ;  /* 0x0000000d04007c0c */ /* 0x000fda000bf26270 */
[----:B------:R-:W0:Y:S01]  /*0c50*/  @!P1 LDC.64 R20, c[0x0][0xfa8] ;  /* 0x0003ea00ff149b82 */ /* 0x000e220000000a00 */
[----:B------:R-:W-:Y:S01]  /*0c60*/  @!P1 IADD3 R9, P2, PT, R4, UR12, RZ ;  /* 0x0000000c04099c10 */ /* 0x000fe2000ff5e0ff */
[----:B------:R-:W-:-:S03]  /*0c70*/  IMAD.MOV.U32 R8, RZ, RZ, RZ ;  /* 0x000000ffff087224 */ /* 0x000fc600078e00ff */
[----:B------:R-:W-:Y:S02]  /*0c80*/  @!P1 LEA.HI.X.SX32 R22, R4, UR23, 0x1, P2 ;  /* 0x0000001704169c11 */ /* 0x000fe400090f0eff */
[----:B------:R-:W-:-:S04]  /*0c90*/  @!P1 LEA R10, P2, R9, UR20, 0x2 ;  /* 0x00000014090a9c11 */ /* 0x000fc8000f8410ff */
[----:B------:R-:W-:Y:S01]  /*0ca0*/  @!P1 LEA.HI.X R11, R9, UR21, R22, 0x2, P2 ;  /* 0x00000015090b9c11 */ /* 0x000fe200090f1416 */
[----:B-----5:R-:W-:-:S05]  /*0cb0*/  @!P0 FMUL.FTZ R8, R5, R6 ;  /* 0x0000000605088220 */ /* 0x020fca0000410000 */
[----:B------:R2:W-:Y:S04]  /*0cc0*/  @!P0 STG.E desc[UR18][R12.64], R8 ;  /* 0x000000080c008986 */ /* 0x0005e8000c101912 */
[----:B0-----:R0:W3:Y:S04]  /*0cd0*/  @!P1 LDG.E R29, desc[UR18][R20.64] ;  /* 0x00000012141d9981 */ /* 0x0010e8000c1e1900 */
[----:B------:R-:W3:Y:S01]  /*0ce0*/  @!P1 LDG.E R26, desc[UR18][R10.64] ;  /* 0x000000120a1a9981 */ /* 0x000ee2000c1e1900 */
[----:B------:R-:W-:-:S05]  /*0cf0*/  VIADD R5, R4, UR22 ;  /* 0x0000001604057c36 */ /* 0x000fca0008000000 */
[----:B------:R-:W-:Y:S01]  /*0d00*/  ISETP.GE.AND P2, PT, R5, UR13, PT ;  /* 0x0000000d05007c0c */ /* 0x000fe2000bf46270 */
[----:B------:R-:W-:-:S12]  /*0d10*/  HFMA2 R9, -RZ, RZ, 0, 0 ;  /* 0x00000000ff097431 */ /* 0x000fd800000001ff */
[----:B------:R-:W5:Y:S01]  /*0d20*/  @!P2 LDC.64 R6, c[0x0][0xfa8] ;  /* 0x0003ea00ff06ab82 */ /* 0x000f620000000a00 */
[----:B------:R-:W-:Y:S01]  /*0d30*/  @!P2 IADD3 R23, P3, PT, R5, UR12, RZ ;  /* 0x0000000c0517ac10 */ /* 0x000fe2000ff7e0ff */
[----:B------:R-:W-:-:S03]  /*0d40*/  IMAD.MOV.U32 R31, RZ, RZ, RZ ;  /* 0x000000ffff1f7224 */ /* 0x000fc600078e00ff */
[----:B------:R-:W-:Y:S01]  /*0d50*/  @!P2 LEA.HI.X.SX32 R30, R5, UR23, 0x1, P3 ;  /* 0x00000017051eac11 */ /* 0x000fe200098f0eff */
[----:B------:R-:W-:Y:S01]  /*0d60*/  IMAD.MOV.U32 R28, RZ, RZ, RZ ;  /* 0x000000ffff1c7224 */ /* 0x000fe200078e00ff */
[----:B------:R-:W-:Y:S01]  /*0d70*/  @!P2 LEA R22, P3, R23, UR20, 0x2 ;  /* 0x000000141716ac11 */ /* 0x000fe2000f8610ff */
[----:B0-----:R-:W-:Y:S01]  /*0d80*/  @!P0 IMAD.WIDE R20, R3, 0x4, R14 ;  /* 0x0000000403148825 */ /* 0x001fe200078e020e */
[----:B------:R-:W-:-:S03]  /*0d90*/  MOV R27, RZ ;  /* 0x000000ff001b7202 */ /* 0x000fc60000000f00 */
[----:B--2---:R-:W-:Y:S01]  /*0da0*/  @!P0 IMAD.WIDE R12, R3, 0x4, R16 ;  /* 0x00000004030c8825 */ /* 0x004fe200078e0210 */
[----:B------:R-:W-:Y:S01]  /*0db0*/  @!P2 LEA.HI.X R23, R23, UR21, R30, 0x2, P3 ;  /* 0x000000151717ac11 */ /* 0x000fe200098f141e */
[----:B------:R-:W4:Y:S02]  /*0dc0*/  @!P0 LDG.E R9, desc[UR18][R20.64] ;  /* 0x0000001214098981 */ /* 0x000f24000c1e1900 */
[----:B------:R-:W-:Y:S02]  /*0dd0*/  @!P0 IMAD.WIDE R24, R3, 0x4, R18 ;  /* 0x0000000403188825 */ /* 0x000fe400078e0212 */
[----:B------:R-:W2:Y:S04]  /*0de0*/  @!P0 LDG.E R31, desc[UR18][R12.64] ;  /* 0x000000120c1f8981 */ /* 0x000ea8000c1e1900 */
[----:B------:R-:W2:Y:S01]  /*0df0*/  @!P0 LDG.E R28, desc[UR18][R24.64] ;  /* 0x00000012181c8981 */ /* 0x000ea2000c1e1900 */
[----:B---3--:R-:W-:-:S05]  /*0e00*/  @!P1 FMUL.FTZ R27, R26, R29 ;  /* 0x0000001d1a1b9220 */ /* 0x008fca0000410000 */
[----:B------:R0:W-:Y:S04]  /*0e10*/  @!P1 STG.E desc[UR18][R10.64], R27 ;  /* 0x0000001b0a009986 */ /* 0x0001e8000c101912 */
[----:B-----5:R3:W5:Y:S04]  /*0e20*/  @!P2 LDG.E R7, desc[UR18][R6.64] ;  /* 0x000000120607a981 */ /* 0x020768000c1e1900 */
[----:B------:R-:W5:Y:S01]  /*0e30*/  @!P2 LDG.E R26, desc[UR18][R22.64] ;  /* 0x00000012161aa981 */ /* 0x000f62000c1e1900 */
[----:B---3--:R-:W-:-:S05]  /*0e40*/  VIADD R6, R5, UR22 ;  /* 0x0000001605067c36 */ /* 0x008fca0008000000 */
[----:B------:R-:W-:-:S13]  /*0e50*/  ISETP.GE.AND P3, PT, R6, UR13, PT ;  /* 0x0000000d06007c0c */ /* 0x000fda000bf66270 */
[----:B------:R-:W3:Y:S01]  /*0e60*/  @!P3 LDC.64 R12, c[0x0][0xfa8] ;  /* 0x0003ea00ff0cbb82 */ /* 0x000ee20000000a00 */
[----:B------:R-:W-:-:S04]  /*0e70*/  @!P3 IADD3 R29, P4, PT, R6, UR12, RZ ;  /* 0x0000000c061dbc10 */ /* 0x000fc8000ff9e0ff */
[----:B------:R-:W-:Y:S02]  /*0e80*/  @!P3 LEA.HI.X.SX32 R32, R6, UR23, 0x1, P4 ;  /* 0x000000170620bc11 */ /* 0x000fe4000a0f0eff */
[----:B------:R-:W-:-:S04]  /*0e90*/  @!P3 LEA R20, P4, R29, UR20, 0x2 ;  /* 0x000000141d14bc11 */ /* 0x000fc8000f8810ff */
[----:B------:R-:W-:Y:S01]  /*0ea0*/  @!P3 LEA.HI.X R21, R29, UR21, R32, 0x2, P4 ;  /* 0x000000151d15bc11 */ /* 0x000fe2000a0f1420 */
[----:B------:R-:W-:Y:S01]  /*0eb0*/  HFMA2 R32, -RZ, RZ, 0, 0 ;  /* 0x00000000ff207431 */ /* 0x000fe200000001ff */
[----:B0-----:R-:W-:Y:S01]  /*0ec0*/  CS2R R10, SRZ ;  /* 0x00000000000a7805 */ /* 0x001fe2000001ff00 */
[----:B------:R-:W-:Y:S02]  /*0ed0*/  IMAD.MOV.U32 R29, RZ, RZ, RZ ;  /* 0x000000ffff1d7224 */ /* 0x000fe400078e00ff */
[----:B------:R-:W-:Y:S02]  /*0ee0*/  IMAD.MOV.U32 R30, RZ, RZ, RZ ;  /* 0x000000ffff1e7224 */ /* 0x000fe400078e00ff */
[----:B------:R-:W-:-:S04]  /*0ef0*/  @!P1 IMAD.WIDE R34, R4, 0x4, R14 ;  /* 0x0000000404229825 */ /* 0x000fc800078e020e */
[C---:B------:R-:W-:Y:S01]  /*0f00*/  @!P1 IMAD.WIDE R24, R4.reuse, 0x4, R16 ;  /* 0x0000000404189825 */ /* 0x040fe200078e0210 */
[----:B------:R-:W2:Y:S03]  /*0f10*/  @!P1 LDG.E R11, desc[UR18][R34.64] ;  /* 0x00000012220b9981 */ /* 0x000ea6000c1e1900 */
[----:B------:R-:W-:Y:S01]  /*0f20*/  @!P1 IMAD.WIDE R36, R4, 0x4, R18 ;  /* 0x0000000404249825 */ /* 0x000fe200078e0212 */
[----:B------:R0:W2:Y:S04]  /*0f30*/  @!P1 LDG.E R32, desc[UR18][R24.64] ;  /* 0x0000001218209981 */ /* 0x0000a8000c1e1900 */
[----:B------:R-:W2:Y:S01]  /*0f40*/  @!P1 LDG.E R29, desc[UR18][R36.64] ;  /* 0x00000012241d9981 */ /* 0x000ea2000c1e1900 */
[----:B-----5:R-:W-:-:S05]  /*0f50*/  @!P2 FMUL.FTZ R30, R26, R7 ;  /* 0x000000071a1ea220 */ /* 0x020fca0000410000 */
[----:B------:R5:W-:Y:S04]  /*0f60*/  @!P2 STG.E desc[UR18][R22.64], R30 ;  /* 0x0000001e1600a986 */ /* 0x000be8000c101912 */
[----:B---3--:R3:W4:Y:S04]  /*0f70*/  @!P3 LDG.E R12, desc[UR18][R12.64] ;  /* 0x000000120c0cb981 */ /* 0x008728000c1e1900 */
[----:B------:R-:W4:Y:S01]  /*0f80*/  @!P3 LDG.E R7, desc[UR18][R20.64] ;  /* 0x000000121407b981 */ /* 0x000f22000c1e1900 */
[----:B------:R-:W-:Y:S01]  /*0f90*/  MOV R26, RZ ;  /* 0x000000ff001a7202 */ /* 0x000fe20000000f00 */
[----:B0-----:R-:W-:-:S04]  /*0fa0*/  @!P2 IMAD.WIDE R24, R5, 0x4, R18 ;  /* 0x000000040518a825 */ /* 0x001fc800078e0212 */
[----:B---3--:R-:W-:Y:S01]  /*0fb0*/  IMAD.MOV.U32 R13, RZ, RZ, RZ ;  /* 0x000000ffff0d7224 */ /* 0x008fe200078e00ff */
[----:B------:R0:W3:Y:S01]  /*0fc0*/  @!P2 LDG.E R26, desc[UR18][R24.64] ;  /* 0x00000012181aa981 */ /* 0x0000e2000c1e1900 */
[----:B-----5:R-:W-:-:S05]  /*0fd0*/  @!P2 IMAD.WIDE R22, R5, 0x4, R16 ;  /* 0x000000040516a825 */ /* 0x020fca00078e0210 */
[----:B------:R5:W3:Y:S01]  /*0fe0*/  @!P2 LDG.E R10, desc[UR18][R22.64] ;  /* 0x00000012160aa981 */ /* 0x000ae2000c1e1900 */
[----:B0-----:R-:W-:-:S04]  /*0ff0*/  @!P3 IMAD.WIDE R24, R6, 0x4, R16 ;  /* 0x000000040618b825 */ /* 0x001fc800078e0210 */
[----:B-----5:R-:W-:-:S04]  /*1000*/  @!P2 IMAD.WIDE R22, R5, 0x4, R14 ;  /* 0x000000040516a825 */ /* 0x020fc800078e020e */
[----:B----4-:R-:W-:Y:S01]  /*1010*/  @!P3 FMUL.FTZ R13, R7, R12 ;  /* 0x0000000c070db220 */ /* 0x010fe20000410000 */
[----:B------:R-:W-:Y:S02]  /*1020*/  HFMA2 R12, -RZ, RZ, 0, 0 ;  /* 0x00000000ff0c7431 */ /* 0x000fe400000001ff */
[----:B------:R-:W-:-:S04]  /*1030*/  IMAD.MOV.U32 R7, RZ, RZ, RZ ;  /* 0x000000ffff077224 */ /* 0x000fc800078e00ff */
[----:B------:R0:W4:Y:S04]  /*1040*/  @!P2 LDG.E R12, desc[UR18][R22.64] ;  /* 0x00000012160ca981 */ /* 0x000128000c1e1900 */
[----:B------:R5:W-:Y:S04]  /*1050*/  @!P3 STG.E desc[UR18][R20.64], R13 ;  /* 0x0000000d1400b986 */ /* 0x000be8000c101912 */
[----:B------:R1:W4:Y:S01]  /*1060*/  @!P3 LDG.E R7, desc[UR18][R24.64] ;  /* 0x000000121807b981 */ /* 0x000322000c1e1900 */
[----:B-----5:R-:W5:Y:S01]  /*1070*/  LDC.64 R20, c[0x0][0xf98] ;  /* 0x0003e600ff147b82 */ /* 0x020f620000000a00 */
[----:B0-----:R-:W-:Y:S01]  /*1080*/  @!P3 IMAD.WIDE R22, R6, 0x4, R14 ;  /* 0x000000040616b825 */ /* 0x001fe200078e020e */
[----:B-1----:R-:W-:-:S06]  /*1090*/  CS2R R24, SRZ ;  /* 0x0000000000187805 */ /* 0x002fcc000001ff00 */
[----:B------:R0:W4:Y:S02]  /*10a0*/  @!P3 LDG.E R24, desc[UR18][R22.64] ;  /* 0x000000121618b981 */ /* 0x000124000c1e1900 */
[----:B0-----:R-:W-:-:S05]  /*10b0*/  @!P3 IMAD.WIDE R22, R6, 0x4, R18 ;  /* 0x000000040616b825 */ /* 0x001fca00078e0212 */
[----:B------:R-:W4:Y:S04]  /*10c0*/  @!P3 LDG.E R25, desc[UR18][R22.64] ;  /* 0x000000121619b981 */ /* 0x000f28000c1e1900 */
[----:B-----5:R0:W5:Y:S01]  /*10d0*/  LDG.E R20, desc[UR18][R20.64] ;  /* 0x0000001214147981 */ /* 0x020162000c1e1900 */
[----:B------:R-:W1:Y:S01]  /*10e0*/  MUFU.RCP R33, R0 ;  /* 0x0000000000217308 */ /* 0x000e620000001000 */
[----:B------:R-:W-:-:S04]  /*10f0*/  FMUL.FTZ R35, R8, UR9 ;  /* 0x0000000908237c20 */ /* 0x000fc80008410000 */
[----:B------:R-:W-:Y:S01]  /*1100*/  FMUL.FTZ R34, R35, R8 ;  /* 0x0000000823227220 */ /* 0x000fe20000410000 */
[----:B------:R-:W-:Y:S01]  /*1110*/  FMUL.FTZ R8, R8, UR5 ;  /* 0x0000000508087c20 */ /* 0x000fe20008410000 */
[----:B------:R-:W-:Y:S01]  /*1120*/  FMUL.FTZ R36, R27, UR9 ;  /* 0x000000091b247c20 */ /* 0x000fe20008410000 */
[----:B0-----:R-:W-:Y:S02]  /*1130*/  FMUL.FTZ R21, R30, UR9 ;  /* 0x000000091e157c20 */ /* 0x001fe40008410000 */
[----:B------:R-:W-:Y:S01]  /*1140*/  FFMA.FTZ R9, R9, UR11, R8 ;  /* 0x0000000b09097c23 */ /* 0x000fe20008010008 */
[----:B------:R-:W-:Y:S01]  /*1150*/  FMUL.FTZ R8, R13, UR9 ;  /* 0x000000090d087c20 */ /* 0x000fe20008410000 */
[----:B------:R-:W-:Y:S01]  /*1160*/  FMUL.FTZ R21, R21, R30 ;  /* 0x0000001e15157220 */ /* 0x000fe20000410000 */
[----:B--2---:R-:W-:Y:S01]  /*1170*/  FFMA.FTZ R31, R31, UR14, R34 ;  /* 0x0000000e1f1f7c23 */ /* 0x004fe20008010022 */
[----:B------:R-:W-:Y:S01]  /*1180*/  FMUL.FTZ R35, R36, R27 ;  /* 0x0000001b24237220 */ /* 0x000fe20000410000 */
[----:B------:R-:W-:Y:S01]  /*1190*/  FMUL.FTZ R8, R8, R13 ;  /* 0x0000000d08087220 */ /* 0x000fe20000410000 */
[----:B---3--:R-:W-:Y:S01]  /*11a0*/  FFMA.FTZ R10, R10, UR14, R21 ;  /* 0x0000000e0a0a7c23 */ /* 0x008fe20008010015 */
[----:B-1----:R-:W-:Y:S01]  /*11b0*/  FMUL.FTZ R34, R31, R33 ;  /* 0x000000211f227220 */ /* 0x002fe20000410000 */
[----:B------:R-:W-:-:S04]  /*11c0*/  FFMA.FTZ R32, R32, UR14, R35 ;  /* 0x0000000e20207c23 */ /* 0x000fc80008010023 */
[----:B------:R-:W-:Y:S01]  /*11d0*/  FMUL.FTZ R22, R32, R33 ;  /* 0x0000002120167220 */ /* 0x000fe20000410000 */
[----:B------:R-:W0:Y:S08]  /*11e0*/  MUFU.SQRT R34, R34 ;  /* 0x0000002200227308 */ /* 0x000e300000002000 */
[----:B------:R-:W1:Y:S01]  /*11f0*/  MUFU.SQRT R22, R22 ;  /* 0x0000001600167308 */ /* 0x000e620000002000 */
[----:B0-----:R-:W-:Y:S01]  /*1200*/  FADD.FTZ R21, R34, UR8 ;  /* 0x0000000822157e21 */ /* 0x001fe20008010000 */
[----:B------:R-:W-:-:S06]  /*1210*/  FMUL.FTZ R34, R27, UR5 ;  /* 0x000000051b227c20 */ /* 0x000fcc0008410000 */
[----:B------:R-:W-:Y:S01]  /*1220*/  MUFU.RCP R23, UR17 ;  /* 0x0000001100177d08 */ /* 0x000fe20008001000 */
[----:B-1----:R-:W-:-:S07]  /*1230*/  FADD.FTZ R35, R22, UR8 ;  /* 0x0000000816237e21 */ /* 0x002fce0008010000 */
[----:B------:R-:W-:Y:S08]  /*1240*/  MUFU.RCP R21, R21 ;  /* 0x0000001500157308 */ /* 0x000ff00000001000 */
[----:B------:R-:W-:Y:S01]  /*1250*/  MUFU.RCP R22, R35 ;  /* 0x0000002300167308 */ /* 0x000fe20000001000 */
[----:B------:R-:W-:Y:S01]  /*1260*/  FFMA.FTZ R11, R11, UR11, R34 ;  /* 0x0000000b0b0b7c23 */ /* 0x000fe20008010022 */
[----:B------:R-:W-:Y:S01]  /*1270*/  BSSY.RECONVERGENT B0, `(.L_x_58) ;  /* 0x0000029000007945 */ /* 0x000fe20003800200 */
[----:B----4-:R-:W-:Y:S01]  /*1280*/  FFMA.FTZ R7, R7, UR14, R8 ;  /* 0x0000000e07077c23 */ /* 0x010fe20008010008 */
[----:B------:R-:W-:-:S03]  /*1290*/  FMUL.FTZ R8, R10, R33 ;  /* 0x000000210a087220 */ /* 0x000fc60000410000 */
[----:B------:R-:W-:-:S03]  /*12a0*/  FMUL.FTZ R36, R7, R33 ;  /* 0x0000002107247220 */ /* 0x000fc60000410000 */
[----:B------:R-:W0:Y:S08]  /*12b0*/  MUFU.SQRT R8, R8 ;  /* 0x0000000800087308 */ /* 0x000e300000002000 */
[----:B------:R-:W1:Y:S01]  /*12c0*/  MUFU.SQRT R33, R36 ;  /* 0x0000002400217308 */ /* 0x000e620000002000 */
[----:B0-----:R-:W-:-:S07]  /*12d0*/  FADD.FTZ R27, R8, UR8 ;  /* 0x00000008081b7e21 */ /* 0x001fce0008010000 */
[----:B------:R-:W0:Y:S01]  /*12e0*/  MUFU.RCP R27, R27 ;  /* 0x0000001b001b7308 */ /* 0x000e220000001000 */
[----:B-1----:R-:W-:Y:S01]  /*12f0*/  FADD.FTZ R37, R33, UR8 ;  /* 0x0000000821257e21 */ /* 0x002fe20008010000 */
[----:B------:R-:W-:-:S06]  /*1300*/  FMUL.FTZ R33, R30, UR5 ;  /* 0x000000051e217c20 */ /* 0x000fcc0008410000 */
[----:B------:R-:W1:Y:S01]  /*1310*/  MUFU.RCP R30, R37 ;  /* 0x00000025001e7308 */ /* 0x000e620000001000 */
[----:B------:R-:W-:Y:S01]  /*1320*/  FFMA.FTZ R8, R12, UR11, R33 ;  /* 0x0000000b0c087c23 */ /* 0x000fe20008010021 */
[----:B------:R-:W-:Y:S01]  /*1330*/  FMUL.FTZ R33, R13, UR5 ;  /* 0x000000050d217c20 */ /* 0x000fe20008410000 */
[-C--:B------:R-:W-:Y:S01]  /*1340*/  FMUL.FTZ R13, R11, R23.reuse ;  /* 0x000000170b0d7220 */ /* 0x080fe20000410000 */
[-C--:B------:R-:W-:Y:S01]  /*1350*/  FMUL.FTZ R12, R9, R23.reuse ;  /* 0x00000017090c7220 */ /* 0x080fe20000410000 */
[----:B------:R-:W-:Y:S01]  /*1360*/  FMUL.FTZ R34, R8, R23 ;  /* 0x0000001708227220 */ /* 0x000fe20000410000 */
[----:B------:R-:W-:Y:S01]  /*1370*/  FFMA.FTZ R24, R24, UR11, R33 ;  /* 0x0000000b18187c23 */ /* 0x000fe20008010021 */
[----:B------:R-:W-:Y:S01]  /*1380*/  FMUL.FTZ R22, R13, R22 ;  /* 0x000000160d167220 */ /* 0x000fe20000410000 */
[----:B------:R-:W-:Y:S01]  /*1390*/  FMUL.FTZ R21, R12, R21 ;  /* 0x000000150c157220 */ /* 0x000fe20000410000 */
[----:B0-----:R-:W-:Y:S01]  /*13a0*/  FMUL.FTZ R27, R34, R27 ;  /* 0x0000001b221b7220 */ /* 0x001fe20000410000 */
[----:B------:R-:W-:Y:S01]  /*13b0*/  FMUL.FTZ R23, R24, R23 ;  /* 0x0000001718177220 */ /* 0x000fe20000410000 */
[----:B------:R-:W-:Y:S01]  /*13c0*/  FFMA.FTZ R22, R29, UR10, R22 ;  /* 0x0000000a1d167c23 */ /* 0x000fe20008010016 */
[----:B------:R-:W-:Y:S01]  /*13d0*/  FFMA.FTZ R13, R28, UR10, R21 ;  /* 0x0000000a1c0d7c23 */ /* 0x000fe20008010015 */
[----:B------:R-:W-:Y:S01]  /*13e0*/  FFMA.FTZ R27, R26, UR10, R27 ;  /* 0x0000000a1a1b7c23 */ /* 0x000fe2000801001b */
[----:B-1----:R-:W-:Y:S01]  /*13f0*/  FMUL.FTZ R30, R23, R30 ;  /* 0x0000001e171e7220 */ /* 0x002fe20000410000 */
[----:B-----5:R-:W-:-:S02]  /*1400*/  FFMA.FTZ R29, -R20, R22, R29 ;  /* 0x00000016141d7223 */ /* 0x020fc4000001011d */
[----:B------:R-:W-:Y:S01]  /*1410*/  FFMA.FTZ R21, -R20, R27, R26 ;  /* 0x0000001b14157223 */ /* 0x000fe2000001011a */
[----:B------:R-:W-:Y:S01]  /*1420*/  FFMA.FTZ R33, R13, -R20, R28 ;  /* 0x800000140d217223 */ /* 0x000fe2000001001c */
[----:B------:R-:W-:Y:S01]  /*1430*/  FFMA.FTZ R30, R25, UR10, R30 ;  /* 0x0000000a191e7c23 */ /* 0x000fe2000801001e */
[----:B------:R-:W-:Y:S06]  /*1440*/  @P0 BRA `(.L_x_59) ;  /* 0x00000000002c0947 */ /* 0x000fec0003800000 */
[C---:B------:R-:W-:Y:S01]  /*1450*/  IADD3 R12, P0, PT, R3.reuse, UR12, RZ ;  /* 0x0000000c030c7c10 */ /* 0x040fe2000ff1e0ff */
[----:B------:R-:W-:-:S03]  /*1460*/  IMAD.WIDE R26, R3, 0x4, R16 ;  /* 0x00000004031a7825 */ /* 0x000fc600078e0210 */
[----:B------:R-:W-:Y:S02]  /*1470*/  LEA.HI.X.SX32 R13, R3, UR23, 0x1, P0 ;  /* 0x00000017030d7c11 */ /* 0x000fe400080f0eff */
[----:B------:R-:W-:-:S04]  /*1480*/  LEA R22, P0, R12, UR6, 0x2 ;  /* 0x000000060c167c11 */ /* 0x000fc8000f8010ff */
[----:B------:R-:W-:Y:S01]  /*1490*/  LEA.HI.X R23, R12, UR7, R13, 0x2, P0 ;  /* 0x000000070c177c11 */ /* 0x000fe200080f140d */
[----:B------:R-:W-:-:S04]  /*14a0*/  IMAD.WIDE R12, R3, 0x4, R18 ;  /* 0x00000004030c7825 */ /* 0x000fc800078e0212 */
[----:B------:R0:W-:Y:S04]  /*14b0*/  STG.E desc[UR18][R22.64], R33 ;  /* 0x0000002116007986 */ /* 0x0001e8000c101912 */
[----:B------:R1:W-:Y:S01]  /*14c0*/  STG.E desc[UR18][R12.64], R33 ;  /* 0x000000210c007986 */ /* 0x0003e2000c101912 */
[----:B0-----:R-:W-:-:S05]  /*14d0*/  IMAD.WIDE R22, R3, 0x4, R14 ;  /* 0x0000000403167825 */ /* 0x001fca00078e020e */
[----:B------:R1:W-:Y:S04]  /*14e0*/  STG.E desc[UR18][R22.64], R9 ;  /* 0x0000000916007986 */ /* 0x0003e8000c101912 */
[----:B------:R1:W-:Y:S02]  /*14f0*/  STG.E desc[UR18][R26.64], R31 ;  /* 0x0000001f1a007986 */ /* 0x0003e4000c101912 */
.L_x_59:
[----:B------:R-:W-:Y:S05]  /*1500*/  BSYNC.RECONVERGENT B0 ;  /* 0x0000000000007941 */ /* 0x000fea0003800200 */
.L_x_58:
[----:B------:R-:W-:Y:S04]  /*1510*/  BSSY.RECONVERGENT B0, `(.L_x_60) ;  /* 0x000000d000007945 */ /* 0x000fe80003800200 */
[----:B------:R-:W-:Y:S05]  /*1520*/  @P1 BRA `(.L_x_61) ;  /* 0x00000000002c1947 */ /* 0x000fea0003800000 */
[C---:B------:R-:W-:Y:S01]  /*1530*/  IADD3 R3, P0, PT, R4.reuse, UR12, RZ ;  /* 0x0000000c04037c10 */ /* 0x040fe2000ff1e0ff */
[----:B-1----:R-:W-:-:S03]  /*1540*/  IMAD.WIDE R22, R4, 0x4, R18 ;  /* 0x0000000404167825 */ /* 0x002fc600078e0212 */
[C---:B------:R-:W-:Y:S01]  /*1550*/  LEA.HI.X.SX32 R12, R4.reuse, UR23, 0x1, P0 ;  /* 0x00000017040c7c11 */ /* 0x040fe200080f0eff */
[----:B------:R-:W-:Y:S01]  /*1560*/  IMAD.WIDE R34, R4, 0x4, R16 ;  /* 0x0000000404227825 */ /* 0x000fe200078e0210 */
[----:B------:R-:W-:-:S04]  /*1570*/  LEA R26, P0, R3, UR6, 0x2 ;  /* 0x00000006031a7c11 */ /* 0x000fc8000f8010ff */
[----:B------:R-:W-:Y:S01]  /*1580*/  LEA.HI.X R27, R3, UR7, R12, 0x2, P0 ;  /* 0x00000007031b7c11 */ /* 0x000fe200080f140c */
[----:B------:R-:W-:-:S04]  /*1590*/  IMAD.WIDE R12, R4, 0x4, R14 ;  /* 0x00000004040c7825 */ /* 0x000fc800078e020e */
[----:B------:R0:W-:Y:S04]  /*15a0*/  STG.E desc[UR18][R26.64], R29 ;  /* 0x0000001d1a007986 */ /* 0x0001e8000c101912 */
[----:B------:R0:W-:Y:S04]  /*15b0*/  STG.E desc[UR18][R22.64], R29 ;  /* 0x0000001d16007986 */ /* 0x0001e8000c101912 */
[----:B------:R0:W-:Y:S04]  /*15c0*/  STG.E desc[UR18][R12.64], R11 ;  /* 0x0000000b0c007986 */ /* 0x0001e8000c101912 */
[----:B------:R0:W-:Y:S02]  /*15d0*/  STG.E desc[UR18][R34.64], R32 ;  /* 0x0000002022007986 */ /* 0x0001e4000c101912 */
.L_x_61:
[----:B------:R-:W-:Y:S05]  /*15e0*/  BSYNC.RECONVERGENT B0 ;  /* 0x0000000000007941 */ /* 0x000fea0003800200 */
.L_x_60:
[----:B------:R-:W-:Y:S04]  /*15f0*/  BSSY.RECONVERGENT B0, `(.L_x_62) ;  /* 0x000000d000007945 */ /* 0x000fe80003800200 */
[----:B------:R-:W-:Y:S05]  /*1600*/  @P2 BRA `(.L_x_63) ;  /* 0x00000000002c2947 */ /* 0x000fea0003800000 */
[C---:B------:R-:W-:Y:S01]  /*1610*/  IADD3 R3, P0, PT, R5.reuse, UR12, RZ ;  /* 0x0000000c05037c10 */ /* 0x040fe2000ff1e0ff */
[----:B01----:R-:W-:-:S03]  /*1620*/  IMAD.WIDE R22, R5, 0x4, R18 ;  /* 0x0000000405167825 */ /* 0x003fc600078e0212 */
        /* <DEDUP_REMOVED lines=9> */
.L_x_63:
[----:B------:R-:W-:Y:S05]  /*16c0*/  BSYNC.RECONVERGENT B0 ;  /* 0x0000000000007941 */ /* 0x000fea0003800200 */
.L_x_62:
[----:B------:R-:W-:Y:S01]  /*16d0*/  BSSY.RECONVERGENT B0, `(.L_x_64) ;  /* 0x000000e000007945 */ /* 0x000fe20003800200 */
[----:B------:R-:W-:-:S03]  /*16e0*/  FFMA.FTZ R25, -R20, R30, R25 ;  /* 0x0000001e14197223 */ /* 0x000fc60000010119 */
[----:B------:R-:W-:Y:S05]  /*16f0*/  @P3 BRA `(.L_x_65) ;  /* 0x00000000002c3947 */ /* 0x000fea0003800000 */
[C---:B------:R-:W-:Y:S01]  /*1700*/  IADD3 R3, P0, PT, R6.reuse, UR12, RZ ;  /* 0x0000000c06037c10 */ /* 0x040fe2000ff1e0ff */
[----:B0-2---:R-:W-:-:S03]  /*1710*/  IMAD.WIDE R10, R6, 0x4, R14 ;  /* 0x00000004060a7825 */ /* 0x005fc600078e020e */
[C---:B------:R-:W-:Y:S01]  /*1720*/  LEA.HI.X.SX32 R8, R6.reuse, UR23, 0x1, P0 ;  /* 0x0000001706087c11 */ /* 0x040fe200080f0eff */
[----:B-1----:R-:W-:Y:S01]  /*1730*/  IMAD.WIDE R12, R6, 0x4, R16 ;  /* 0x00000004060c7825 */ /* 0x002fe200078e0210 */
[----:B------:R-:W-:-:S04]  /*1740*/  LEA R4, P0, R3, UR6, 0x2 ;  /* 0x0000000603047c11 */ /* 0x000fc8000f8010ff */
[----:B------:R-:W-:Y:S01]  /*1750*/  LEA.HI.X R5, R3, UR7, R8, 0x2, P0 ;  /* 0x0000000703057c11 */ /* 0x000fe200080f1408 */
[----:B------:R-:W-:-:S04]  /*1760*/  IMAD.WIDE R8, R6, 0x4, R18 ;  /* 0x0000000406087825 */ /* 0x000fc800078e0212 */
[----:B------:R3:W-:Y:S04]  /*1770*/  STG.E desc[UR18][R4.64], R25 ;  /* 0x0000001904007986 */ /* 0x0007e8000c101912 */
[----:B------:R3:W-:Y:S04]  /*1780*/  STG.E desc[UR18][R8.64], R25 ;  /* 0x0000001908007986 */ /* 0x0007e8000c101912 */
[----:B------:R3:W-:Y:S04]  /*1790*/  STG.E desc[UR18][R10.64], R24 ;  /* 0x000000180a007986 */ /* 0x0007e8000c101912 */
[----:B------:R3:W-:Y:S02]  /*17a0*/  STG.E desc[UR18][R12.64], R7 ;  /* 0x000000070c007986 */ /* 0x0007e4000c101912 */
.L_x_65:
[----:B------:R-:W-:Y:S05]  /*17b0*/  BSYNC.RECONVERGENT B0 ;  /* 0x0000000000007941 */ /* 0x000fea0003800200 */
.L_x_64:
[----:B------:R-:W-:-:S04]  /*17c0*/  ULEA UR4, UR22, UR4, 0x2 ;  /* 0x0000000416047291 */ /* 0x000fc8000f8e10ff */
[----:B------:R-:W-:-:S09]  /*17d0*/  UISETP.GE.AND UP0, UPT, UR4, UR13, UPT ;  /* 0x0000000d0400728c */ /* 0x000fd2000bf06270 */
[----:B------:R-:W-:Y:S05]  /*17e0*/  BRA.U !UP0, `(.L_x_66) ;  /* 0xfffffff108ec7547 */ /* 0x000fea000b83ffff */
[----:B------:R-:W-:Y:S05]  /*17f0*/  EXIT ;  /* 0x000000000000794d */ /* 0x000fea0003800000 */
.L_x_57:
[----:B------:R-:W3:Y:S01]  /*1800*/  S2R R2, SR_TID.X ;  /* 0x0000000000027919 */ /* 0x000ee20000002100 */
[----:B------:R-:W4:Y:S01]  /*1810*/  LDCU UR10, c[0x0][0xf7c] ;  /* 0x0001ef80ff0a77ac */ /* 0x000f220008000800 */
[----:B------:R-:W0:Y:S01]  /*1820*/  LDCU UR11, c[0x0][0xf80] ;  /* 0x0001f000ff0b77ac */ /* 0x000e220008000800 */
[----:B------:R-:W0:Y:S01]  /*1830*/  LDCU UR14, c[0x0][0xf94] ;  /* 0x0001f280ff0e77ac */ /* 0x000e220008000800 */
[----:B------:R-:W0:Y:S01]  /*1840*/  LDCU UR8, c[0x0][0xfa4] ;  /* 0x0001f480ff0877ac */ /* 0x000e220008000800 */
[----:B------:R-:W-:-:S05]  /*1850*/  UMOV UR4, URZ ;  /* 0x000000ff00047c82 */ /* 0x000fca0008000000 */
.L_x_75:
[----:B---3--:R-:W-:-:S04]  /*1860*/  IADD3 R3, PT, PT, R2, UR4, RZ ;  /* 0x0000000402037c10 */ /* 0x008fc8000fffe0ff */
        /* <DEDUP_REMOVED lines=8> */
[----:B--2---:R-:W-:-:S05]  /*18f0*/  VIADD R4, R3, UR22 ;  /* 0x0000001603047c36 */ /* 0x004fca0008000000 */
[----:B------:R-:W-:-:S13]  /*1900*/  ISETP.GE.AND P0, PT, R4, UR13, PT ;  /* 0x0000000d04007c0c */ /* 0x000fda000bf06270 */
[----:B------:R-:W0:Y:S01]  /*1910*/  @!P0 LDC.64 R20, c[0x0][0xfa8] ;  /* 0x0003ea00ff148b82 */ /* 0x000e220000000a00 */
[C---:B------:R-:W-:Y:S02]  /*1920*/  @!P0 IADD3 R8, P2, PT, R4.reuse, UR12, RZ ;  /* 0x0000000c04088c10 */ /* 0x040fe4000ff5e0ff */
[----:B------:R-:W-:Y:S02]  /*1930*/  CS2R R30, SRZ ;  /* 0x00000000001e7805 */ /* 0x000fe4000001ff00 */
[----:B------:R-:W-:Y:S02]  /*1940*/  @!P0 LEA.HI.X.SX32 R9, R4, UR23, 0x1, P2 ;  /* 0x0000001704098c11 */ /* 0x000fe400090f0eff */
[----:B------:R-:W-:-:S04]  /*1950*/  @!P0 LEA R10, P2, R8, UR20, 0x2 ;  /* 0x00000014080a8c11 */ /* 0x000fc8000f8410ff */
[----:B------:R-:W-:Y:S01]  /*1960*/  @!P0 LEA.HI.X R11, R8, UR21, R9, 0x2, P2 ;  /* 0x00000015080b8c11 */ /* 0x000fe200090f1409 */
[----:B-----5:R-:W-:-:S05]  /*1970*/  @!P1 FMUL.FTZ R31, R5, R6 ;  /* 0x00000006051f9220 */ /* 0x020fca0000410000 */
[----:B------:R2:W-:Y:S04]  /*1980*/  @!P1 STG.E desc[UR18][R12.64], R31 ;  /* 0x0000001f0c009986 */ /* 0x0005e8000c101912 */
[----:B0-----:R0:W3:Y:S04]  /*1990*/  @!P0 LDG.E R29, desc[UR18][R20.64] ;  /* 0x00000012141d8981 */ /* 0x0010e8000c1e1900 */
[----:B------:R-:W3:Y:S01]  /*19a0*/  @!P0 LDG.E R8, desc[UR18][R10.64] ;  /* 0x000000120a088981 */ /* 0x000ee2000c1e1900 */
[----:B------:R-:W-:-:S04]  /*19b0*/  IADD3 R5, PT, PT, R4, UR22, RZ ;  /* 0x0000001604057c10 */ /* 0x000fc8000fffe0ff */
        /* <DEDUP_REMOVED lines=8> */
[----:B------:R-:W-:Y:S01]  /*1a40*/  @!P1 IMAD.WIDE R22, R3, 0x4, R18 ;  /* 0x0000000403169825 */ /* 0x000fe200078e0212 */
[----:B------:R-:W-:-:S03]  /*1a50*/  MOV R9, RZ ;  /* 0x000000ff00097202 */ /* 0x000fc60000000f00 */
[----:B--2---:R-:W-:Y:S01]  /*1a60*/  @!P1 IMAD.WIDE R12, R3, 0x4, R14 ;  /* 0x00000004030c9825 */ /* 0x004fe200078e020e */
[----:B------:R-:W-:Y:S01]  /*1a70*/  @!P2 LEA.HI.X R25, R25, UR21, R26, 0x2, P3 ;  /* 0x000000151919ac11 */ /* 0x000fe200098f141a */
[----:B------:R-:W2:Y:S02]  /*1a80*/  @!P1 LDG.E R32, desc[UR18][R22.64] ;  /* 0x0000001216209981 */ /* 0x000ea4000c1e1900 */
[----:B0-----:R-:W-:Y:S02]  /*1a90*/  @!P1 IMAD.WIDE R20, R3, 0x4, R16 ;  /* 0x0000000403149825 */ /* 0x001fe400078e0210 */
[----:B------:R-:W4:Y:S04]  /*1aa0*/  @!P1 LDG.E R27, desc[UR18][R12.64] ;  /* 0x000000120c1b9981 */ /* 0x000f28000c1e1900 */
[----:B------:R-:W4:Y:S01]  /*1ab0*/  @!P1 LDG.E R28, desc[UR18][R20.64] ;  /* 0x00000012141c9981 */ /* 0x000f22000c1e1900 */
[----:B---3--:R-:W-:-:S05]  /*1ac0*/  @!P0 FMUL.FTZ R9, R8, R29 ;  /* 0x0000001d08098220 */ /* 0x008fca0000410000 */
[----:B------:R0:W-:Y:S04]  /*1ad0*/  @!P0 STG.E desc[UR18][R10.64], R9 ;  /* 0x000000090a008986 */ /* 0x0001e8000c101912 */
[----:B-----5:R3:W5:Y:S04]  /*1ae0*/  @!P2 LDG.E R7, desc[UR18][R6.64] ;  /* 0x000000120607a981 */ /* 0x020768000c1e1900 */
[----:B------:R-:W5:Y:S01]  /*1af0*/  @!P2 LDG.E R8, desc[UR18][R24.64] ;  /* 0x000000121808a981 */ /* 0x000f62000c1e1900 */
[----:B---3--:R-:W-:-:S05]  /*1b00*/  VIADD R6, R5, UR22 ;  /* 0x0000001605067c36 */ /* 0x008fca0008000000 */
[----:B------:R-:W-:-:S13]  /*1b10*/  ISETP.GE.AND P1, PT, R6, UR13, PT ;  /* 0x0000000d06007c0c */ /* 0x000fda000bf26270 */
[----:B------:R-:W3:Y:S01]  /*1b20*/  @!P1 LDC.64 R22, c[0x0][0xfa8] ;  /* 0x0003ea00ff169b82 */ /* 0x000ee20000000a00 */
[C---:B------:R-:W-:Y:S02]  /*1b30*/  @!P1 IADD3 R26, P3, PT, R6.reuse, UR12, RZ ;  /* 0x0000000c061a9c10 */ /* 0x040fe4000ff7e0ff */
[----:B0-----:R-:W-:Y:S02]  /*1b40*/  CS2R R10, SRZ ;  /* 0x00000000000a7805 */ /* 0x001fe4000001ff00 */
[----:B------:R-:W-:Y:S02]  /*1b50*/  CS2R R12, SRZ ;  /* 0x00000000000c7805 */ /* 0x000fe4000001ff00 */
[----:B------:R-:W-:Y:S02]  /*1b60*/  @!P1 LEA.HI.X.SX32 R29, R6, UR23, 0x1, P3 ;  /* 0x00000017061d9c11 */ /* 0x000fe400098f0eff */
[----:B------:R-:W-:Y:S01]  /*1b70*/  @!P1 LEA R20, P3, R26, UR20, 0x2 ;  /* 0x000000141a149c11 */ /* 0x000fe2000f8610ff */
[----:B------:R-:W-:-:S04]  /*1b80*/  @!P0 IMAD.WIDE R38, R4, 0x4, R18 ;  /* 0x0000000404268825 */ /* 0x000fc800078e0212 */
[----:B------:R-:W-:Y:S01]  /*1b90*/  @!P0 IMAD.WIDE R36, R4, 0x4, R14 ;  /* 0x0000000404248825 */ /* 0x000fe200078e020e */
[----:B------:R-:W-:Y:S01]  /*1ba0*/  @!P1 LEA.HI.X R21, R26, UR21, R29, 0x2, P3 ;  /* 0x000000151a159c11 */ /* 0x000fe200098f141d */
[----:B------:R-:W4:Y:S02]  /*1bb0*/  @!P0 LDG.E R30, desc[UR18][R38.64] ;  /* 0x00000012261e8981 */ /* 0x000f24000c1e1900 */
[----:B------:R-:W-:Y:S02]  /*1bc0*/  @!P0 IMAD.WIDE R34, R4, 0x4, R16 ;  /* 0x0000000404228825 */ /* 0x000fe400078e0210 */
[----:B------:R-:W4:Y:S04]  /*1bd0*/  @!P0 LDG.E R13, desc[UR18][R36.64] ;  /* 0x00000012240d8981 */ /* 0x000f28000c1e1900 */
[----:B------:R-:W4:Y:S01]  /*1be0*/  @!P0 LDG.E R10, desc[UR18][R34.64] ;  /* 0x00000012220a8981 */ /* 0x000f22000c1e1900 */
[----:B-----5:R-:W-:-:S05]  /*1bf0*/  @!P2 FMUL.FTZ R11, R8, R7 ;  /* 0x00000007080ba220 */ /* 0x020fca0000410000 */
[----:B------:R0:W-:Y:S04]  /*1c00*/  @!P2 STG.E desc[UR18][R24.64], R11 ;  /* 0x0000000b1800a986 */ /* 0x0001e8000c101912 */
[----:B---3--:R3:W5:Y:S04]  /*1c10*/  @!P1 LDG.E R29, desc[UR18][R22.64] ;  /* 0x00000012161d9981 */ /* 0x008768000c1e1900 */
[----:B------:R-:W5:Y:S01]  /*1c20*/  @!P1 LDG.E R8, desc[UR18][R20.64] ;  /* 0x0000001214089981 */ /* 0x000f62000c1e1900 */
[----:B------:R-:W-:Y:S02]  /*1c30*/  HFMA2 R7, -RZ, RZ, 0, 0 ;  /* 0x00000000ff077431 */ /* 0x000fe400000001ff */
[----:B------:R-:W-:-:S02]  /*1c40*/  IMAD.MOV.U32 R26, RZ, RZ, RZ ;  /* 0x000000ffff1a7224 */ /* 0x000fc400078e00ff */
[----:B0-----:R-:W-:-:S04]  /*1c50*/  @!P2 IMAD.WIDE R24, R5, 0x4, R18 ;  /* 0x000000040518a825 */ /* 0x001fc800078e0212 */
[----:B---3--:R-:W-:Y:S01]  /*1c60*/  @!P2 IMAD.WIDE R22, R5, 0x4, R14 ;  /* 0x000000040516a825 */ /* 0x008fe200078e020e */
[----:B------:R0:W3:Y:S04]  /*1c70*/  @!P2 LDG.E R7, desc[UR18][R24.64] ;  /* 0x000000121807a981 */ /* 0x0000e8000c1e1900 */
[----:B------:R1:W3:Y:S01]  /*1c80*/  @!P2 LDG.E R26, desc[UR18][R22.64] ;  /* 0x00000012161aa981 */ /* 0x0002e2000c1e1900 */
[----:B0-----:R-:W-:-:S04]  /*1c90*/  @!P1 IMAD.WIDE R24, R6, 0x4, R18 ;  /* 0x0000000406189825 */ /* 0x001fc800078e0212 */
[----:B-1----:R-:W-:-:S04]  /*1ca0*/  @!P2 IMAD.WIDE R22, R5, 0x4, R16 ;  /* 0x000000040516a825 */ /* 0x002fc800078e0210 */
[----:B-----5:R-:W-:Y:S01]  /*1cb0*/  @!P1 FMUL.FTZ R12, R8, R29 ;  /* 0x0000001d080c9220 */ /* 0x020fe20000410000 */
[----:B------:R-:W-:Y:S01]  /*1cc0*/  MOV R29, RZ ;  /* 0x000000ff001d7202 */ /* 0x000fe20000000f00 */
[----:B------:R-:W-:-:S05]  /*1cd0*/  IMAD.MOV.U32 R8, RZ, RZ, RZ ;  /* 0x000000ffff087224 */ /* 0x000fca00078e00ff */
[----:B------:R-:W5:Y:S04]  /*1ce0*/  @!P2 LDG.E R29, desc[UR18][R22.64] ;  /* 0x00000012161da981 */ /* 0x000f68000c1e1900 */
[----:B------:R0:W-:Y:S04]  /*1cf0*/  @!P1 STG.E desc[UR18][R20.64], R12 ;  /* 0x0000000c14009986 */ /* 0x0001e8000c101912 */
[----:B------:R1:W5:Y:S01]  /*1d00*/  @!P1 LDG.E R8, desc[UR18][R24.64] ;  /* 0x0000001218089981 */ /* 0x000362000c1e1900 */
[----:B0-----:R-:W-:Y:S01]  /*1d10*/  @!P1 IMAD.WIDE R20, R6, 0x4, R16 ;  /* 0x0000000406149825 */ /* 0x001fe200078e0210 */
[----:B-1----:R-:W-:-:S06]  /*1d20*/  CS2R R24, SRZ ;  /* 0x0000000000187805 */ /* 0x002fcc000001ff00 */
[----:B------:R0:W5:Y:S02]  /*1d30*/  @!P1 LDG.E R24, desc[UR18][R20.64] ;  /* 0x0000001214189981 */ /* 0x000164000c1e1900 */
[----:B0-----:R-:W0:Y:S01]  /*1d40*/  LDC.64 R20, c[0x0][0xf98] ;  /* 0x0003e600ff147b82 */ /* 0x001e220000000a00 */
[----:B------:R-:W-:-:S05]  /*1d50*/  @!P1 IMAD.WIDE R22, R6, 0x4, R14 ;  /* 0x0000000406169825 */ /* 0x000fca00078e020e */
[----:B------:R-:W5:Y:S04]  /*1d60*/  @!P1 LDG.E R25, desc[UR18][R22.64] ;  /* 0x0000001216199981 */ /* 0x000f68000c1e1900 */
[----:B0-----:R0:W5:Y:S01]  /*1d70*/  LDG.E R20, desc[UR18][R20.64] ;  /* 0x0000001214147981 */ /* 0x001162000c1e1900 */
[----:B------:R-:W1:Y:S01]  /*1d80*/  MUFU.RCP R33, R0 ;  /* 0x0000000000217308 */ /* 0x000e620000001000 */
[----:B--2---:R-:W-:-:S04]  /*1d90*/  FFMA.FTZ R34, R32, UR8, R31 ;  /* 0x0000000820227c23 */ /* 0x004fc8000801001f */
[----:B------:R-:W-:Y:S01]  /*1da0*/  FMUL.FTZ R31, R34, UR9 ;  /* 0x00000009221f7c20 */ /* 0x000fe20008410000 */
[----:B----4-:R-:W-:-:S03]  /*1db0*/  FFMA.FTZ R9, R30, UR8, R9 ;  /* 0x000000081e097c23 */ /* 0x010fc60008010009 */
[----:B------:R-:W-:Y:S01]  /*1dc0*/  FMUL.FTZ R31, R34, R31 ;  /* 0x0000001f221f7220 */ /* 0x000fe20000410000 */
[----:B------:R-:W-:-:S03]  /*1dd0*/  FMUL.FTZ R36, R9, UR9 ;  /* 0x0000000909247c20 */ /* 0x000fc60008410000 */
[----:B------:R-:W-:Y:S01]  /*1de0*/  FFMA.FTZ R28, R28, UR11, R31 ;  /* 0x0000000b1c1c7c23 */ /* 0x000fe2000801001f */
[----:B0-----:R-:W-:Y:S01]  /*1df0*/  FMUL.FTZ R21, R9, R36 ;  /* 0x0000002409157220 */ /* 0x001fe20000410000 */
[----:B---3--:R-:W-:Y:S02]  /*1e00*/  FFMA.FTZ R11, R7, UR8, R11 ;  /* 0x00000008070b7c23 */ /* 0x008fe4000801000b */
[----:B-1----:R-:W-:Y:S01]  /*1e10*/  FMUL.FTZ R31, R28, R33 ;  /* 0x000000211c1f7220 */ /* 0x002fe20000410000 */
[----:B------:R-:W-:Y:S01]  /*1e20*/  FMUL.FTZ R34, R34, UR5 ;  /* 0x0000000522227c20 */ /* 0x000fe20008410000 */
[----:B------:R-:W-:Y:S01]  /*1e30*/  FFMA.FTZ R10, R10, UR11, R21 ;  /* 0x0000000b0a0a7c23 */ /* 0x000fe20008010015 */
[----:B------:R-:W-:-:S03]  /*1e40*/  FMUL.FTZ R22, R11, UR9 ;  /* 0x000000090b167c20 */ /* 0x000fc60008410000 */
[----:B------:R-:W0:Y:S01]  /*1e50*/  MUFU.SQRT R31, R31 ;  /* 0x0000001f001f7308 */ /* 0x000e220000002000 */
[----:B------:R-:W-:Y:S01]  /*1e60*/  FFMA.FTZ R27, R27, UR10, R34 ;  /* 0x0000000a1b1b7c23 */ /* 0x000fe20008010022 */
[----:B------:R-:W-:Y:S01]  /*1e70*/  FMUL.FTZ R22, R11, R22 ;  /* 0x000000160b167220 */ /* 0x000fe20000410000 */
[----:B------:R-:W-:-:S06]  /*1e80*/  FMUL.FTZ R34, R10, R33 ;  /* 0x000000210a227220 */ /* 0x000fcc0000410000 */
[----:B------:R-:W1:Y:S01]  /*1e90*/  MUFU.SQRT R34, R34 ;  /* 0x0000002200227308 */ /* 0x000e620000002000 */
[----:B0-----:R-:W-:-:S07]  /*1ea0*/  FADD.FTZ R21, R31, UR14 ;  /* 0x0000000e1f157e21 */ /* 0x001fce0008010000 */
[----:B------:R-:W-:Y:S01]  /*1eb0*/  MUFU.RCP R21, R21 ;  /* 0x0000001500157308 */ /* 0x000fe20000001000 */
[----:B------:R-:W-:-:S04]  /*1ec0*/  FMUL.FTZ R11, R11, UR5 ;  /* 0x000000050b0b7c20 */ /* 0x000fc80008410000 */
[----:B------:R-:W-:Y:S01]  /*1ed0*/  FFMA.FTZ R26, R26, UR10, R11 ;  /* 0x0000000a1a1a7c23 */ /* 0x000fe2000801000b */
[----:B------:R-:W-:Y:S01]  /*1ee0*/  ISETP.GE.AND P3, PT, R3, UR13, PT ;  /* 0x0000000d03007c0c */ /* 0x000fe2000bf66270 */
[----:B------:R-:W-:Y:S01]  /*1ef0*/  BSSY.RECONVERGENT B0, `(.L_x_67) ;  /* 0x000002a000007945 */ /* 0x000fe20003800200 */
[----:B-----5:R-:W-:-:S04]  /*1f00*/  FFMA.FTZ R12, R8, UR8, R12 ;  /* 0x00000008080c7c23 */ /* 0x020fc8000801000c */
[----:B------:R-:W-:Y:S01]  /*1f10*/  FMUL.FTZ R23, R12, UR9 ;  /* 0x000000090c177c20 */ /* 0x000fe20008410000 */
[----:B------:R-:W-:-:S03]  /*1f20*/  FFMA.FTZ R29, R29, UR11, R22 ;  /* 0x0000000b1d1d7c23 */ /* 0x000fc60008010016 */
[----:B------:R-:W-:Y:S01]  /*1f30*/  FMUL.FTZ R23, R12, R23 ;  /* 0x000000170c177220 */ /* 0x000fe20000410000 */
[----:B------:R-:W-:-:S03]  /*1f40*/  FMUL.FTZ R22, R9, UR5 ;  /* 0x0000000509167c20 */ /* 0x000fc60008410000 */
[----:B------:R-:W-:Y:S01]  /*1f50*/  FFMA.FTZ R24, R24, UR11, R23 ;  /* 0x0000000b18187c23 */ /* 0x000fe20008010017 */
[----:B------:R-:W-:-:S03]  /*1f60*/  FMUL.FTZ R23, R29, R33 ;  /* 0x000000211d177220 */ /* 0x000fc60000410000 */
[----:B------:R-:W-:-:S03]  /*1f70*/  FMUL.FTZ R31, R24, R33 ;  /* 0x00000021181f7220 */ /* 0x000fc60000410000 */
[----:B------:R-:W0:Y:S01]  /*1f80*/  MUFU.SQRT R23, R23 ;  /* 0x0000001700177308 */ /* 0x000e220000002000 */
[----:B------:R-:W-:Y:S01]  /*1f90*/  FFMA.FTZ R9, R13, UR10, R22 ;  /* 0x0000000a0d097c23 */ /* 0x000fe20008010016 */
[----:B-1----:R-:W-:-:S06]  /*1fa0*/  FADD.FTZ R13, R34, UR14 ;  /* 0x0000000e220d7e21 */ /* 0x002fcc0008010000 */
[----:B------:R-:W1:Y:S08]  /*1fb0*/  MUFU.RCP R22, UR17 ;  /* 0x0000001100167d08 */ /* 0x000e700008001000 */
[----:B------:R-:W2:Y:S01]  /*1fc0*/  MUFU.SQRT R31, R31 ;  /* 0x0000001f001f7308 */ /* 0x000ea20000002000 */
[----:B0-----:R-:W-:-:S07]  /*1fd0*/  FADD.FTZ R33, R23, UR14 ;  /* 0x0000000e17217e21 */ /* 0x001fce0008010000 */
[----:B------:R-:W0:Y:S01]  /*1fe0*/  MUFU.RCP R13, R13 ;  /* 0x0000000d000d7308 */ /* 0x000e220000001000 */
[----:B-1----:R-:W-:-:S07]  /*1ff0*/  FMUL.FTZ R34, R27, R22 ;  /* 0x000000161b227220 */ /* 0x002fce0000410000 */
[----:B------:R-:W1:Y:S01]  /*2000*/  MUFU.RCP R33, R33 ;  /* 0x0000002100217308 */ /* 0x000e620000001000 */
[----:B--2---:R-:W-:Y:S01]  /*2010*/  FADD.FTZ R11, R31, UR14 ;  /* 0x0000000e1f0b7e21 */ /* 0x004fe20008010000 */
[----:B------:R-:W-:Y:S01]  /*2020*/  FMUL.FTZ R23, R34, R21 ;  /* 0x0000001522177220 */ /* 0x000fe20000410000 */
[----:B------:R-:W-:-:S05]  /*2030*/  FMUL.FTZ R34, R9, R22 ;  /* 0x0000001609227220 */ /* 0x000fca0000410000 */
[----:B------:R-:W2:Y:S01]  /*2040*/  MUFU.RCP R11, R11 ;  /* 0x0000000b000b7308 */ /* 0x000ea20000001000 */
[----:B0-----:R-:W-:Y:S01]  /*2050*/  FMUL.FTZ R31, R34, R13 ;  /* 0x0000000d221f7220 */ /* 0x001fe20000410000 */
[----:B------:R-:W-:Y:S01]  /*2060*/  FMUL.FTZ R34, R12, UR5 ;  /* 0x000000050c227c20 */ /* 0x000fe20008410000 */
[----:B------:R-:W-:-:S03]  /*2070*/  FMUL.FTZ R12, R26, R22 ;  /* 0x000000161a0c7220 */ /* 0x000fc60000410000 */
[----:B------:R-:W-:Y:S01]  /*2080*/  FFMA.FTZ R25, R25, UR10, R34 ;  /* 0x0000000a19197c23 */ /* 0x000fe20008010022 */
[----:B------:R-:W-:Y:S01]  /*2090*/  FFMA.FTZ R31, R20, -R31, R30 ;  /* 0x8000001f141f7223 */ /* 0x000fe2000001001e */
[----:B-1----:R-:W-:Y:S02]  /*20a0*/  FMUL.FTZ R21, R12, R33 ;  /* 0x000000210c157220 */ /* 0x002fe40000410000 */
[----:B------:R-:W-:Y:S01]  /*20b0*/  FMUL.FTZ R30, R25, R22 ;  /* 0x00000016191e7220 */ /* 0x000fe20000410000 */
[----:B------:R-:W-:Y:S01]  /*20c0*/  FFMA.FTZ R33, -R23, R20, R32 ;  /* 0x0000001417217223 */ /* 0x000fe20000010120 */
[----:B------:R-:W-:Y:S06]  /*20d0*/  @P3 BRA `(.L_x_68) ;  /* 0x00000000002c3947 */ /* 0x000fec0003800000 */
[----:B------:R-:W-:-:S04]  /*20e0*/  IADD3 R13, P3, PT, R3, UR12, RZ ;  /* 0x0000000c030d7c10 */ /* 0x000fc8000ff7e0ff */
[----:B------:R-:W-:Y:S02]  /*20f0*/  LEA.HI.X.SX32 R22, R3, UR23, 0x1, P3 ;  /* 0x0000001703167c11 */ /* 0x000fe400098f0eff */
[----:B------:R-:W-:-:S04]  /*2100*/  LEA R12, P3, R13, UR6, 0x2 ;  /* 0x000000060d0c7c11 */ /* 0x000fc8000f8610ff */
[----:B------:R-:W-:Y:S01]  /*2110*/  LEA.HI.X R13, R13, UR7, R22, 0x2, P3 ;  /* 0x000000070d0d7c11 */ /* 0x000fe200098f1416 */
[----:B------:R-:W-:-:S04]  /*2120*/  IMAD.WIDE R22, R3, 0x4, R18 ;  /* 0x0000000403167825 */ /* 0x000fc800078e0212 */
[----:B------:R0:W-:Y:S04]  /*2130*/  STG.E desc[UR18][R12.64], R33 ;  /* 0x000000210c007986 */ /* 0x0001e8000c101912 */
[----:B------:R1:W-:Y:S01]  /*2140*/  STG.E desc[UR18][R22.64], R33 ;  /* 0x0000002116007986 */ /* 0x0003e2000c101912 */
[----:B0-----:R-:W-:-:S04]  /*2150*/  IMAD.WIDE R12, R3, 0x4, R14 ;  /* 0x00000004030c7825 */ /* 0x001fc800078e020e */
[----:B-1----:R-:W-:Y:S01]  /*2160*/  IMAD.WIDE R22, R3, 0x4, R16 ;  /* 0x0000000403167825 */ /* 0x002fe200078e0210 */
[----:B------:R0:W-:Y:S04]  /*2170*/  STG.E desc[UR18][R12.64], R27 ;  /* 0x0000001b0c007986 */ /* 0x0001e8000c101912 */
[----:B------:R0:W-:Y:S02]  /*2180*/  STG.E desc[UR18][R22.64], R28 ;  /* 0x0000001c16007986 */ /* 0x0001e4000c101912 */
.L_x_68:
[----:B------:R-:W-:Y:S05]  /*2190*/  BSYNC.RECONVERGENT B0 ;  /* 0x0000000000007941 */ /* 0x000fea0003800200 */
.L_x_67:
[----:B------:R-:W-:Y:S04]  /*21a0*/  BSSY.RECONVERGENT B0, `(.L_x_69) ;  /* 0x000000d000007945 */ /* 0x000fe80003800200 */
[----:B------:R-:W-:Y:S05]  /*21b0*/  @P0 BRA `(.L_x_70) ;  /* 0x00000000002c0947 */ /* 0x000fea0003800000 */
[C---:B------:R-:W-:Y:S01]  /*21c0*/  IADD3 R3, P0, PT, R4.reuse, UR12, RZ ;  /* 0x0000000c04037c10 */ /* 0x040fe2000ff1e0ff */
[----:B0-----:R-:W-:-:S03]  /*21d0*/  IMAD.WIDE R22, R4, 0x4, R18 ;  /* 0x0000000404167825 */ /* 0x001fc600078e0212 */
        /* <DEDUP_REMOVED lines=9> */
.L_x_70:
[----:B------:R-:W-:Y:S05]  /*2270*/  BSYNC.RECONVERGENT B0 ;  /* 0x0000000000007941 */ /* 0x000fea0003800200 */
.L_x_69:
[----:B------:R-:W-:Y:S01]  /*2280*/  BSSY.RECONVERGENT B0, `(.L_x_71) ;  /* 0x000000f000007945 */ /* 0x000fe20003800200 */
[----:B--2---:R-:W-:Y:S01]  /*2290*/  FMUL.FTZ R3, R30, R11 ;  /* 0x0000000b1e037220 */ /* 0x004fe20000410000 */
[----:B------:R-:W-:Y:S02]  /*22a0*/  FFMA.FTZ R21, R20, -R21, R7 ;  /* 0x8000001514157223 */ /* 0x000fe40000010007 */
        /* <DEDUP_REMOVED lines=12> */
.L_x_72:
[----:B------:R-:W-:Y:S05]  /*2370*/  BSYNC.RECONVERGENT B0 ;  /* 0x0000000000007941 */ /* 0x000fea0003800200 */
.L_x_71:
[----:B------:R-:W-:Y:S01]  /*2380*/  BSSY.RECONVERGENT B0, `(.L_x_73) ;  /* 0x000000e000007945 */ /* 0x000fe20003800200 */
[----:B------:R-:W-:-:S03]  /*2390*/  FFMA.FTZ R3, R20, -R3, R8 ;  /* 0x8000000314037223 */ /* 0x000fc60000010008 */
[----:B------:R-:W-:Y:S05]  /*23a0*/  @P1 BRA `(.L_x_74) ;  /* 0x00000000002c1947 */ /* 0x000fea0003800000 */
[C---:B--2---:R-:W-:Y:S01]  /*23b0*/  IADD3 R5, P0, PT, R6.reuse, UR12, RZ ;  /* 0x0000000c06057c10 */ /* 0x044fe2000ff1e0ff */
[----:B-1----:R-:W-:-:S03]  /*23c0*/  IMAD.WIDE R10, R6, 0x4, R14 ;  /* 0x00000004060a7825 */ /* 0x002fc600078e020e */
[----:B------:R-:W-:Y:S02]  /*23d0*/  LEA.HI.X.SX32 R8, R6, UR23, 0x1, P0 ;  /* 0x0000001706087c11 */ /* 0x000fe400080f0eff */
[----:B------:R-:W-:-:S04]  /*23e0*/  LEA R4, P0, R5, UR6, 0x2 ;  /* 0x0000000605047c11 */ /* 0x000fc8000f8010ff */
[----:B------:R-:W-:Y:S01]  /*23f0*/  LEA.HI.X R5, R5, UR7, R8, 0x2, P0 ;  /* 0x0000000705057c11 */ /* 0x000fe200080f1408 */
[----:B------:R-:W-:-:S04]  /*2400*/  IMAD.WIDE R8, R6, 0x4, R18 ;  /* 0x0000000406087825 */ /* 0x000fc800078e0212 */
[----:B------:R-:W-:Y:S01]  /*2410*/  IMAD.WIDE R6, R6, 0x4, R16 ;  /* 0x0000000406067825 */ /* 0x000fe200078e0210 */
[----:B------:R3:W-:Y:S04]  /*2420*/  STG.E desc[UR18][R4.64], R3 ;  /* 0x0000000304007986 */ /* 0x0007e8000c101912 */
[----:B------:R3:W-:Y:S04]  /*2430*/  STG.E desc[UR18][R8.64], R3 ;  /* 0x0000000308007986 */ /* 0x0007e8000c101912 */
[----:B------:R3:W-:Y:S04]  /*2440*/  STG.E desc[UR18][R10.64], R25 ;  /* 0x000000190a007986 */ /* 0x0007e8000c101912 */
[----:B------:R3:W-:Y:S02]  /*2450*/  STG.E desc[UR18][R6.64], R24 ;  /* 0x0000001806007986 */ /* 0x0007e4000c101912 */
.L_x_74:
[----:B------:R-:W-:Y:S05]  /*2460*/  BSYNC.RECONVERGENT B0 ;  /* 0x0000000000007941 */ /* 0x000fea0003800200 */
.L_x_73:
[----:B------:R-:W-:-:S04]  /*2470*/  ULEA UR4, UR22, UR4, 0x2 ;  /* 0x0000000416047291 */ /* 0x000fc8000f8e10ff */
[----:B------:R-:W-:-:S09]  /*2480*/  UISETP.GE.AND UP0, UPT, UR4, UR13, UPT ;  /* 0x0000000d0400728c */ /* 0x000fd2000bf06270 */
[----:B------:R-:W-:Y:S05]  /*2490*/  BRA.U !UP0, `(.L_x_75) ;  /* 0xfffffff108f07547 */ /* 0x000fea000b83ffff */
[----:B------:R-:W-:Y:S05]  /*24a0*/  EXIT ;  /* 0x000000000000794d */ /* 0x000fea0003800000 */
        .type           $_Z25multi_tensor_apply_kernelI18TensorListMetadataILi5EE27AdamCapturableMasterFunctorIffEJffPiifPf10adamMode_tfS5_EEvlPViT_T0_DpT1_$__internal_accurate_pow,@function
        .size           $_Z25multi_tensor_apply_kernelI18TensorListMetadataILi5EE27AdamCapturableMasterFunctorIffEJffPiifPf10adamMode_tfS5_EEvlPViT_T0_DpT1_$__internal_accurate_pow,(.L_x_314 - $_Z25multi_tensor_apply_kernelI18TensorListMetadataILi5EE27AdamCapturableMasterFunctorIffEJffPiifPf10adamMode_tfS5_EEvlPViT_T0_DpT1_$__internal_accurate_pow)
$_Z25multi_tensor_apply_kernelI18TensorListMetadataILi5EE27AdamCapturableMasterFunctorIffEJffPiifPf10adamMode_tfS5_EEvlPViT_T0_DpT1_$__internal_accurate_pow:
[----:B------:R-:W-:Y:S01]  /*24b0*/  ISETP.GT.U32.AND P2, PT, R33, 0xfffff, PT ;  /* 0x000fffff2100780c */ /* 0x000fe20003f44070 */
[--C-:B------:R-:W-:Y:S01]  /*24c0*/  IMAD.MOV.U32 R9, RZ, RZ, R33.reuse ;  /* 0x000000ffff097224 */ /* 0x100fe200078e0021 */
[----:B------:R-:W-:Y:S01]  /*24d0*/  MOV R8, R26 ;  /* 0x0000001a00087202 */ /* 0x000fe20000000f00 */
[----:B------:R-:W-:Y:S01]  /*24e0*/  IMAD.MOV.U32 R18, RZ, RZ, RZ ;  /* 0x000000ffff127224 */ /* 0x000fe200078e00ff */
[----:B------:R-:W-:Y:S01]  /*24f0*/  MOV R10, R33 ;  /* 0x00000021000a7202 */ /* 0x000fe20000000f00 */
[----:B------:R-:W-:Y:S01]  /*2500*/  IMAD.MOV.U32 R15, RZ, RZ, 0x3ed0f5d2 ;  /* 0x3ed0f5d2ff0f7424 */ /* 0x000fe200078e00ff */
[----:B------:R-:W-:Y:S01]  /*2510*/  MOV R14, 0x41ad3b5a ;  /* 0x41ad3b5a000e7802 */ /* 0x000fe20000000f00 */
[----:B------:R-:W-:Y:S01]  /*2520*/  UMOV UR4, 0x7d2cafe2 ;  /* 0x7d2cafe200047882 */ /* 0x000fe20000000000 */
[----:B------:R-:W-:Y:S01]  /*2530*/  UMOV UR5, 0x3eb0f5ff ;  /* 0x3eb0f5ff00057882 */ /* 0x000fe20000000000 */
[----:B------:R-:W-:Y:S01]  /*2540*/  SHF.R.U32.HI R33, RZ, 0x14, R33 ;  /* 0x00000014ff217819 */ /* 0x000fe20000011621 */
[----:B------:R-:W-:Y:S01]  /*2550*/  UMOV UR6, 0x3b39803f ;  /* 0x3b39803f00067882 */ /* 0x000fe20000000000 */
[----:B------:R-:W-:-:S02]  /*2560*/  UMOV UR7, 0x3c7abc9e ;  /* 0x3c7abc9e00077882 */ /* 0x000fc40000000000 */
[----:B------:R-:W-:-:S10]  /*2570*/  @!P2 DMUL R8, R8, 1.80143985094819840000e+16 ;  /* 0x435000000808a828 */ /* 0x000fd40000000000 */
[----:B------:R-:W-:Y:S01]  /*2580*/  @!P2 IMAD.MOV.U32 R10, RZ, RZ, R9 ;  /* 0x000000ffff0aa224 */ /* 0x000fe200078e0009 */
[----:B------:R-:W-:Y:S02]  /*2590*/  @!P2 MOV R26, R8 ;  /* 0x00000008001aa202 */ /* 0x000fe40000000f00 */
[----:B------:R-:W-:Y:S02]  /*25a0*/  @!P2 LEA.HI R33, R9, 0xffffffca, RZ, 0xc ;  /* 0xffffffca0921a811 */ /* 0x000fe400078f60ff */
[----:B------:R-:W-:Y:S02]  /*25b0*/  LOP3.LUT R10, R10, 0x800fffff, RZ, 0xc0, !PT ;  /* 0x800fffff0a0a7812 */ /* 0x000fe400078ec0ff */
[----:B------:R-:W-:Y:S02]  /*25c0*/  IADD3 R8, PT, PT, R33, -0x3ff, RZ ;  /* 0xfffffc0121087810 */ /* 0x000fe40007ffe0ff */
[----:B------:R-:W-:-:S04]  /*25d0*/  LOP3.LUT R27, R10, 0x3ff00000, RZ, 0xfc, !PT ;  /* 0x3ff000000a1b7812 */ /* 0x000fc800078efcff */
[----:B------:R-:W-:-:S13]  /*25e0*/  ISETP.GE.U32.AND P3, PT, R27, 0x3ff6a09f, PT ;  /* 0x3ff6a09f1b00780c */ /* 0x000fda0003f66070 */
[----:B------:R-:W-:Y:S02]  /*25f0*/  @P3 VIADD R11, R27, 0xfff00000 ;  /* 0xfff000001b0b3836 */ /* 0x000fe40000000000 */
[----:B------:R-:W-:Y:S02]  /*2600*/  @P3 VIADD R8, R33, 0xfffffc02 ;  /* 0xfffffc0221083836 */ /* 0x000fe40000000000 */
[----:B------:R-:W-:Y:S01]  /*2610*/  IMAD.MOV.U32 R33, RZ, RZ, R5 ;  /* 0x000000ffff217224 */ /* 0x000fe200078e0005 */
[----:B------:R-:W-:-:S04]  /*2620*/  @P3 MOV R27, R11 ;  /* 0x0000000b001b3202 */ /* 0x000fc80000000f00 */
[----:B------:R-:W-:Y:S02]  /*2630*/  SHF.L.U32 R5, R33, 0x1, RZ ;  /* 0x0000000121057819 */ /* 0x000fe400000006ff */
        /* <DEDUP_REMOVED lines=27> */
[----:B------:R-:W-:Y:S01]  /*27f0*/  IADD3 R27, PT, PT, R19, 0x100000, RZ ;  /* 0x00100000131b7810 */ /* 0x000fe20007ffe0ff */
[----:B------:R-:W-:Y:S02]  /*2800*/  IMAD.MOV.U32 R26, RZ, RZ, R18 ;  /* 0x000000ffff1a7224 */ /* 0x000fe400078e0012 */
        /* <DEDUP_REMOVED lines=35> */
[----:B------:R-:W-:Y:S01]  /*2a40*/  HFMA2 R11, -RZ, RZ, 3.59375, 0 ;  /* 0x43300000ff0b7431 */ /* 0x000fe200000001ff */
[----:B------:R-:W-:-:S06]  /*2a50*/  LOP3.LUT R10, R8, 0x80000000, RZ, 0x3c, !PT ;  /* 0x80000000080a7812 */ /* 0x000fcc00078e3cff */
        /* <DEDUP_REMOVED lines=33> */
[----:B------:R-:W-:Y:S01]  /*2c70*/  MOV R18, 0xfca213ea ;  /* 0xfca213ea00127802 */ /* 0x000fe20000000f00 */
[----:B------:R-:W-:Y:S01]  /*2c80*/  IMAD.MOV.U32 R19, RZ, RZ, 0x3e928af3 ;  /* 0x3e928af3ff137424 */ /* 0x000fe200078e00ff */
        /* <DEDUP_REMOVED lines=28> */
[----:B------:R-:W-:Y:S01]  /*2e50*/  LEA R9, R12, R17, 0x14 ;  /* 0x000000110c097211 */ /* 0x000fe200078ea0ff */
        /* <DEDUP_REMOVED lines=12> */
[----:B------:R-:W-:Y:S02]  /*2f20*/  LEA R9, R8, 0x3ff00000, 0x14 ;  /* 0x3ff0000008097811 */ /* 0x000fe400078ea0ff */
[----:B------:R-:W-:-:S06]  /*2f30*/  MOV R8, RZ ;  /* 0x000000ff00087202 */ /* 0x000fcc0000000f00 */
[----:B------:R-:W-:-:S11]  /*2f40*/  DMUL R8, R16, R8 ;  /* 0x0000000810087228 */ /* 0x000fd60000000000 */
.L_x_76:
[----:B------:R-:W-:Y:S02]  /*2f50*/  DFMA R10, R14, R8, R8 ;  /* 0x000000080e0a722b */ /* 0x000fe40000000008 */
[----:B------:R-:W-:-:S08]  /*2f60*/  DSETP.NEU.AND P2, PT, |R8|, +INF , PT ;  /* 0x7ff000000800742a */ /* 0x000fd00003f4d200 */
[----:B------:R-:W-:Y:S01]  /*2f70*/  FSEL R8, R8, R10, !P2 ;  /* 0x0000000a08087208 */ /* 0x000fe20005000000 */
[----:B------:R-:W-:Y:S01]  /*2f80*/  IMAD.MOV.U32 R10, RZ, RZ, R0 ;  /* 0x000000ffff0a7224 */ /* 0x000fe200078e0000 */
[----:B------:R-:W-:Y:S02]  /*2f90*/  FSEL R5, R9, R11, !P2 ;  /* 0x0000000b09057208 */ /* 0x000fe40005000000 */
[----:B------:R-:W-:-:S04]  /*2fa0*/  MOV R11, 0x0 ;  /* 0x00000000000b7802 */ /* 0x000fc80000000f00 */
[----:B------:R-:W-:Y:S05]  /*2fb0*/  RET.REL.NODEC R10 `(_Z25multi_tensor_apply_kernelI18TensorListMetadataILi5EE27AdamCapturableMasterFunctorIffEJffPiifPf10adamMode_tfS5_EEvlPViT_T0_DpT1_) ;  /* 0xffffffd00a107950 */ /* 0x000fea0003c3ffff */
.L_x_77:
        /* <DEDUP_REMOVED lines=12> */
.L_x_314:


//--------------------- .text._Z25multi_tensor_apply_kernelI18TensorListMetadataILi5EE27AdamCapturableMasterFunctorIdfEJffPiifPf10adamMode_tfS5_EEvlPViT_T0_DpT1_ --------------------------
	.section	.text._Z25multi_tensor_apply_kernelI18TensorListMetadataILi5EE27AdamCapturableMasterFunctorIdfEJffPiifPf10adamMode_tfS5_EEvlPViT_T0_DpT1_,"ax",@progbits
	.align	128
        .global         _Z25multi_tensor_apply_kernelI18TensorListMetadataILi5EE27AdamCapturableMasterFunctorIdfEJffPiifPf10adamMode_tfS5_EEvlPViT_T0_DpT1_
        .type           _Z25multi_tensor_apply_kernelI18TensorListMetadataILi5EE27AdamCapturableMasterFunctorIdfEJffPiifPf10adamMode_tfS5_EEvlPViT_T0_DpT1_,@function
        .size           _Z25multi_tensor_apply_kernelI18TensorListMetadataILi5EE27AdamCapturableMasterFunctorIdfEJffPiifPf10adamMode_tfS5_EEvlPViT_T0_DpT1_,(.L_x_315 - _Z25multi_tensor_apply_kernelI18TensorListMetadataILi5EE27AdamCapturableMasterFunctorIdfEJffPiifPf10adamMode_tfS5_EEvlPViT_T0_DpT1_)
        .other          _Z25multi_tensor_apply_kernelI18TensorListMetadataILi5EE27AdamCapturableMasterFunctorIdfEJffPiifPf10adamMode_tfS5_EEvlPViT_T0_DpT1_,@"STO_CUDA_ENTRY STV_DEFAULT"
_Z25multi_tensor_apply_kernelI18TensorListMetadataILi5EE27AdamCapturableMasterFunctorIdfEJffPiifPf10adamMode_tfS5_EEvlPViT_T0_DpT1_:
.text._Z25multi_tensor_apply_kernelI18TensorListMetadataILi5EE27AdamCapturableMasterFunctorIdfEJffPiifPf10adamMode_tfS5_EEvlPViT_T0_DpT1_:
[----:B------:R-:W-:Y:S08]  /*0000*/  LDC R1, c[0x0][0x37c] ;  /* 0x0000df00ff017b82 */ /* 0x000ff00000000800 */
[----:B------:R-:W0:Y:S01]  /*0010*/  LDC.64 R2, c[0x0][0x388] ;  /* 0x0000e200ff027b82 */ /* 0x000e220000000a00 */
[----:B------:R-:W0:Y:S02]  /*0020*/  LDCU.64 UR18, c[0x0][0x358] ;  /* 0x00006b00ff1277ac */ /* 0x000e240008000a00 */
[----:B0-----:R-:W2:Y:S02]  /*0030*/  LDG.E.STRONG.SYS R2, desc[UR18][R2.64] ;  /* 0x0000001202027981 */ /* 0x001ea4000c1f5900 */
[----:B--2---:R-:W-:-:S13]  /*0040*/  ISETP.NE.AND P0, PT, R2, 0x1, PT ;  /* 0x000000010200780c */ /* 0x004fda0003f05270 */
[----:B------:R-:W-:Y:S05]  /*0050*/  @!P0 EXIT ;  /* 0x000000000000894d */ /* 0x000fea0003800000 */
[----:B------:R-:W0:Y:S01]  /*0060*/  LDCU UR4, c[0x0][0xf90] ;  /* 0x0001f200ff0477ac */ /* 0x000e220008000800 */
[----:B------:R-:W-:Y:S01]  /*0070*/  HFMA2 R0, -RZ, RZ, 1.875, 0 ;  /* 0x3f800000ff007431 */ /* 0x000fe200000001ff */
        /* <DEDUP_REMOVED lines=17> */
[----:B------:R-:W-:Y:S02]  /*0190*/  SHF.L.U64.HI R4, R6, R5, R7 ;  /* 0x0000000506047219 */ /* 0x000fe40000010207 */
[----:B------:R-:W-:Y:S02]  /*01a0*/  ISETP.NE.U32.AND P0, PT, R3, RZ, PT ;  /* 0x000000ff0300720c */ /* 0x000fe40003f05070 */
[----:B------:R-:W-:Y:S02]  /*01b0*/  MOV R5, R7 ;  /* 0x0000000700057202 */ /* 0x000fe40000000f00 */
[----:B------:R-:W-:-:S04]  /*01c0*/  ISETP.NE.AND.EX P0, PT, R4, -0x80000000, PT, P0 ;  /* 0x800000000400780c */ /* 0x000fc80003f05300 */
[----:B------:R-:W-:-:S13]  /*01d0*/  PLOP3.LUT P0, PT, P0, PT, PT, 0x8, 0x80 ;  /* 0x000000000080781c */ /* 0x000fda000070e170 */
[----:B------:R-:W-:Y:S05]  /*01e0*/  CALL.REL.NOINC `($_Z25multi_tensor_apply_kernelI18TensorListMetadataILi5EE27AdamCapturableMasterFunctorIdfEJffPiifPf10adamMode_tfS5_EEvlPViT_T0_DpT1_$__internal_accurate_pow) ;  /* 0x0000002800107944 */ /* 0x000fea0003c00000 */
[----:B------:R-:W0:Y:S01]  /*01f0*/  LDC R5, c[0x0][0xf7c] ;  /* 0x0003df00ff057b82 */ /* 0x000e220000000800 */
[----:B------:R-:W-:Y:S01]  /*0200*/  DADD R10, R24, R6 ;  /* 0x00000000180a7229 */ /* 0x000fe20000000006 */
[----:B------:R-:W-:Y:S01]  /*0210*/  ISETP.GE.AND P2, PT, R25, RZ, PT ;  /* 0x000000ff1900720c */ /* 0x000fe20003f46270 */
[----:B------:R-:W-:Y:S01]  /*0220*/  DADD R12, -RZ, -R8 ;  /* 0x00000000ff0c7229 */ /* 0x000fe20000000908 */
[----:B------:R-:W-:-:S07]  /*0230*/  PLOP3.LUT P1, PT, P0, PT, PT, 0x80, 0x8 ;  /* 0x000000000008781c */ /* 0x000fce000072f070 */
[----:B------:R-:W-:Y:S02]  /*0240*/  LOP3.LUT R10, R11, 0x7ff00000, RZ, 0xc0, !PT ;  /* 0x7ff000000b0a7812 */ /* 0x000fe400078ec0ff */
[-C--:B------:R-:W-:Y:S02]  /*0250*/  FSEL R11, R12, R8.reuse, P0 ;  /* 0x000000080c0b7208 */ /* 0x080fe40000000000 */
[-C--:B------:R-:W-:Y:S02]  /*0260*/  FSEL R12, R13, R9.reuse, P0 ;  /* 0x000000090d0c7208 */ /* 0x080fe40000000000 */
[----:B------:R-:W-:Y:S02]  /*0270*/  ISETP.NE.AND P3, PT, R10, 0x7ff00000, PT ;  /* 0x7ff000000a00780c */ /* 0x000fe40003f65270 */
[----:B------:R-:W-:Y:S02]  /*0280*/  FSEL R8, R11, R8, !P2 ;  /* 0x000000080b087208 */ /* 0x000fe40005000000 */
[----:B------:R-:W-:-:S02]  /*0290*/  FSEL R9, R12, R9, !P2 ;  /* 0x000000090c097208 */ /* 0x000fc40005000000 */
[----:B0-----:R-:W-:-:S13]  /*02a0*/  FSETP.NEU.FTZ.AND P4, PT, R5, RZ, PT ;  /* 0x000000ff0500720b */ /* 0x001fda0003f9d000 */
        /* <DEDUP_REMOVED lines=8> */
.L_x_79:
        /* <DEDUP_REMOVED lines=14> */
.L_x_80:
[----:B------:R-:W0:Y:S01]  /*0410*/  LDC R24, c[0x0][0xf80] ;  /* 0x0003e000ff187b82 */ /* 0x000e220000000800 */
[----:B------:R-:W-:Y:S01]  /*0420*/  DADD R8, -R8, 1 ;  /* 0x3ff0000008087429 */ /* 0x000fe20000000100 */
[----:B------:R-:W-:Y:S01]  /*0430*/  UMOV UR4, 0xf0000000 ;  /* 0xf000000000047882 */ /* 0x000fe20000000000 */
[----:B------:R-:W-:Y:S01]  /*0440*/  UMOV UR5, 0x380fffff ;  /* 0x380fffff00057882 */ /* 0x000fe20000000000 */
[----:B------:R-:W-:-:S03]  /*0450*/  ISETP.NE.AND P2, PT, R2, RZ, PT ;  /* 0x000000ff0200720c */ /* 0x000fc60003f45270 */
[----:B------:R-:W1:Y:S02]  /*0460*/  F2F.F32.F64 R0, R8 ;  /* 0x0000000800007310 */ /* 0x000e640000301000 */
[----:B------:R-:W-:-:S14]  /*0470*/  DSETP.GEU.AND P1, PT, |R8|, UR4, PT ;  /* 0x0000000408007e2a */ /* 0x000fdc000bf2e200 */
[----:B-1----:R-:W-:Y:S01]  /*0480*/  @!P1 FMUL R0, R0, 1.175494350822287508e-38 ;  /* 0x0080000000009820 */ /* 0x002fe20000400000 */
[----:B0-----:R-:W-:Y:S01]  /*0490*/  FMUL.FTZ R24, R24, 1 ;  /* 0x3f80000018187820 */ /* 0x001fe20000410000 */
[----:B------:R-:W-:Y:S02]  /*04a0*/  FSETP.NEU.FTZ.AND P1, PT, R5, 1, PT ;  /* 0x3f8000000500780b */ /* 0x000fe40003f3d000 */
[----:B------:R-:W-:Y:S02]  /*04b0*/  MOV R5, R7 ;  /* 0x0000000700057202 */ /* 0x000fe40000000f00 */
[----:B------:R-:W-:Y:S01]  /*04c0*/  FSEL R0, R0, RZ, P2 ;  /* 0x000000ff00007208 */ /* 0x000fe20001000000 */
[----:B------:R-:W0:Y:S03]  /*04d0*/  F2F.F64.F32 R24, R24 ;  /* 0x0000001800187310 */ /* 0x000e260000201800 */
[----:B------:R-:W-:-:S02]  /*04e0*/  FSEL R0, R0, RZ, P1 ;  /* 0x000000ff00007208 */ /* 0x000fc40000800000 */
[----:B------:R-:W-:Y:S02]  /*04f0*/  ISETP.NE.U32.AND P1, PT, R3, RZ, PT ;  /* 0x000000ff0300720c */ /* 0x000fe40003f25070 */
[----:B------:R-:W-:Y:S02]  /*0500*/  R2UR UR17, R0 ;  /* 0x00000000001172ca */ /* 0x000fe400000e0000 */
[----:B------:R-:W-:Y:S02]  /*0510*/  ISETP.NE.AND.EX P1, PT, R4, -0x80000000, PT, P1 ;  /* 0x800000000400780c */ /* 0x000fe40003f25310 */
[----:B------:R-:W-:Y:S01]  /*0520*/  MOV R0, 0x570 ;  /* 0x0000057000007802 */ /* 0x000fe20000000f00 */
[----:B0-----:R-:W-:-:S10]  /*0530*/  DADD R26, -RZ, |R24| ;  /* 0x00000000ff1a7229 */ /* 0x001fd40000000518 */
[----:B------:R-:W-:Y:S01]  /*0540*/  MOV R10, R26 ;  /* 0x0000001a000a7202 */ /* 0x000fe20000000f00 */
[----:B------:R-:W-:-:S07]  /*0550*/  IMAD.MOV.U32 R26, RZ, RZ, R6 ;  /* 0x000000ffff1a7224 */ /* 0x000fce00078e0006 */
[----:B------:R-:W-:Y:S05]  /*0560*/  CALL.REL.NOINC `($_Z25multi_tensor_apply_kernelI18TensorListMetadataILi5EE27AdamCapturableMasterFunctorIdfEJffPiifPf10adamMode_tfS5_EEvlPViT_T0_DpT1_$__internal_accurate_pow) ;  /* 0x0000002400307944 */ /* 0x000fea0003c00000 */
[----:B------:R-:W0:Y:S01]  /*0570*/  LDC R14, c[0x0][0xf80] ;  /* 0x0003e000ff0e7b82 */ /* 0x000e220000000800 */
[----:B------:R-:W-:Y:S01]  /*0580*/  DADD R12, -RZ, -R8 ;  /* 0x00000000ff0c7229 */ /* 0x000fe20000000908 */
[----:B------:R-:W-:Y:S01]  /*0590*/  ISETP.GE.AND P2, PT, R25, RZ, PT ;  /* 0x000000ff1900720c */ /* 0x000fe20003f46270 */
[----:B------:R-:W-:-:S08]  /*05a0*/  DADD R10, R6, R24 ;  /* 0x00000000060a7229 */ /* 0x000fd00000000018 */
[-C--:B------:R-:W-:Y:S02]  /*05b0*/  FSEL R5, R12, R8.reuse, !P1 ;  /* 0x000000080c057208 */ /* 0x080fe40004800000 */
[----:B------:R-:W-:Y:S02]  /*05c0*/  LOP3.LUT R10, R11, 0x7ff00000, RZ, 0xc0, !PT ;  /* 0x7ff000000b0a7812 */ /* 0x000fe400078ec0ff */
[-C--:B------:R-:W-:Y:S02]  /*05d0*/  FSEL R12, R13, R9.reuse, !P1 ;  /* 0x000000090d0c7208 */ /* 0x080fe40004800000 */
        /* <DEDUP_REMOVED lines=12> */
.L_x_81:
        /* <DEDUP_REMOVED lines=14> */
.L_x_82:
        /* <DEDUP_REMOVED lines=10> */
.L_x_78:
        /* <DEDUP_REMOVED lines=33> */
[----:B------:R-:W-:Y:S01]  /*0a30*/  MOV R16, UR24 ;  /* 0x0000001800107c02 */ /* 0x000fe20008000f00 */
        /* <DEDUP_REMOVED lines=8> */
[----:B------:R-:W-:Y:S01]  /*0ac0*/  MOV R15, UR8 ;  /* 0x00000008000f7c02 */ /* 0x000fe20008000f00 */
[----:B------:R-:W0:Y:S01]  /*0ad0*/  LDCU.64 UR20, c[0x0][UR6+0x380] ;  /* 0x00007000061477ac */ /* 0x000e220008000a00 */
        /* <DEDUP_REMOVED lines=10> */
.L_x_100:
[----:B---3--:R-:W-:Y:S01]  /*0b80*/  IADD3 R3, PT, PT, R2, UR4, RZ ;  /* 0x0000000402037c10 */ /* 0x008fe2000fffe0ff */
[----:B------:R-:W-:Y:S01]  /*0b90*/  BSSY.RECONVERGENT B0, `(.L_x_84) ;  /* 0x000001f000007945 */ /* 0x000fe20003800200 */
[----:B012---:R-:W-:Y:S01]  /*0ba0*/  HFMA2 R4, -RZ, RZ, 0, 0 ;  /* 0x00000000ff047431 */ /* 0x007fe200000001ff */
[----:B------:R-:W-:Y:S02]  /*0bb0*/  CS2R R6, SRZ ;  /* 0x0000000000067805 */ /* 0x000fe4000001ff00 */
[C---:B------:R-:W-:Y:S01]  /*0bc0*/  ISETP.GE.AND P0, PT, R3.reuse, UR13, PT ;  /* 0x0000000d03007c0c */ /* 0x040fe2000bf06270 */
[----:B--2---:R-:W-:Y:S01]  /*0bd0*/  VIADD R5, R3, UR22 ;  /* 0x0000001603057c36 */ /* 0x004fe20008000000 */
[----:B------:R-:W-:Y:S02]  /*0be0*/  CS2R R8, SRZ ;  /* 0x0000000000087805 */ /* 0x000fe4000001ff00 */
[----:B------:R-:W-:Y:S02]  /*0bf0*/  CS2R R10, SRZ ;  /* 0x00000000000a7805 */ /* 0x000fe4000001ff00 */
[----:B------:R-:W-:-:S07]  /*0c00*/  ISETP.GE.AND P1, PT, R5, UR13, PT ;  /* 0x0000000d05007c0c */ /* 0x000fce000bf26270 */
[----:B------:R-:W-:Y:S06]  /*0c10*/  @P0 BRA `(.L_x_85) ;  /* 0x0000000000580947 */ /* 0x000fec0003800000 */
[----:B------:R-:W-:-:S04]  /*0c20*/  IADD3 R4, P2, PT, R3, UR12, RZ ;  /* 0x0000000c03047c10 */ /* 0x000fc8000ff5e0ff */
[----:B------:R-:W-:Y:S02]  /*0c30*/  LEA.HI.X.SX32 R7, R3, UR23, 0x1, P2 ;  /* 0x0000001703077c11 */ /* 0x000fe400090f0eff */
[----:B0-----:R-:W-:-:S04]  /*0c40*/  LEA R26, P2, R4, UR20, 0x3 ;  /* 0x00000014041a7c11 */ /* 0x001fc8000f8418ff */
[----:B------:R-:W-:Y:S02]  /*0c50*/  LEA.HI.X R27, R4, UR21, R7, 0x3, P2 ;  /* 0x00000015041b7c11 */ /* 0x000fe400090f1c07 */
[----:B------:R-:W0:Y:S03]  /*0c60*/  LDC.64 R6, c[0x0][0xfa8] ;  /* 0x0003ea00ff067b82 */ /* 0x000e260000000a00 */
[----:B------:R-:W2:Y:S04]  /*0c70*/  LDG.E.64 R28, desc[UR18][R26.64] ;  /* 0x000000121a1c7981 */ /* 0x000ea8000c1e1b00 */
[----:B0-----:R-:W3:Y:S01]  /*0c80*/  LDG.E R7, desc[UR18][R6.64] ;  /* 0x0000001206077981 */ /* 0x001ee2000c1e1900 */
[----:B------:R-:W-:Y:S01]  /*0c90*/  UMOV UR14, 0xf0000000 ;  /* 0xf0000000000e7882 */ /* 0x000fe20000000000 */
[----:B------:R-:W-:Y:S01]  /*0ca0*/  UMOV UR15, 0x380fffff ;  /* 0x380fffff000f7882 */ /* 0x000fe20000000000 */
[----:B------:R-:W-:-:S04]  /*0cb0*/  IMAD.WIDE R22, R3, 0x4, R12 ;  /* 0x0000000403167825 */ /* 0x000fc800078e020c */
[----:B------:R-:W-:-:S04]  /*0cc0*/  IMAD.WIDE R20, R3, 0x4, R16 ;  /* 0x0000000403147825 */ /* 0x000fc800078e0210 */
[----:B------:R-:W-:Y:S01]  /*0cd0*/  IMAD.WIDE R18, R3, 0x4, R14 ;  /* 0x0000000403127825 */ /* 0x000fe200078e020e */
[----:B--2---:R-:W0:Y:S01]  /*0ce0*/  F2F.F32.F64 R4, R28 ;  /* 0x0000001c00047310 */ /* 0x004e220000301000 */
[----:B------:R-:W-:-:S14]  /*0cf0*/  DSETP.GEU.AND P2, PT, |R28|, UR14, PT ;  /* 0x0000000e1c007e2a */ /* 0x000fdc000bf4e200 */
[----:B0-----:R-:W-:-:S04]  /*0d00*/  @!P2 FMUL R4, R4, 1.175494350822287508e-38 ;  /* 0x008000000404a820 */ /* 0x001fc80000400000 */
[----:B---3--:R-:W-:-:S04]  /*0d10*/  FMUL.FTZ R4, R4, R7 ;  /* 0x0000000704047220 */ /* 0x008fc80000410000 */
[----:B------:R-:W-:-:S06]  /*0d20*/  FMUL.FTZ R24, R4, 1 ;  /* 0x3f80000004187820 */ /* 0x000fcc0000410000 */
[----:B------:R-:W0:Y:S02]  /*0d30*/  F2F.F64.F32 R24, R24 ;  /* 0x0000001800187310 */ /* 0x000e240000201800 */
[----:B0-----:R2:W-:Y:S04]  /*0d40*/  STG.E.64 desc[UR18][R26.64], R24 ;  /* 0x000000181a007986 */ /* 0x0015e8000c101b12 */
[----:B------:R2:W5:Y:S04]  /*0d50*/  LDG.E R6, desc[UR18][R22.64] ;  /* 0x0000001216067981 */ /* 0x000568000c1e1900 */
[----:B------:R2:W5:Y:S04]  /*0d60*/  LDG.E R7, desc[UR18][R20.64] ;  /* 0x0000001214077981 */ /* 0x000568000c1e1900 */
[----:B------:R2:W5:Y:S02]  /*0d70*/  LDG.E R11, desc[UR18][R18.64] ;  /* 0x00000012120b7981 */ /* 0x000564000c1e1900 */
.L_x_85:
[----:B01--4-:R-:W-:Y:S05]  /*0d80*/  BSYNC.RECONVERGENT B0 ;  /* 0x0000000000007941 */ /* 0x013fea0003800200 */
.L_x_84:
[----:B------:R-:W-:Y:S01]  /*0d90*/  BSSY.RECONVERGENT B0, `(.L_x_86) ;  /* 0x0000019000007945 */ /* 0x000fe20003800200 */
[----:B--2---:R-:W-:-:S03]  /*0da0*/  IMAD.MOV.U32 R20, RZ, RZ, RZ ;  /* 0x000000ffff147224 */ /* 0x004fc600078e00ff */
[----:B------:R-:W-:Y:S05]  /*0db0*/  @P1 BRA `(.L_x_87) ;  /* 0x0000000000581947 */ /* 0x000fea0003800000 */
[C---:B------:R-:W-:Y:S01]  /*0dc0*/  IADD3 R8, P2, PT, R5.reuse, UR12, RZ ;  /* 0x0000000c05087c10 */ /* 0x040fe2000ff5e0ff */
[----:B------:R-:W0:Y:S03]  /*0dd0*/  LDC.64 R30, c[0x0][0xfa8] ;  /* 0x0003ea00ff1e7b82 */ /* 0x000e260000000a00 */
[----:B------:R-:W-:Y:S02]  /*0de0*/  LEA.HI.X.SX32 R9, R5, UR23, 0x1, P2 ;  /* 0x0000001705097c11 */ /* 0x000fe400090f0eff */
[----:B------:R-:W-:-:S04]  /*0df0*/  LEA R26, P2, R8, UR20, 0x3 ;  /* 0x00000014081a7c11 */ /* 0x000fc8000f8418ff */
[----:B------:R-:W-:-:S05]  /*0e00*/  LEA.HI.X R27, R8, UR21, R9, 0x3, P2 ;  /* 0x00000015081b7c11 */ /* 0x000fca00090f1c09 */
        /* <DEDUP_REMOVED lines=17> */
.L_x_87:
[----:B------:R-:W-:Y:S05]  /*0f20*/  BSYNC.RECONVERGENT B0 ;  /* 0x0000000000007941 */ /* 0x000fea0003800200 */
.L_x_86:
[----:B0-----:R-:W-:Y:S01]  /*0f30*/  IADD3 R21, PT, PT, R5, UR22, RZ ;  /* 0x0000001605157c10 */ /* 0x001fe2000fffe0ff */
[----:B------:R-:W-:Y:S01]  /*0f40*/  BSSY.RECONVERGENT B0, `(.L_x_88) ;  /* 0x000001b000007945 */ /* 0x000fe20003800200 */
[----:B------:R-:W-:Y:S02]  /*0f50*/  CS2R R22, SRZ ;  /* 0x0000000000167805 */ /* 0x000fe4000001ff00 */
[----:B------:R-:W-:Y:S02]  /*0f60*/  CS2R R24, SRZ ;  /* 0x0000000000187805 */ /* 0x000fe4000001ff00 */
[----:B------:R-:W-:-:S13]  /*0f70*/  ISETP.GE.AND P2, PT, R21, UR13, PT ;  /* 0x0000000d15007c0c */ /* 0x000fda000bf46270 */
[----:B------:R-:W-:Y:S05]  /*0f80*/  @P2 BRA `(.L_x_89) ;  /* 0x0000000000582947 */ /* 0x000fea0003800000 */
[----:B------:R-:W-:-:S04]  /*0f90*/  IADD3 R18, P3, PT, R21, UR12, RZ ;  /* 0x0000000c15127c10 */ /* 0x000fc8000ff7e0ff */
[----:B------:R-:W-:Y:S02]  /*0fa0*/  LEA.HI.X.SX32 R19, R21, UR23, 0x1, P3 ;  /* 0x0000001715137c11 */ /* 0x000fe400098f0eff */
[----:B------:R-:W-:-:S04]  /*0fb0*/  LEA R32, P3, R18, UR20, 0x3 ;  /* 0x0000001412207c11 */ /* 0x000fc8000f8618ff */
[----:B------:R-:W-:Y:S02]  /*0fc0*/  LEA.HI.X R33, R18, UR21, R19, 0x3, P3 ;  /* 0x0000001512217c11 */ /* 0x000fe400098f1c13 */
[----:B------:R-:W0:Y:S03]  /*0fd0*/  LDC.64 R18, c[0x0][0xfa8] ;  /* 0x0003ea00ff127b82 */ /* 0x000e260000000a00 */
[----:B------:R-:W2:Y:S04]  /*0fe0*/  LDG.E.64 R34, desc[UR18][R32.64] ;  /* 0x0000001220227981 */ /* 0x000ea8000c1e1b00 */
[----:B0-----:R-:W3:Y:S01]  /*0ff0*/  LDG.E R19, desc[UR18][R18.64] ;  /* 0x0000001212137981 */ /* 0x001ee2000c1e1900 */
[----:B------:R-:W-:Y:S01]  /*1000*/  UMOV UR14, 0xf0000000 ;  /* 0xf0000000000e7882 */ /* 0x000fe20000000000 */
[----:B------:R-:W-:Y:S01]  /*1010*/  UMOV UR15, 0x380fffff ;  /* 0x380fffff000f7882 */ /* 0x000fe20000000000 */
[----:B------:R-:W-:-:S04]  /*1020*/  IMAD.WIDE R28, R21, 0x4, R12 ;  /* 0x00000004151c7825 */ /* 0x000fc800078e020c */
[----:B------:R-:W-:Y:S01]  /*1030*/  IMAD.WIDE R26, R21, 0x4, R16 ;  /* 0x00000004151a7825 */ /* 0x000fe200078e0210 */
[----:B--2---:R-:W0:Y:S01]  /*1040*/  F2F.F32.F64 R22, R34 ;  /* 0x0000002200167310 */ /* 0x004e220000301000 */
[----:B------:R-:W-:-:S14]  /*1050*/  DSETP.GEU.AND P3, PT, |R34|, UR14, PT ;  /* 0x0000000e22007e2a */ /* 0x000fdc000bf6e200 */
[----:B0-----:R-:W-:-:S04]  /*1060*/  @!P3 FMUL R22, R22, 1.175494350822287508e-38 ;  /* 0x008000001616b820 */ /* 0x001fc80000400000 */
[----:B---3--:R-:W-:Y:S01]  /*1070*/  FMUL.FTZ R22, R22, R19 ;  /* 0x0000001316167220 */ /* 0x008fe20000410000 */
[----:B------:R-:W-:-:S04]  /*1080*/  IMAD.WIDE R18, R21, 0x4, R14 ;  /* 0x0000000415127825 */ /* 0x000fc800078e020e */
[----:B------:R-:W-:-:S06]  /*1090*/  FMUL.FTZ R30, R22, 1 ;  /* 0x3f800000161e7820 */ /* 0x000fcc0000410000 */
[----:B------:R-:W0:Y:S02]  /*10a0*/  F2F.F64.F32 R30, R30 ;  /* 0x0000001e001e7310 */ /* 0x000e240000201800 */
[----:B0-----:R0:W-:Y:S04]  /*10b0*/  STG.E.64 desc[UR18][R32.64], R30 ;  /* 0x0000001e20007986 */ /* 0x0011e8000c101b12 */
[----:B------:R0:W5:Y:S04]  /*10c0*/  LDG.E R23, desc[UR18][R28.64] ;  /* 0x000000121c177981 */ /* 0x000168000c1e1900 */
[----:B------:R0:W5:Y:S04]  /*10d0*/  LDG.E R24, desc[UR18][R26.64] ;  /* 0x000000121a187981 */ /* 0x000168000c1e1900 */
[----:B------:R0:W5:Y:S02]  /*10e0*/  LDG.E R25, desc[UR18][R18.64] ;  /* 0x0000001212197981 */ /* 0x000164000c1e1900 */
.L_x_89:
[----:B------:R-:W-:Y:S05]  /*10f0*/  BSYNC.RECONVERGENT B0 ;  /* 0x0000000000007941 */ /* 0x000fea0003800200 */
.L_x_88:
[----:B0-----:R-:W-:Y:S01]  /*1100*/  VIADD R27, R21, UR22 ;  /* 0x00000016151b7c36 */ /* 0x001fe20008000000 */
[----:B------:R-:W-:Y:S01]  /*1110*/  BSSY.RECONVERGENT B0, `(.L_x_90) ;  /* 0x000001c000007945 */ /* 0x000fe20003800200 */
[----:B------:R-:W-:Y:S01]  /*1120*/  MOV R26, RZ ;  /* 0x000000ff001a7202 */ /* 0x000fe20000000f00 */
[----:B------:R-:W-:Y:S01]  /*1130*/  IMAD.MOV.U32 R28, RZ, RZ, RZ ;  /* 0x000000ffff1c7224 */ /* 0x000fe200078e00ff */
[----:B------:R-:W-:Y:S02]  /*1140*/  CS2R R30, SRZ ;  /* 0x00000000001e7805 */ /* 0x000fe4000001ff00 */
[----:B------:R-:W-:-:S13]  /*1150*/  ISETP.GE.AND P3, PT, R27, UR13, PT ;  /* 0x0000000d1b007c0c */ /* 0x000fda000bf66270 */
[----:B------:R-:W-:Y:S05]  /*1160*/  @P3 BRA `(.L_x_91) ;  /* 0x0000000000583947 */ /* 0x000fea0003800000 */
[----:B------:R-:W-:-:S04]  /*1170*/  IADD3 R19, P4, PT, R27, UR12, RZ ;  /* 0x0000000c1b137c10 */ /* 0x000fc8000ff9e0ff */
[----:B------:R-:W-:Y:S02]  /*1180*/  LEA.HI.X.SX32 R26, R27, UR23, 0x1, P4 ;  /* 0x000000171b1a7c11 */ /* 0x000fe4000a0f0eff */
[----:B------:R-:W-:-:S04]  /*1190*/  LEA R18, P4, R19, UR20, 0x3 ;  /* 0x0000001413127c11 */ /* 0x000fc8000f8818ff */
[----:B------:R-:W-:-:S05]  /*11a0*/  LEA.HI.X R19, R19, UR21, R26, 0x3, P4 ;  /* 0x0000001513137c11 */ /* 0x000fca000a0f1c1a */
[----:B------:R-:W2:Y:S01]  /*11b0*/  LDG.E.64 R28, desc[UR18][R18.64] ;  /* 0x00000012121c7981 */ /* 0x000ea2000c1e1b00 */
[----:B------:R-:W-:Y:S01]  /*11c0*/  UMOV UR14, 0xf0000000 ;  /* 0xf0000000000e7882 */ /* 0x000fe20000000000 */
[----:B------:R-:W-:Y:S01]  /*11d0*/  UMOV UR15, 0x380fffff ;  /* 0x380fffff000f7882 */ /* 0x000fe20000000000 */
[----:B--2---:R0:W1:Y:S01]  /*11e0*/  F2F.F32.F64 R26, R28 ;  /* 0x0000001c001a7310 */ /* 0x0040620000301000 */
[----:B------:R-:W-:Y:S01]  /*11f0*/  DSETP.GEU.AND P4, PT, |R28|, UR14, PT ;  /* 0x0000000e1c007e2a */ /* 0x000fe2000bf8e200 */
[----:B0-----:R-:W0:Y:S02]  /*1200*/  LDC.64 R28, c[0x0][0xfa8] ;  /* 0x0003ea00ff1c7b82 */ /* 0x001e240000000a00 */
[----:B0-----:R-:W2:Y:S11]  /*1210*/  LDG.E R31, desc[UR18][R28.64] ;  /* 0x000000121c1f7981 */ /* 0x001eb6000c1e1900 */
[----:B-1----:R-:W-:-:S04]  /*1220*/  @!P4 FMUL R26, R26, 1.175494350822287508e-38 ;  /* 0x008000001a1ac820 */ /* 0x002fc80000400000 */
[----:B--2---:R-:W-:-:S04]  /*1230*/  FMUL.FTZ R26, R26, R31 ;  /* 0x0000001f1a1a7220 */ /* 0x004fc80000410000 */
[----:B------:R-:W-:-:S04]  /*1240*/  FMUL.FTZ R32, R26, 1 ;  /* 0x3f8000001a207820 */ /* 0x000fc80000410000 */
[----:B------:R-:W0:Y:S02]  /*1250*/  F2F.F64.F32 R28, R32 ;  /* 0x00000020001c7310 */ /* 0x000e240000201800 */
[----:B0-----:R0:W-:Y:S02]  /*1260*/  STG.E.64 desc[UR18][R18.64], R28 ;  /* 0x0000001c12007986 */ /* 0x0011e4000c101b12 */
[----:B0-----:R-:W-:-:S04]  /*1270*/  IMAD.WIDE R18, R27, 0x4, R16 ;  /* 0x000000041b127825 */ /* 0x001fc800078e0210 */
[C---:B------:R-:W-:Y:S01]  /*1280*/  IMAD.WIDE R28, R27.reuse, 0x4, R12 ;  /* 0x000000041b1c7825 */ /* 0x040fe200078e020c */
[----:B------:R0:W5:Y:S05]  /*1290*/  LDG.E R30, desc[UR18][R18.64] ;  /* 0x00000012121e7981 */ /* 0x00016a000c1e1900 */
[----:B------:R1:W5:Y:S01]  /*12a0*/  LDG.E R28, desc[UR18][R28.64] ;  /* 0x000000121c1c7981 */ /* 0x000362000c1e1900 */
[----:B0-----:R-:W-:-:S05]  /*12b0*/  IMAD.WIDE R18, R27, 0x4, R14 ;  /* 0x000000041b127825 */ /* 0x001fca00078e020e */
[----:B------:R1:W5:Y:S02]  /*12c0*/  LDG.E R31, desc[UR18][R18.64] ;  /* 0x00000012121f7981 */ /* 0x000364000c1e1900 */
.L_x_91:
[----:B------:R-:W-:Y:S05]  /*12d0*/  BSYNC.RECONVERGENT B0 ;  /* 0x0000000000007941 */ /* 0x000fea0003800200 */
.L_x_90:
[C---:B-1----:R-:W-:Y:S01]  /*12e0*/  FMUL.FTZ R19, R4.reuse, UR9 ;  /* 0x0000000904137c20 */ /* 0x042fe20008410000 */
[----:B------:R-:W-:-:S03]  /*12f0*/  FMUL.FTZ R18, R4, UR5 ;  /* 0x0000000504127c20 */ /* 0x000fc60008410000 */
[----:B------:R-:W-:Y:S01]  /*1300*/  FMUL.FTZ R4, R19, R4 ;  /* 0x0000000413047220 */ /* 0x000fe20000410000 */
[----:B-----5:R-:W-:Y:S01]  /*1310*/  FFMA.FTZ R7, R7, UR11, R18 ;  /* 0x0000000b07077c23 */ /* 0x020fe20008010012 */
[----:B------:R-:W0:Y:S02]  /*1320*/  MUFU.RCP R19, UR17 ;  /* 0x0000001100137d08 */ /* 0x000e240008001000 */
[----:B------:R-:W-:Y:S01]  /*1330*/  FFMA.FTZ R4, R11, UR16, R4 ;  /* 0x000000100b047c23 */ /* 0x000fe20008010004 */
[----:B------:R-:W-:-:S04]  /*1340*/  FMUL.FTZ R11, R8, UR5 ;  /* 0x00000005080b7c20 */ /* 0x000fc80008410000 */
[----:B------:R-:W-:Y:S01]  /*1350*/  FFMA.FTZ R18, R10, UR11, R11 ;  /* 0x0000000b0a127c23 */ /* 0x000fe2000801000b */
[----:B------:R-:W-:-:S04]  /*1360*/  FMUL.FTZ R11, R8, UR9 ;  /* 0x00000009080b7c20 */ /* 0x000fc80008410000 */
[----:B------:R-:W-:Y:S02]  /*1370*/  FMUL.FTZ R11, R11, R8 ;  /* 0x000000080b0b7220 */ /* 0x000fe40000410000 */
[----:B------:R-:W1:Y:S02]  /*1380*/  MUFU.RCP R8, R0 ;  /* 0x0000000000087308 */ /* 0x000e640000001000 */
[----:B------:R-:W-:Y:S01]  /*1390*/  FFMA.FTZ R20, R20, UR16, R11 ;  /* 0x0000001014147c23 */ /* 0x000fe2000801000b */
[----:B------:R-:W-:Y:S01]  /*13a0*/  FMUL.FTZ R11, R22, UR5 ;  /* 0x00000005160b7c20 */ /* 0x000fe20008410000 */
[----:B0-----:R-:W-:-:S03]  /*13b0*/  FMUL.FTZ R29, R7, R19 ;  /* 0x00000013071d7220 */ /* 0x001fc60000410000 */
[----:B------:R-:W-:Y:S01]  /*13c0*/  FFMA.FTZ R24, R24, UR11, R11 ;  /* 0x0000000b18187c23 */ /* 0x000fe2000801000b */
[----:B------:R-:W-:-:S04]  /*13d0*/  FMUL.FTZ R11, R22, UR9 ;  /* 0x00000009160b7c20 */ /* 0x000fc80008410000 */
[----:B------:R-:W-:Y:S01]  /*13e0*/  FMUL.FTZ R22, R11, R22 ;  /* 0x000000160b167220 */ /* 0x000fe20000410000 */
[----:B------:R-:W-:-:S03]  /*13f0*/  FMUL.FTZ R11, R26, UR5 ;  /* 0x000000051a0b7c20 */ /* 0x000fc60008410000 */
[----:B------:R-:W-:Y:S01]  /*1400*/  FFMA.FTZ R25, R25, UR16, R22 ;  /* 0x0000001019197c23 */ /* 0x000fe20008010016 */
[----:B------:R-:W-:Y:S01]  /*1410*/  FFMA.FTZ R30, R30, UR11, R11 ;  /* 0x0000000b1e1e7c23 */ /* 0x000fe2000801000b */
[----:B------:R-:W-:Y:S01]  /*1420*/  FMUL.FTZ R11, R26, UR9 ;  /* 0x000000091a0b7c20 */ /* 0x000fe20008410000 */
[----:B-1----:R-:W-:-:S03]  /*1430*/  FMUL.FTZ R22, R4, R8 ;  /* 0x0000000804167220 */ /* 0x002fc60000410000 */
[----:B------:R-:W-:Y:S02]  /*1440*/  FMUL.FTZ R26, R11, R26 ;  /* 0x0000001a0b1a7220 */ /* 0x000fe40000410000 */
[----:B------:R-:W0:Y:S01]  /*1450*/  LDC.64 R10, c[0x0][0xf98] ;  /* 0x0003e600ff0a7b82 */ /* 0x000e220000000a00 */
[----:B------:R-:W1:Y:S01]  /*1460*/  MUFU.SQRT R22, R22 ;  /* 0x0000001600167308 */ /* 0x000e620000002000 */
[----:B------:R-:W-:Y:S01]  /*1470*/  FFMA.FTZ R31, R31, UR16, R26 ;  /* 0x000000101f1f7c23 */ /* 0x000fe2000801001a */
[----:B-1----:R-:W-:Y:S01]  /*1480*/  FADD.FTZ R26, R22, UR8 ;  /* 0x00000008161a7e21 */ /* 0x002fe20008010000 */
[----:B0-----:R0:W2:Y:S05]  /*1490*/  LDG.E R10, desc[UR18][R10.64] ;  /* 0x000000120a0a7981 */ /* 0x0010aa000c1e1900 */
[----:B------:R-:W1:Y:S02]  /*14a0*/  MUFU.RCP R26, R26 ;  /* 0x0000001a001a7308 */ /* 0x000e640000001000 */
[----:B-1----:R-:W-:-:S04]  /*14b0*/  FMUL.FTZ R29, R29, R26 ;  /* 0x0000001a1d1d7220 */ /* 0x002fc80000410000 */
[----:B------:R-:W-:Y:S01]  /*14c0*/  FFMA.FTZ R29, R6, UR10, R29 ;  /* 0x0000000a061d7c23 */ /* 0x000fe2000801001d */
[----:B0-----:R-:W-:-:S06]  /*14d0*/  FMUL.FTZ R11, R25, R8 ;  /* 0x00000008190b7220 */ /* 0x001fcc0000410000 */
[----:B------:R-:W0:Y:S01]  /*14e0*/  MUFU.SQRT R11, R11 ;  /* 0x0000000b000b7308 */ /* 0x000e220000002000 */
[----:B------:R-:W-:Y:S01]  /*14f0*/  FMUL.FTZ R22, R18, R19 ;  /* 0x0000001312167220 */ /* 0x000fe20000410000 */
[----:B0-----:R-:W-:-:S06]  /*1500*/  FADD.FTZ R26, R11, UR8 ;  /* 0x000000080b1a7e21 */ /* 0x001fcc0008010000 */
[----:B------:R-:W-:Y:S01]  /*1510*/  MUFU.RCP R26, R26 ;  /* 0x0000001a001a7308 */ /* 0x000fe20000001000 */
[----:B------:R-:W-:Y:S01]  /*1520*/  BSSY.RECONVERGENT B0, `(.L_x_92) ;  /* 0x0000023000007945 */ /* 0x000fe20003800200 */
[----:B--2---:R-:W-:Y:S01]  /*1530*/  FFMA.FTZ R6, R29, -R10, R6 ;  /* 0x8000000a1d067223 */ /* 0x004fe20000010006 */
[----:B------:R-:W-:-:S06]  /*1540*/  FMUL.FTZ R29, R20, R8 ;  /* 0x00000008141d7220 */ /* 0x000fcc0000410000 */
[----:B------:R-:W0:Y:S01]  /*1550*/  MUFU.SQRT R29, R29 ;  /* 0x0000001d001d7308 */ /* 0x000e220000002000 */
[----:B------:R-:W-:Y:S01]  /*1560*/  FMUL.FTZ R8, R31, R8 ;  /* 0x000000081f087220 */ /* 0x000fe20000410000 */
[----:B0-----:R-:W-:-:S06]  /*1570*/  FADD.FTZ R32, R29, UR8 ;  /* 0x000000081d207e21 */ /* 0x001fcc0008010000 */
[----:B------:R-:W0:Y:S08]  /*1580*/  MUFU.RCP R33, R32 ;  /* 0x0000002000217308 */ /* 0x000e300000001000 */
[----:B------:R-:W1:Y:S01]  /*1590*/  MUFU.SQRT R8, R8 ;  /* 0x0000000800087308 */ /* 0x000e620000002000 */
[----:B0-----:R-:W-:-:S04]  /*15a0*/  FMUL.FTZ R22, R22, R33 ;  /* 0x0000002116167220 */ /* 0x001fc80000410000 */
[----:B------:R-:W-:-:S04]  /*15b0*/  FFMA.FTZ R22, R9, UR10, R22 ;  /* 0x0000000a09167c23 */ /* 0x000fc80008010016 */
[----:B------:R-:W-:Y:S01]  /*15c0*/  FFMA.FTZ R22, -R10, R22, R9 ;  /* 0x000000160a167223 */ /* 0x000fe20000010109 */
[----:B------:R-:W-:-:S04]  /*15d0*/  FMUL.FTZ R9, R24, R19 ;  /* 0x0000001318097220 */ /* 0x000fc80000410000 */
[----:B------:R-:W-:Y:S01]  /*15e0*/  FMUL.FTZ R34, R9, R26 ;  /* 0x0000001a09227220 */ /* 0x000fe20000410000 */
[----:B-1----:R-:W-:-:S04]  /*15f0*/  FADD.FTZ R9, R8, UR8 ;  /* 0x0000000808097e21 */ /* 0x002fc80008010000 */
[----:B------:R-:W0:Y:S01]  /*1600*/  MUFU.RCP R32, R9 ;  /* 0x0000000900207308 */ /* 0x000e220000001000 */
[----:B------:R-:W-:Y:S01]  /*1610*/  FMUL.FTZ R19, R30, R19 ;  /* 0x000000131e137220 */ /* 0x000fe20000410000 */
[----:B------:R-:W-:-:S04]  /*1620*/  FFMA.FTZ R34, R23, UR10, R34 ;  /* 0x0000000a17227c23 */ /* 0x000fc80008010022 */
[----:B------:R-:W-:Y:S01]  /*1630*/  FFMA.FTZ R23, -R10, R34, R23 ;  /* 0x000000220a177223 */ /* 0x000fe20000010117 */
[----:B0-----:R-:W-:-:S04]  /*1640*/  FMUL.FTZ R19, R19, R32 ;  /* 0x0000002013137220 */ /* 0x001fc80000410000 */
[----:B------:R-:W-:-:S04]  /*1650*/  FFMA.FTZ R19, R28, UR10, R19 ;  /* 0x0000000a1c137c23 */ /* 0x000fc80008010013 */
[----:B------:R-:W-:Y:S01]  /*1660*/  FFMA.FTZ R28, -R10, R19, R28 ;  /* 0x000000130a1c7223 */ /* 0x000fe2000001011c */
[----:B------:R-:W-:Y:S06]  /*1670*/  @P0 BRA `(.L_x_93) ;  /* 0x0000000000340947 */ /* 0x000fec0003800000 */
[C---:B------:R-:W-:Y:S01]  /*1680*/  IADD3 R9, P0, PT, R3.reuse, UR12, RZ ;  /* 0x0000000c03097c10 */ /* 0x040fe2000ff1e0ff */
[----:B------:R-:W-:-:S03]  /*1690*/  IMAD.WIDE R32, R3, 0x4, R12 ;  /* 0x0000000403207825 */ /* 0x000fc600078e020c */
[C---:B------:R-:W-:Y:S01]  /*16a0*/  LEA.HI.X.SX32 R10, R3.reuse, UR23, 0x1, P0 ;  /* 0x00000017030a7c11 */ /* 0x040fe200080f0eff */
[----:B------:R-:W-:Y:S01]  /*16b0*/  IMAD.WIDE R34, R3, 0x4, R16 ;  /* 0x0000000403227825 */ /* 0x000fe200078e0210 */
[----:B------:R-:W-:-:S03]  /*16c0*/  LEA R8, P0, R9, UR6, 0x3 ;  /* 0x0000000609087c11 */ /* 0x000fc6000f8018ff */
[----:B------:R-:W-:Y:S01]  /*16d0*/  IMAD.WIDE R36, R3, 0x4, R14 ;  /* 0x0000000403247825 */ /* 0x000fe200078e020e */
[----:B------:R-:W-:-:S03]  /*16e0*/  LEA.HI.X R9, R9, UR7, R10, 0x3, P0 ;  /* 0x0000000709097c11 */ /* 0x000fc600080f1c0a */
[----:B------:R-:W-:-:S06]  /*16f0*/  FMUL.FTZ R10, R6, 1 ;  /* 0x3f800000060a7820 */ /* 0x000fcc0000410000 */
[----:B------:R-:W0:Y:S02]  /*1700*/  F2F.F64.F32 R10, R10 ;  /* 0x0000000a000a7310 */ /* 0x000e240000201800 */
[----:B0-----:R0:W-:Y:S04]  /*1710*/  STG.E.64 desc[UR18][R8.64], R10 ;  /* 0x0000000a08007986 */ /* 0x0011e8000c101b12 */
[----:B------:R0:W-:Y:S04]  /*1720*/  STG.E desc[UR18][R32.64], R6 ;  /* 0x0000000620007986 */ /* 0x0001e8000c101912 */
[----:B------:R0:W-:Y:S04]  /*1730*/  STG.E desc[UR18][R34.64], R7 ;  /* 0x0000000722007986 */ /* 0x0001e8000c101912 */
[----:B------:R0:W-:Y:S02]  /*1740*/  STG.E desc[UR18][R36.64], R4 ;  /* 0x0000000424007986 */ /* 0x0001e4000c101912 */
.L_x_93:
[----:B------:R-:W-:Y:S05]  /*1750*/  BSYNC.RECONVERGENT B0 ;  /* 0x0000000000007941 */ /* 0x000fea0003800200 */
.L_x_92:
[----:B------:R-:W-:Y:S04]  /*1760*/  BSSY.RECONVERGENT B0, `(.L_x_94) ;  /* 0x000000f000007945 */ /* 0x000fe80003800200 */
[----:B------:R-:W-:Y:S05]  /*1770*/  @P1 BRA `(.L_x_95) ;  /* 0x0000000000341947 */ /* 0x000fea0003800000 */
[----:B0-----:R-:W-:Y:S01]  /*1780*/  FMUL.FTZ R32, R22, 1 ;  /* 0x3f80000016207820 */ /* 0x001fe20000410000 */
[C---:B------:R-:W-:Y:S01]  /*1790*/  IADD3 R3, P0, PT, R5.reuse, UR12, RZ ;  /* 0x0000000c05037c10 */ /* 0x040fe2000ff1e0ff */
[----:B------:R-:W-:-:S03]  /*17a0*/  IMAD.WIDE R8, R5, 0x4, R12 ;  /* 0x0000000405087825 */ /* 0x000fc600078e020c */
[----:B------:R-:W-:Y:S01]  /*17b0*/  LEA.HI.X.SX32 R4, R5, UR23, 0x1, P0 ;  /* 0x0000001705047c11 */ /* 0x000fe200080f0eff */
[----:B------:R-:W0:Y:S01]  /*17c0*/  F2F.F64.F32 R32, R32 ;  /* 0x0000002000207310 */ /* 0x000e220000201800 */
[----:B------:R-:W-:Y:S01]  /*17d0*/  LEA R10, P0, R3, UR6, 0x3 ;  /* 0x00000006030a7c11 */ /* 0x000fe2000f8018ff */
[----:B------:R-:W-:-:S03]  /*17e0*/  IMAD.WIDE R6, R5, 0x4, R16 ;  /* 0x0000000405067825 */ /* 0x000fc600078e0210 */
[----:B------:R-:W-:Y:S01]  /*17f0*/  LEA.HI.X R11, R3, UR7, R4, 0x3, P0 ;  /* 0x00000007030b7c11 */ /* 0x000fe200080f1c04 */
[----:B------:R-:W-:-:S04]  /*1800*/  IMAD.WIDE R4, R5, 0x4, R14 ;  /* 0x0000000405047825 */ /* 0x000fc800078e020e */
[----:B0-----:R1:W-:Y:S04]  /*1810*/  STG.E.64 desc[UR18][R10.64], R32 ;  /* 0x000000200a007986 */ /* 0x0013e8000c101b12 */
[----:B------:R1:W-:Y:S04]  /*1820*/  STG.E desc[UR18][R8.64], R22 ;  /* 0x0000001608007986 */ /* 0x0003e8000c101912 */
[----:B------:R1:W-:Y:S04]  /*1830*/  STG.E desc[UR18][R6.64], R18 ;  /* 0x0000001206007986 */ /* 0x0003e8000c101912 */
[----:B------:R1:W-:Y:S02]  /*1840*/  STG.E desc[UR18][R4.64], R20 ;  /* 0x0000001404007986 */ /* 0x0003e4000c101912 */
.L_x_95:
[----:B------:R-:W-:Y:S05]  /*1850*/  BSYNC.RECONVERGENT B0 ;  /* 0x0000000000007941 */ /* 0x000fea0003800200 */
.L_x_94:
[----:B------:R-:W-:Y:S04]  /*1860*/  BSSY.RECONVERGENT B0, `(.L_x_96) ;  /* 0x000000f000007945 */ /* 0x000fe80003800200 */
[----:B------:R-:W-:Y:S05]  /*1870*/  @P2 BRA `(.L_x_97) ;  /* 0x0000000000342947 */ /* 0x000fea0003800000 */
[----:B01----:R-:W-:Y:S01]  /*1880*/  FMUL.FTZ R10, R23, 1 ;  /* 0x3f800000170a7820 */ /* 0x003fe20000410000 */
        /* <DEDUP_REMOVED lines=12> */
.L_x_97:
[----:B------:R-:W-:Y:S05]  /*1950*/  BSYNC.RECONVERGENT B0 ;  /* 0x0000000000007941 */ /* 0x000fea0003800200 */
.L_x_96:
[----:B------:R-:W-:Y:S04]  /*1960*/  BSSY.RECONVERGENT B0, `(.L_x_98) ;  /* 0x000000f000007945 */ /* 0x000fe80003800200 */
[----:B------:R-:W-:Y:S05]  /*1970*/  @P3 BRA `(.L_x_99) ;  /* 0x0000000000343947 */ /* 0x000fea0003800000 */
[----:B012---:R-:W-:Y:S01]  /*1980*/  FMUL.FTZ R4, R28, 1 ;  /* 0x3f8000001c047820 */ /* 0x007fe20000410000 */
        /* <DEDUP_REMOVED lines=12> */
.L_x_99:
[----:B------:R-:W-:Y:S05]  /*1a50*/  BSYNC.RECONVERGENT B0 ;  /* 0x0000000000007941 */ /* 0x000fea0003800200 */
.L_x_98:
[----:B------:R-:W-:-:S04]  /*1a60*/  ULEA UR4, UR22, UR4, 0x2 ;  /* 0x0000000416047291 */ /* 0x000fc8000f8e10ff */
[----:B------:R-:W-:-:S09]  /*1a70*/  UISETP.GE.AND UP0, UPT, UR4, UR13, UPT ;  /* 0x0000000d0400728c */ /* 0x000fd2000bf06270 */
[----:B------:R-:W-:Y:S05]  /*1a80*/  BRA.U !UP0, `(.L_x_100) ;  /* 0xfffffff1083c7547 */ /* 0x000fea000b83ffff */
[----:B------:R-:W-:Y:S05]  /*1a90*/  EXIT ;  /* 0x000000000000794d */ /* 0x000fea0003800000 */
.L_x_83:
[----:B------:R-:W3:Y:S01]  /*1aa0*/  S2R R2, SR_TID.X ;  /* 0x0000000000027919 */ /* 0x000ee20000002100 */
[----:B------:R-:W4:Y:S01]  /*1ab0*/  LDCU UR14, c[0x0][0xf7c] ;  /* 0x0001ef80ff0e77ac */ /* 0x000f220008000800 */
[----:B------:R-:W0:Y:S01]  /*1ac0*/  LDCU UR15, c[0x0][0xf80] ;  /* 0x0001f000ff0f77ac */ /* 0x000e220008000800 */
[----:B------:R-:W0:Y:S01]  /*1ad0*/  LDCU UR16, c[0x0][0xf94] ;  /* 0x0001f280ff1077ac */ /* 0x000e220008000800 */
[----:B------:R-:W0:Y:S01]  /*1ae0*/  LDCU UR8, c[0x0][0xfa4] ;  /* 0x0001f480ff0877ac */ /* 0x000e220008000800 */
[----:B------:R-:W-:-:S05]  /*1af0*/  UMOV UR4, URZ ;  /* 0x000000ff00047c82 */ /* 0x000fca0008000000 */
.L_x_117:
        /* <DEDUP_REMOVED lines=32> */
.L_x_102:
[----:B01--4-:R-:W-:Y:S05]  /*1d00*/  BSYNC.RECONVERGENT B0 ;  /* 0x0000000000007941 */ /* 0x013fea0003800200 */
.L_x_101:
        /* <DEDUP_REMOVED lines=25> */
.L_x_104:
[----:B------:R-:W-:Y:S05]  /*1ea0*/  BSYNC.RECONVERGENT B0 ;  /* 0x0000000000007941 */ /* 0x000fea0003800200 */
.L_x_103:
        /* <DEDUP_REMOVED lines=28> */
.L_x_106:
[----:B------:R-:W-:Y:S05]  /*2070*/  BSYNC.RECONVERGENT B0 ;  /* 0x0000000000007941 */ /* 0x000fea0003800200 */
.L_x_105:
[----:B0-----:R-:W-:Y:S01]  /*2080*/  VIADD R27, R21, UR22 ;  /* 0x00000016151b7c36 */ /* 0x001fe20008000000 */
[----:B------:R-:W-:Y:S01]  /*2090*/  BSSY.RECONVERGENT B0, `(.L_x_107) ;  /* 0x000001c000007945 */ /* 0x000fe20003800200 */
[----:B------:R-:W-:Y:S02]  /*20a0*/  MOV R26, RZ ;  /* 0x000000ff001a7202 */ /* 0x000fe40000000f00 */
[----:B------:R-:W-:Y:S01]  /*20b0*/  CS2R R28, SRZ ;  /* 0x00000000001c7805 */ /* 0x000fe2000001ff00 */
[----:B------:R-:W-:Y:S01]  /*20c0*/  IMAD.MOV.U32 R18, RZ, RZ, RZ ;  /* 0x000000ffff127224 */ /* 0x000fe200078e00ff */
        /* <DEDUP_REMOVED lines=18> */
[----:B0-----:R-:W-:-:S05]  /*21f0*/  IMAD.WIDE R18, R27, 0x4, R12 ;  /* 0x000000041b127825 */ /* 0x001fca00078e020c */
[----:B------:R0:W5:Y:S02]  /*2200*/  LDG.E R29, desc[UR18][R18.64] ;  /* 0x00000012121d7981 */ /* 0x000164000c1e1900 */
[----:B0-----:R-:W-:-:S05]  /*2210*/  IMAD.WIDE R18, R27, 0x4, R16 ;  /* 0x000000041b127825 */ /* 0x001fca00078e0210 */
[----:B------:R0:W5:Y:S02]  /*2220*/  LDG.E R28, desc[UR18][R18.64] ;  /* 0x00000012121c7981 */ /* 0x000164000c1e1900 */
[----:B0-----:R-:W-:-:S06]  /*2230*/  IMAD.WIDE R18, R27, 0x4, R14 ;  /* 0x000000041b127825 */ /* 0x001fcc00078e020e */
[----:B------:R0:W5:Y:S02]  /*2240*/  LDG.E R18, desc[UR18][R18.64] ;  /* 0x0000001212127981 */ /* 0x000164000c1e1900 */
.L_x_108:
[----:B------:R-:W-:Y:S05]  /*2250*/  BSYNC.RECONVERGENT B0 ;  /* 0x0000000000007941 */ /* 0x000fea0003800200 */
.L_x_107:
[----:B-----5:R-:W-:Y:S01]  /*2260*/  FFMA.FTZ R5, R6, UR8, R5 ;  /* 0x0000000806057c23 */ /* 0x020fe20008010005 */
[----:B------:R-:W-:Y:S01]  /*2270*/  FFMA.FTZ R22, R23, UR8, R22 ;  /* 0x0000000817167c23 */ /* 0x000fe20008010016 */
[----:B------:R-:W-:Y:S02]  /*2280*/  FFMA.FTZ R26, R29, UR8, R26 ;  /* 0x000000081d1a7c23 */ /* 0x000fe4000801001a */
[----:B------:R-:W-:-:S04]  /*2290*/  FMUL.FTZ R30, R5, UR5 ;  /* 0x00000005051e7c20 */ /* 0x000fc80008410000 */
[----:B------:R-:W-:Y:S01]  /*22a0*/  FFMA.FTZ R7, R7, UR14, R30 ;  /* 0x0000000e07077c23 */ /* 0x000fe2000801001e */
[----:B------:R-:W-:-:S04]  /*22b0*/  FMUL.FTZ R30, R5, UR9 ;  /* 0x00000009051e7c20 */ /* 0x000fc80008410000 */
[----:B------:R-:W-:-:S04]  /*22c0*/  FMUL.FTZ R30, R5, R30 ;  /* 0x0000001e051e7220 */ /* 0x000fc80000410000 */
[----:B------:R-:W-:Y:S01]  /*22d0*/  FFMA.FTZ R5, R11, UR15, R30 ;  /* 0x0000000f0b057c23 */ /* 0x000fe2000801001e */
[----:B------:R-:W-:-:S04]  /*22e0*/  FFMA.FTZ R11, R9, UR8, R8 ;  /* 0x00000008090b7c23 */ /* 0x000fc80008010008 */
[----:B0-----:R-:W-:-:S04]  /*22f0*/  FMUL.FTZ R19, R11, UR5 ;  /* 0x000000050b137c20 */ /* 0x001fc80008410000 */
[----:B------:R-:W-:Y:S01]  /*2300*/  FFMA.FTZ R8, R10, UR14, R19 ;  /* 0x0000000e0a087c23 */ /* 0x000fe20008010013 */
[C---:B------:R-:W-:Y:S01]  /*2310*/  FMUL.FTZ R10, R11.reuse, UR9 ;  /* 0x000000090b0a7c20 */ /* 0x040fe20008410000 */
[----:B------:R-:W0:Y:S03]  /*2320*/  MUFU.RCP R19, R0 ;  /* 0x0000000000137308 */ /* 0x000e260000001000 */
[----:B------:R-:W-:-:S04]  /*2330*/  FMUL.FTZ R11, R11, R10 ;  /* 0x0000000a0b0b7220 */ /* 0x000fc80000410000 */
[----:B------:R-:W-:Y:S01]  /*2340*/  FFMA.FTZ R20, R20, UR15, R11 ;  /* 0x0000000f14147c23 */ /* 0x000fe2000801000b */
[----:B------:R-:W-:-:S04]  /*2350*/  FMUL.FTZ R11, R22, UR5 ;  /* 0x00000005160b7c20 */ /* 0x000fc80008410000 */
[----:B------:R-:W-:Y:S01]  /*2360*/  FFMA.FTZ R24, R24, UR14, R11 ;  /* 0x0000000e18187c23 */ /* 0x000fe2000801000b */
[----:B------:R-:W-:-:S04]  /*2370*/  FMUL.FTZ R11, R22, UR9 ;  /* 0x00000009160b7c20 */ /* 0x000fc80008410000 */
[----:B------:R-:W-:Y:S01]  /*2380*/  FMUL.FTZ R22, R22, R11 ;  /* 0x0000000b16167220 */ /* 0x000fe20000410000 */
[----:B------:R-:W-:Y:S01]  /*2390*/  FMUL.FTZ R11, R26, UR5 ;  /* 0x000000051a0b7c20 */ /* 0x000fe20008410000 */
[----:B0-----:R-:W-:Y:S02]  /*23a0*/  FMUL.FTZ R30, R5, R19 ;  /* 0x00000013051e7220 */ /* 0x001fe40000410000 */
[----:B------:R-:W-:Y:S01]  /*23b0*/  FFMA.FTZ R25, R25, UR15, R22 ;  /* 0x0000000f19197c23 */ /* 0x000fe20008010016 */
[----:B------:R-:W-:Y:S01]  /*23c0*/  FFMA.FTZ R28, R28, UR14, R11 ;  /* 0x0000000e1c1c7c23 */ /* 0x000fe2000801000b */
[C---:B------:R-:W-:Y:S01]  /*23d0*/  FMUL.FTZ R11, R26.reuse, UR9 ;  /* 0x000000091a0b7c20 */ /* 0x040fe20008410000 */
[----:B------:R-:W0:Y:S03]  /*23e0*/  MUFU.RCP R22, UR17 ;  /* 0x0000001100167d08 */ /* 0x000e260008001000 */
[----:B------:R-:W-:-:S04]  /*23f0*/  FMUL.FTZ R11, R26, R11 ;  /* 0x0000000b1a0b7220 */ /* 0x000fc80000410000 */
[----:B------:R-:W-:Y:S01]  /*2400*/  FFMA.FTZ R18, R18, UR15, R11 ;  /* 0x0000000f12127c23 */ /* 0x000fe2000801000b */
[----:B------:R-:W1:Y:S01]  /*2410*/  MUFU.SQRT R30, R30 ;  /* 0x0000001e001e7308 */ /* 0x000e620000002000 */
[----:B------:R-:W2:Y:S01]  /*2420*/  LDC.64 R10, c[0x0][0xf98] ;  /* 0x0003e600ff0a7b82 */ /* 0x000ea20000000a00 */
[----:B------:R-:W-:Y:S01]  /*2430*/  FMUL.FTZ R32, R20, R19 ;  /* 0x0000001314207220 */ /* 0x000fe20000410000 */
[----:B0-----:R-:W-:Y:S01]  /*2440*/  FMUL.FTZ R26, R7, R22 ;  /* 0x00000016071a7220 */ /* 0x001fe20000410000 */
[----:B-1----:R-:W-:-:S06]  /*2450*/  FADD.FTZ R31, R30, UR16 ;  /* 0x000000101e1f7e21 */ /* 0x002fcc0008010000 */
[----:B------:R-:W0:Y:S01]  /*2460*/  MUFU.RCP R31, R31 ;  /* 0x0000001f001f7308 */ /* 0x000e220000001000 */
[----:B--2---:R1:W2:Y:S07]  /*2470*/  LDG.E R10, desc[UR18][R10.64] ;  /* 0x000000120a0a7981 */ /* 0x0042ae000c1e1900 */
[----:B------:R-:W3:Y:S01]  /*2480*/  MUFU.SQRT R32, R32 ;  /* 0x0000002000207308 */ /* 0x000ee20000002000 */
[----:B0-----:R-:W-:Y:S01]  /*2490*/  FMUL.FTZ R26, R26, R31 ;  /* 0x0000001f1a1a7220 */ /* 0x001fe20000410000 */
[----:B------:R-:W-:-:S06]  /*24a0*/  FMUL.FTZ R31, R25, R19 ;  /* 0x00000013191f7220 */ /* 0x000fcc0000410000 */
[----:B------:R-:W1:Y:S01]  /*24b0*/  MUFU.SQRT R31, R31 ;  /* 0x0000001f001f7308 */ /* 0x000e620000002000 */
[----:B---3--:R-:W-:-:S07]  /*24c0*/  FADD.FTZ R30, R32, UR16 ;  /* 0x00000010201e7e21 */ /* 0x008fce0008010000 */
[----:B------:R-:W0:Y:S01]  /*24d0*/  MUFU.RCP R33, R30 ;  /* 0x0000001e00217308 */ /* 0x000e220000001000 */
[----:B------:R-:W-:Y:S01]  /*24e0*/  FMUL.FTZ R19, R18, R19 ;  /* 0x0000001312137220 */ /* 0x000fe20000410000 */
[----:B-1----:R-:W-:-:S06]  /*24f0*/  FADD.FTZ R11, R31, UR16 ;  /* 0x000000101f0b7e21 */ /* 0x002fcc0008010000 */
[----:B------:R-:W-:Y:S08]  /*2500*/  MUFU.SQRT R19, R19 ;  /* 0x0000001300137308 */ /* 0x000ff00000002000 */
[----:B------:R-:W1:Y:S01]  /*2510*/  MUFU.RCP R11, R11 ;  /* 0x0000000b000b7308 */ /* 0x000e620000001000 */
[----:B------:R-:W-:Y:S01]  /*2520*/  ISETP.GE.AND P3, PT, R3, UR13, PT ;  /* 0x0000000d03007c0c */ /* 0x000fe2000bf66270 */
[----:B------:R-:W-:Y:S01]  /*2530*/  BSSY.RECONVERGENT B0, `(.L_x_109) ;  /* 0x000001b000007945 */ /* 0x000fe20003800200 */
[----:B--2---:R-:W-:Y:S01]  /*2540*/  FFMA.FTZ R26, -R26, R10, R6 ;  /* 0x0000000a1a1a7223 */ /* 0x004fe20000010106 */
[----:B------:R-:W-:-:S04]  /*2550*/  FMUL.FTZ R6, R8, R22 ;  /* 0x0000001608067220 */ /* 0x000fc80000410000 */
[----:B0-----:R-:W-:-:S04]  /*2560*/  FMUL.FTZ R6, R6, R33 ;  /* 0x0000002106067220 */ /* 0x001fc80000410000 */
[----:B------:R-:W-:Y:S01]  /*2570*/  FFMA.FTZ R9, R10, -R6, R9 ;  /* 0x800000060a097223 */ /* 0x000fe20000010009 */
[----:B------:R-:W-:-:S04]  /*2580*/  FMUL.FTZ R6, R24, R22 ;  /* 0x0000001618067220 */ /* 0x000fc80000410000 */
[----:B-1----:R-:W-:-:S04]  /*2590*/  FMUL.FTZ R6, R6, R11 ;  /* 0x0000000b06067220 */ /* 0x002fc80000410000 */
[----:B------:R-:W-:Y:S01]  /*25a0*/  FFMA.FTZ R23, R10, -R6, R23 ;  /* 0x800000060a177223 */ /* 0x000fe20000010017 */
[----:B------:R-:W-:-:S04]  /*25b0*/  FADD.FTZ R6, R19, UR16 ;  /* 0x0000001013067e21 */ /* 0x000fc80008010000 */
[----:B------:R-:W0:Y:S01]  /*25c0*/  MUFU.RCP R33, R6 ;  /* 0x0000000600217308 */ /* 0x000e220000001000 */
[----:B------:R-:W-:-:S04]  /*25d0*/  FMUL.FTZ R22, R28, R22 ;  /* 0x000000161c167220 */ /* 0x000fc80000410000 */
[----:B0-----:R-:W-:-:S04]  /*25e0*/  FMUL.FTZ R22, R22, R33 ;  /* 0x0000002116167220 */ /* 0x001fc80000410000 */
[----:B------:R-:W-:Y:S01]  /*25f0*/  FFMA.FTZ R29, R10, -R22, R29 ;  /* 0x800000160a1d7223 */ /* 0x000fe2000001001d */
[----:B------:R-:W-:Y:S06]  /*2600*/  @P3 BRA `(.L_x_110) ;  /* 0x0000000000343947 */ /* 0x000fec0003800000 */
[----:B------:R-:W-:Y:S01]  /*2610*/  FMUL.FTZ R30, R26, 1 ;  /* 0x3f8000001a1e7820 */ /* 0x000fe20000410000 */
[C---:B------:R-:W-:Y:S01]  /*2620*/  IADD3 R6, P3, PT, R3.reuse, UR12, RZ ;  /* 0x0000000c03067c10 */ /* 0x040fe2000ff7e0ff */
[----:B------:R-:W-:-:S03]  /*2630*/  IMAD.WIDE R32, R3, 0x4, R12 ;  /* 0x0000000403207825 */ /* 0x000fc600078e020c */
[C---:B------:R-:W-:Y:S01]  /*2640*/  LEA.HI.X.SX32 R11, R3.reuse, UR23, 0x1, P3 ;  /* 0x00000017030b7c11 */ /* 0x040fe200098f0eff */
        /* <DEDUP_REMOVED lines=9> */
.L_x_110:
[----:B------:R-:W-:Y:S05]  /*26e0*/  BSYNC.RECONVERGENT B0 ;  /* 0x0000000000007941 */ /* 0x000fea0003800200 */
.L_x_109:
[----:B------:R-:W-:Y:S04]  /*26f0*/  BSSY.RECONVERGENT B0, `(.L_x_111) ;  /* 0x000000f000007945 */ /* 0x000fe80003800200 */
[----:B------:R-:W-:Y:S05]  /*2700*/  @P0 BRA `(.L_x_112) ;  /* 0x0000000000340947 */ /* 0x000fea0003800000 */
[----:B0-----:R-:W-:Y:S01]  /*2710*/  FMUL.FTZ R32, R9, 1 ;  /* 0x3f80000009207820 */ /* 0x001fe20000410000 */
[C---:B------:R-:W-:Y:S01]  /*2720*/  IADD3 R3, P0, PT, R4.reuse, UR12, RZ ;  /* 0x0000000c04037c10 */ /* 0x040fe2000ff1e0ff */
[----:B------:R-:W-:-:S03]  /*2730*/  IMAD.WIDE R10, R4, 0x4, R12 ;  /* 0x00000004040a7825 */ /* 0x000fc600078e020c */
[----:B------:R-:W-:Y:S01]  /*2740*/  LEA.HI.X.SX32 R6, R4, UR23, 0x1, P0 ;  /* 0x0000001704067c11 */ /* 0x000fe200080f0eff */
[----:B------:R-:W0:Y:S01]  /*2750*/  F2F.F64.F32 R32, R32 ;  /* 0x0000002000207310 */ /* 0x000e220000201800 */
[----:B------:R-:W-:-:S04]  /*2760*/  LEA R30, P0, R3, UR6, 0x3 ;  /* 0x00000006031e7c11 */ /* 0x000fc8000f8018ff */
[----:B------:R-:W-:Y:S01]  /*2770*/  LEA.HI.X R31, R3, UR7, R6, 0x3, P0 ;  /* 0x00000007031f7c11 */ /* 0x000fe200080f1c06 */
[----:B------:R-:W-:-:S04]  /*2780*/  IMAD.WIDE R6, R4, 0x4, R16 ;  /* 0x0000000404067825 */ /* 0x000fc800078e0210 */
[----:B------:R-:W-:Y:S01]  /*2790*/  IMAD.WIDE R4, R4, 0x4, R14 ;  /* 0x0000000404047825 */ /* 0x000fe200078e020e */
[----:B0-----:R1:W-:Y:S04]  /*27a0*/  STG.E.64 desc[UR18][R30.64], R32 ;  /* 0x000000201e007986 */ /* 0x0013e8000c101b12 */
[----:B------:R1:W-:Y:S04]  /*27b0*/  STG.E desc[UR18][R10.64], R9 ;  /* 0x000000090a007986 */ /* 0x0003e8000c101912 */
[----:B------:R1:W-:Y:S04]  /*27c0*/  STG.E desc[UR18][R6.64], R8 ;  /* 0x0000000806007986 */ /* 0x0003e8000c101912 */
[----:B------:R1:W-:Y:S02]  /*27d0*/  STG.E desc[UR18][R4.64], R20 ;  /* 0x0000001404007986 */ /* 0x0003e4000c101912 */
.L_x_112:
[----:B------:R-:W-:Y:S05]  /*27e0*/  BSYNC.RECONVERGENT B0 ;  /* 0x0000000000007941 */ /* 0x000fea0003800200 */
.L_x_111:
[----:B------:R-:W-:Y:S04]  /*27f0*/  BSSY.RECONVERGENT B0, `(.L_x_113) ;  /* 0x000000f000007945 */ /* 0x000fe80003800200 */
[----:B------:R-:W-:Y:S05]  /*2800*/  @P1 BRA `(.L_x_114) ;  /* 0x0000000000341947 */ /* 0x000fea0003800000 */
[----:B01----:R-:W-:Y:S01]  /*2810*/  FMUL.FTZ R10, R23, 1 ;  /* 0x3f800000170a7820 */ /* 0x003fe20000410000 */
        /* <DEDUP_REMOVED lines=12> */
.L_x_114:
[----:B------:R-:W-:Y:S05]  /*28e0*/  BSYNC.RECONVERGENT B0 ;  /* 0x0000000000007941 */ /* 0x000fea0003800200 */
.L_x_113:
[----:B------:R-:W-:Y:S04]  /*28f0*/  BSSY.RECONVERGENT B0, `(.L_x_115) ;  /* 0x000000f000007945 */ /* 0x000fe80003800200 */
[----:B------:R-:W-:Y:S05]  /*2900*/  @P2 BRA `(.L_x_116) ;  /* 0x0000000000342947 */ /* 0x000fea0003800000 */
[----:B-12---:R-:W-:Y:S01]  /*2910*/  FMUL.FTZ R4, R29, 1 ;  /* 0x3f8000001d047820 */ /* 0x006fe20000410000 */
[C---:B------:R-:W-:Y:S01]  /*2920*/  IADD3 R3, P0, PT, R27.reuse, UR12, RZ ;  /* 0x0000000c1b037c10 */ /* 0x040fe2000ff1e0ff */
[----:B0-----:R-:W-:-:S03]  /*2930*/  IMAD.WIDE R10, R27, 0x4, R16 ;  /* 0x000000041b0a7825 */ /* 0x001fc600078e0210 */
        /* <DEDUP_REMOVED lines=10> */
.L_x_116:
[----:B------:R-:W-:Y:S05]  /*29e0*/  BSYNC.RECONVERGENT B0 ;  /* 0x0000000000007941 */ /* 0x000fea0003800200 */
.L_x_115:
[----:B------:R-:W-:-:S04]  /*29f0*/  ULEA UR4, UR22, UR4, 0x2 ;  /* 0x0000000416047291 */ /* 0x000fc8000f8e10ff */
[----:B------:R-:W-:-:S09]  /*2a00*/  UISETP.GE.AND UP0, UPT, UR4, UR13, UPT ;  /* 0x0000000d0400728c */ /* 0x000fd2000bf06270 */
[----:B------:R-:W-:Y:S05]  /*2a10*/  BRA.U !UP0, `(.L_x_117) ;  /* 0xfffffff108387547 */ /* 0x000fea000b83ffff */
[----:B------:R-:W-:Y:S05]  /*2a20*/  EXIT ;  /* 0x000000000000794d */ /* 0x000fea0003800000 */
        .type           $_Z25multi_tensor_apply_kernelI18TensorListMetadataILi5EE27AdamCapturableMasterFunctorIdfEJffPiifPf10adamMode_tfS5_EEvlPViT_T0_DpT1_$__internal_accurate_pow,@function
        .size           $_Z25multi_tensor_apply_kernelI18TensorListMetadataILi5EE27AdamCapturableMasterFunctorIdfEJffPiifPf10adamMode_tfS5_EEvlPViT_T0_DpT1_$__internal_accurate_pow,(.L_x_315 - $_Z25multi_tensor_apply_kernelI18TensorListMetadataILi5EE27AdamCapturableMasterFunctorIdfEJffPiifPf10adamMode_tfS5_EEvlPViT_T0_DpT1_$__internal_accurate_pow)
$_Z25multi_tensor_apply_kernelI18TensorListMetadataILi5EE27AdamCapturableMasterFunctorIdfEJffPiifPf10adamMode_tfS5_EEvlPViT_T0_DpT1_$__internal_accurate_pow:
[----:B------:R-:W-:Y:S01]  /*2a30*/  ISETP.GT.U32.AND P2, PT, R27, 0xfffff, PT ;  /* 0x000fffff1b00780c */ /* 0x000fe20003f44070 */
[----:B------:R-:W-:Y:S01]  /*2a40*/  IMAD.MOV.U32 R9, RZ, RZ, R27 ;  /* 0x000000ffff097224 */ /* 0x000fe200078e001b */
[----:B------:R-:W-:Y:S01]  /*2a50*/  MOV R8, R10 ;  /* 0x0000000a00087202 */ /* 0x000fe20000000f00 */
[----:B------:R-:W-:Y:S01]  /*2a60*/  IMAD.MOV.U32 R14, RZ, RZ, RZ ;  /* 0x000000ffff0e7224 */ /* 0x000fe200078e00ff */
[----:B------:R-:W-:Y:S01]  /*2a70*/  MOV R12, 0x41ad3b5a ;  /* 0x41ad3b5a000c7802 */ /* 0x000fe20000000f00 */
[----:B------:R-:W-:Y:S01]  /*2a80*/  IMAD.MOV.U32 R13, RZ, RZ, 0x3ed0f5d2 ;  /* 0x3ed0f5d2ff0d7424 */ /* 0x000fe200078e00ff */
[----:B------:R-:W-:Y:S01]  /*2a90*/  UMOV UR4, 0x7d2cafe2 ;  /* 0x7d2cafe200047882 */ /* 0x000fe20000000000 */
[----:B------:R-:W-:Y:S01]  /*2aa0*/  UMOV UR5, 0x3eb0f5ff ;  /* 0x3eb0f5ff00057882 */ /* 0x000fe20000000000 */
[----:B------:R-:W-:Y:S01]  /*2ab0*/  UMOV UR6, 0x3b39803f ;  /* 0x3b39803f00067882 */ /* 0x000fe20000000000 */
[----:B------:R-:W-:-:S04]  /*2ac0*/  UMOV UR7, 0x3c7abc9e ;  /* 0x3c7abc9e00077882 */ /* 0x000fc80000000000 */
[----:B------:R-:W-:Y:S01]  /*2ad0*/  @!P2 DMUL R20, R8, 1.80143985094819840000e+16 ;  /* 0x435000000814a828 */ /* 0x000fe20000000000 */
[----:B------:R-:W-:Y:S02]  /*2ae0*/  MOV R8, R27 ;  /* 0x0000001b00087202 */ /* 0x000fe40000000f00 */
[----:B------:R-:W-:-:S07]  /*2af0*/  SHF.R.U32.HI R27, RZ, 0x14, R27 ;  /* 0x00000014ff1b7819 */ /* 0x000fce000001161b */
[----:B------:R-:W-:Y:S01]  /*2b00*/  @!P2 IMAD.MOV.U32 R8, RZ, RZ, R21 ;  /* 0x000000ffff08a224 */ /* 0x000fe200078e0015 */
[----:B------:R-:W-:Y:S02]  /*2b10*/  @!P2 MOV R10, R20 ;  /* 0x00000014000aa202 */ /* 0x000fe40000000f00 */
[----:B------:R-:W-:Y:S02]  /*2b20*/  @!P2 LEA.HI R27, R21, 0xffffffca, RZ, 0xc ;  /* 0xffffffca151ba811 */ /* 0x000fe400078f60ff */
[----:B------:R-:W-:-:S04]  /*2b30*/  LOP3.LUT R8, R8, 0x800fffff, RZ, 0xc0, !PT ;  /* 0x800fffff08087812 */ /* 0x000fc800078ec0ff */
[----:B------:R-:W-:-:S04]  /*2b40*/  LOP3.LUT R11, R8, 0x3ff00000, RZ, 0xfc, !PT ;  /* 0x3ff00000080b7812 */ /* 0x000fc800078efcff */
[----:B------:R-:W-:-:S13]  /*2b50*/  ISETP.GE.U32.AND P3, PT, R11, 0x3ff6a09f, PT ;  /* 0x3ff6a09f0b00780c */ /* 0x000fda0003f66070 */
[----:B------:R-:W-:-:S05]  /*2b60*/  @P3 VIADD R9, R11, 0xfff00000 ;  /* 0xfff000000b093836 */ /* 0x000fca0000000000 */
[----:B------:R-:W-:-:S06]  /*2b70*/  @P3 MOV R11, R9 ;  /* 0x00000009000b3202 */ /* 0x000fcc0000000f00 */
[C---:B------:R-:W-:Y:S02]  /*2b80*/  DADD R16, R10.reuse, 1 ;  /* 0x3ff000000a107429 */ /* 0x040fe40000000000 */
[----:B------:R-:W-:-:S04]  /*2b90*/  DADD R10, R10, -1 ;  /* 0xbff000000a0a7429 */ /* 0x000fc80000000000 */
[----:B------:R-:W0:Y:S02]  /*2ba0*/  MUFU.RCP64H R15, R17 ;  /* 0x00000011000f7308 */ /* 0x000e240000001800 */
[----:B0-----:R-:W-:-:S08]  /*2bb0*/  DFMA R8, -R16, R14, 1 ;  /* 0x3ff000001008742b */ /* 0x001fd0000000010e */
[----:B------:R-:W-:-:S08]  /*2bc0*/  DFMA R8, R8, R8, R8 ;  /* 0x000000080808722b */ /* 0x000fd00000000008 */
[----:B------:R-:W-:-:S08]  /*2bd0*/  DFMA R14, R14, R8, R14 ;  /* 0x000000080e0e722b */ /* 0x000fd0000000000e */
[----:B------:R-:W-:-:S08]  /*2be0*/  DMUL R8, R10, R14 ;  /* 0x0000000e0a087228 */ /* 0x000fd00000000000 */
[----:B------:R-:W-:-:S08]  /*2bf0*/  DFMA R8, R10, R14, R8 ;  /* 0x0000000e0a08722b */ /* 0x000fd00000000008 */
[----:B------:R-:W-:-:S08]  /*2c00*/  DMUL R22, R8, R8 ;  /* 0x0000000808167228 */ /* 0x000fd00000000000 */
[----:B------:R-:W-:Y:S01]  /*2c10*/  DFMA R12, R22, UR4, R12 ;  /* 0x00000004160c7c2b */ /* 0x000fe2000800000c */
[----:B------:R-:W-:Y:S01]  /*2c20*/  UMOV UR4, 0x75488a3f ;  /* 0x75488a3f00047882 */ /* 0x000fe20000000000 */
[----:B------:R-:W-:-:S06]  /*2c30*/  UMOV UR5, 0x3ef3b20a ;  /* 0x3ef3b20a00057882 */ /* 0x000fcc0000000000 */
[----:B------:R-:W-:Y:S01]  /*2c40*/  DFMA R18, R22, R12, UR4 ;  /* 0x0000000416127e2b */ /* 0x000fe2000800000c */
[----:B------:R-:W-:Y:S01]  /*2c50*/  UMOV UR4, 0xe4faecd5 ;  /* 0xe4faecd500047882 */ /* 0x000fe20000000000 */
[----:B------:R-:W-:Y:S01]  /*2c60*/  UMOV UR5, 0x3f1745cd ;  /* 0x3f1745cd00057882 */ /* 0x000fe20000000000 */
[----:B------:R-:W-:-:S05]  /*2c70*/  DADD R12, R10, -R8 ;  /* 0x000000000a0c7229 */ /* 0x000fca0000000808 */
[----:B------:R-:W-:Y:S01]  /*2c80*/  DFMA R18, R22, R18, UR4 ;  /* 0x0000000416127e2b */ /* 0x000fe20008000012 */
[----:B------:R-:W-:Y:S01]  /*2c90*/  UMOV UR4, 0x258a578b ;  /* 0x258a578b00047882 */ /* 0x000fe20000000000 */
[----:B------:R-:W-:Y:S01]  /*2ca0*/  UMOV UR5, 0x3f3c71c7 ;  /* 0x3f3c71c700057882 */ /* 0x000fe20000000000 */
[----:B------:R-:W-:-:S05]  /*2cb0*/  DADD R12, R12, R12 ;  /* 0x000000000c0c7229 */ /* 0x000fca000000000c */
[----:B------:R-:W-:Y:S01]  /*2cc0*/  DFMA R18, R22, R18, UR4 ;  /* 0x0000000416127e2b */ /* 0x000fe20008000012 */
[----:B------:R-:W-:Y:S01]  /*2cd0*/  UMOV UR4, 0x9242b910 ;  /* 0x9242b91000047882 */ /* 0x000fe20000000000 */
[----:B------:R-:W-:Y:S01]  /*2ce0*/  UMOV UR5, 0x3f624924 ;  /* 0x3f62492400057882 */ /* 0x000fe20000000000 */
[----:B------:R-:W-:-:S05]  /*2cf0*/  DFMA R12, R10, -R8, R12 ;  /* 0x800000080a0c722b */ /* 0x000fca000000000c */
[----:B------:R-:W-:Y:S01]  /*2d00*/  DFMA R18, R22, R18, UR4 ;  /* 0x0000000416127e2b */ /* 0x000fe20008000012 */
[----:B------:R-:W-:Y:S01]  /*2d10*/  UMOV UR4, 0x99999dfb ;  /* 0x99999dfb00047882 */ /* 0x000fe20000000000 */
[----:B------:R-:W-:Y:S01]  /*2d20*/  UMOV UR5, 0x3f899999 ;  /* 0x3f89999900057882 */ /* 0x000fe20000000000 */
[----:B------:R-:W-:Y:S02]  /*2d30*/  DMUL R12, R14, R12 ;  /* 0x0000000c0e0c7228 */ /* 0x000fe40000000000 */
[----:B------:R-:W-:-:S03]  /*2d40*/  DMUL R14, R8, R8 ;  /* 0x00000008080e7228 */ /* 0x000fc60000000000 */
[----:B------:R-:W-:Y:S01]  /*2d50*/  DFMA R18, R22, R18, UR4 ;  /* 0x0000000416127e2b */ /* 0x000fe20008000012 */
[----:B------:R-:W-:Y:S01]  /*2d60*/  UMOV UR4, 0x55555555 ;  /* 0x5555555500047882 */ /* 0x000fe20000000000 */
[----:B------:R-:W-:-:S03]  /*2d70*/  UMOV UR5, 0x3fb55555 ;  /* 0x3fb5555500057882 */ /* 0x000fc60000000000 */
[----:B------:R-:W-:Y:S01]  /*2d80*/  IADD3 R21, PT, PT, R13, 0x100000, RZ ;  /* 0x001000000d157810 */ /* 0x000fe20007ffe0ff */
[----:B------:R-:W-:Y:S02]  /*2d90*/  IMAD.MOV.U32 R20, RZ, RZ, R12 ;  /* 0x000000ffff147224 */ /* 0x000fe400078e000c */
[----:B------:R-:W-:-:S08]  /*2da0*/  DFMA R10, R22, R18, UR4 ;  /* 0x00000004160a7e2b */ /* 0x000fd00008000012 */
[----:B------:R-:W-:Y:S01]  /*2db0*/  DADD R16, -R10, UR4 ;  /* 0x000000040a107e29 */ /* 0x000fe20008000100 */
[----:B------:R-:W-:Y:S01]  /*2dc0*/  UMOV UR4, 0xb9e7b0 ;  /* 0x00b9e7b000047882 */ /* 0x000fe20000000000 */
[----:B------:R-:W-:-:S06]  /*2dd0*/  UMOV UR5, 0x3c46a4cb ;  /* 0x3c46a4cb00057882 */ /* 0x000fcc0000000000 */
[----:B------:R-:W-:Y:S02]  /*2de0*/  DFMA R16, R22, R18, R16 ;  /* 0x000000121610722b */ /* 0x000fe40000000010 */
[C---:B------:R-:W-:Y:S02]  /*2df0*/  DFMA R18, R8.reuse, R8, -R14 ;  /* 0x000000080812722b */ /* 0x040fe4000000080e */
[----:B------:R-:W-:-:S06]  /*2e00*/  DMUL R22, R8, R14 ;  /* 0x0000000e08167228 */ /* 0x000fcc0000000000 */
[----:B------:R-:W-:Y:S02]  /*2e10*/  DFMA R18, R8, R20, R18 ;  /* 0x000000140812722b */ /* 0x000fe40000000012 */
[----:B------:R-:W-:Y:S01]  /*2e20*/  DADD R20, R16, -UR4 ;  /* 0x8000000410147e29 */ /* 0x000fe20008000000 */
[----:B------:R-:W-:Y:S01]  /*2e30*/  UMOV UR4, 0x80000000 ;  /* 0x8000000000047882 */ /* 0x000fe20000000000 */
[----:B------:R-:W-:Y:S01]  /*2e40*/  DFMA R16, R8, R14, -R22 ;  /* 0x0000000e0810722b */ /* 0x000fe20000000816 */
[----:B------:R-:W-:-:S07]  /*2e50*/  UMOV UR5, 0x43300000 ;  /* 0x4330000000057882 */ /* 0x000fce0000000000 */
[----:B------:R-:W-:Y:S02]  /*2e60*/  DFMA R16, R12, R14, R16 ;  /* 0x0000000e0c10722b */ /* 0x000fe40000000010 */
[----:B------:R-:W-:-:S06]  /*2e70*/  DADD R14, R10, R20 ;  /* 0x000000000a0e7229 */ /* 0x000fcc0000000014 */
[----:B------:R-:W-:Y:S02]  /*2e80*/  DFMA R16, R8, R18, R16 ;  /* 0x000000120810722b */ /* 0x000fe40000000010 */
[----:B------:R-:W-:Y:S02]  /*2e90*/  DADD R18, R10, -R14 ;  /* 0x000000000a127229 */ /* 0x000fe4000000080e */
[----:B------:R-:W-:-:S06]  /*2ea0*/  DMUL R10, R14, R22 ;  /* 0x000000160e0a7228 */ /* 0x000fcc0000000000 */
[----:B------:R-:W-:Y:S02]  /*2eb0*/  DADD R20, R20, R18 ;  /* 0x0000000014147229 */ /* 0x000fe40000000012 */
[----:B------:R-:W-:-:S08]  /*2ec0*/  DFMA R18, R14, R22, -R10 ;  /* 0x000000160e12722b */ /* 0x000fd0000000080a */
        /* <DEDUP_REMOVED lines=8> */
[----:B------:R-:W-:Y:S01]  /*2f50*/  DADD R8, R10, R8 ;  /* 0x000000000a087229 */ /* 0x000fe20000000008 */
[C---:B------:R-:W-:Y:S01]  /*2f60*/  IADD3 R10, PT, PT, R27.reuse, -0x3ff, RZ ;  /* 0xfffffc011b0a7810 */ /* 0x040fe20007ffe0ff */
[----:B------:R-:W-:Y:S02]  /*2f70*/  @P3 VIADD R10, R27, 0xfffffc02 ;  /* 0xfffffc021b0a3836 */ /* 0x000fe40000000000 */
[----:B------:R-:W-:Y:S02]  /*2f80*/  HFMA2 R11, -RZ, RZ, 3.59375, 0 ;  /* 0x43300000ff0b7431 */ /* 0x000fe400000001ff */
[----:B------:R-:W-:Y:S02]  /*2f90*/  IMAD.MOV.U32 R27, RZ, RZ, R5 ;  /* 0x000000ffff1b7224 */ /* 0x000fe400078e0005 */
[----:B------:R-:W-:Y:S01]  /*2fa0*/  DADD R16, R12, R8 ;  /* 0x000000000c107229 */ /* 0x000fe20000000008 */
[----:B------:R-:W-:Y:S02]  /*2fb0*/  LOP3.LUT R10, R10, 0x80000000, RZ, 0x3c, !PT ;  /* 0x800000000a0a7812 */ /* 0x000fe400078e3cff */
[----:B------:R-:W-:-:S04]  /*2fc0*/  SHF.L.U32 R5, R27, 0x1, RZ ;  /* 0x000000011b057819 */ /* 0x000fc800000006ff */
[----:B------:R-:W-:Y:S01]  /*2fd0*/  DADD R10, R10, -UR4 ;  /* 0x800000040a0a7e29 */ /* 0x000fe20008000000 */
[----:B------:R-:W-:Y:S01]  /*2fe0*/  UMOV UR4, 0xfefa39ef ;  /* 0xfefa39ef00047882 */ /* 0x000fe20000000000 */
[----:B------:R-:W-:Y:S01]  /*2ff0*/  DADD R12, R14, R16 ;  /* 0x000000000e0c7229 */ /* 0x000fe20000000010 */
[----:B------:R-:W-:Y:S01]  /*3000*/  UMOV UR5, 0x3fe62e42 ;  /* 0x3fe62e4200057882 */ /* 0x000fe20000000000 */
[----:B------:R-:W-:-:S06]  /*3010*/  ISETP.GT.U32.AND P2, PT, R5, -0x2000001, PT ;  /* 0xfdffffff0500780c */ /* 0x000fcc0003f44070 */
[--C-:B------:R-:W-:Y:S02]  /*3020*/  DFMA R8, R10, UR4, R12.reuse ;  /* 0x000000040a087c2b */ /* 0x100fe4000800000c */
[----:B------:R-:W-:-:S06]  /*3030*/  DADD R18, R14, -R12 ;  /* 0x000000000e127229 */ /* 0x000fcc000000080c */
[----:B------:R-:W-:Y:S02]  /*3040*/  DFMA R14, R10, -UR4, R8 ;  /* 0x800000040a0e7c2b */ /* 0x000fe40008000008 */
[----:B------:R-:W-:-:S06]  /*3050*/  DADD R18, R16, R18 ;  /* 0x0000000010127229 */ /* 0x000fcc0000000012 */
[----:B------:R-:W-:Y:S01]  /*3060*/  DADD R14, -R12, R14 ;  /* 0x000000000c0e7229 */ /* 0x000fe2000000010e */
[----:B------:R-:W-:Y:S01]  /*3070*/  LOP3.LUT R13, R27, 0xff0fffff, RZ, 0xc0, !PT ;  /* 0xff0fffff1b0d7812 */ /* 0x000fe200078ec0ff */
[----:B------:R-:W-:-:S03]  /*3080*/  IMAD.MOV.U32 R12, RZ, RZ, R26 ;  /* 0x000000ffff0c7224 */ /* 0x000fc600078e001a */
[----:B------:R-:W-:-:S03]  /*3090*/  SEL R13, R13, R27, P2 ;  /* 0x0000001b0d0d7207 */ /* 0x000fc60001000000 */
[----:B------:R-:W-:-:S08]  /*30a0*/  DADD R14, R18, -R14 ;  /* 0x00000000120e7229 */ /* 0x000fd0000000080e */
[----:B------:R-:W-:-:S08]  /*30b0*/  DFMA R10, R10, UR6, R14 ;  /* 0x000000060a0a7c2b */ /* 0x000fd0000800000e */
[----:B------:R-:W-:-:S08]  /*30c0*/  DADD R14, R8, R10 ;  /* 0x00000000080e7229 */ /* 0x000fd0000000000a */
[----:B------:R-:W-:Y:S02]  /*30d0*/  DADD R16, R8, -R14 ;  /* 0x0000000008107229 */ /* 0x000fe4000000080e */
[----:B------:R-:W-:-:S06]  /*30e0*/  DMUL R8, R14, R12 ;  /* 0x0000000c0e087228 */ /* 0x000fcc0000000000 */
[----:B------:R-:W-:Y:S02]  /*30f0*/  DADD R16, R10, R16 ;  /* 0x000000000a107229 */ /* 0x000fe40000000010 */
[----:B------:R-:W-:-:S08]  /*3100*/  DFMA R14, R14, R12, -R8 ;  /* 0x0000000c0e0e722b */ /* 0x000fd00000000808 */
[----:B------:R-:W-:Y:S01]  /*3110*/  DFMA R14, R16, R12, R14 ;  /* 0x0000000c100e722b */ /* 0x000fe2000000000e */
[----:B------:R-:W-:Y:S01]  /*3120*/  HFMA2 R13, -RZ, RZ, 1.9912109375, 0.00128841400146484375 ;  /* 0x3ff71547ff0d7431 */ /* 0x000fe200000001ff */
[----:B------:R-:W-:-:S06]  /*3130*/  MOV R12, 0x652b82fe ;  /* 0x652b82fe000c7802 */ /* 0x000fcc0000000f00 */
        /* <DEDUP_REMOVED lines=52> */
[----:B------:R-:W-:Y:S02]  /*3480*/  IADD3 R8, PT, PT, R12, -R5, RZ ;  /* 0x800000050c087210 */ /* 0x000fe40007ffe0ff */
[----:B------:R-:W-:Y:S02]  /*3490*/  LEA R17, R5, R17, 0x14 ;  /* 0x0000001105117211 */ /* 0x000fe400078ea0ff */
[----:B------:R-:W-:Y:S01]  /*34a0*/  LEA R9, R8, 0x3ff00000, 0x14 ;  /* 0x3ff0000008097811 */ /* 0x000fe200078ea0ff */
[----:B------:R-:W-:-:S06]  /*34b0*/  IMAD.MOV.U32 R8, RZ, RZ, RZ ;  /* 0x000000ffff087224 */ /* 0x000fcc00078e00ff */
[----:B------:R-:W-:-:S11]  /*34c0*/  DMUL R8, R16, R8 ;  /* 0x0000000810087228 */ /* 0x000fd60000000000 */
.L_x_118:
[----:B------:R-:W-:Y:S01]  /*34d0*/  DFMA R14, R14, R8, R8 ;  /* 0x000000080e0e722b */ /* 0x000fe20000000008 */
[----:B------:R-:W-:Y:S01]  /*34e0*/  MOV R10, R0 ;  /* 0x00000000000a7202 */ /* 0x000fe20000000f00 */
[----:B------:R-:W-:Y:S01]  /*34f0*/  DSETP.NEU.AND P2, PT, |R8|, +INF , PT ;  /* 0x7ff000000800742a */ /* 0x000fe20003f4d200 */
[----:B------:R-:W-:-:S07]  /*3500*/  MOV R11, 0x0 ;  /* 0x00000000000b7802 */ /* 0x000fce0000000f00 */
[----:B------:R-:W-:Y:S02]  /*3510*/  FSEL R8, R8, R14, !P2 ;  /* 0x0000000e08087208 */ /* 0x000fe40005000000 */
[----:B------:R-:W-:Y:S01]  /*3520*/  FSEL R9, R9, R15, !P2 ;  /* 0x0000000f09097208 */ /* 0x000fe20005000000 */
[----:B------:R-:W-:Y:S06]  /*3530*/  RET.REL.NODEC R10 `(_Z25multi_tensor_apply_kernelI18TensorListMetadataILi5EE27AdamCapturableMasterFunctorIdfEJffPiifPf10adamMode_tfS5_EEvlPViT_T0_DpT1_) ;  /* 0xffffffc80ab07950 */ /* 0x000fec0003c3ffff */
.L_x_119:
        /* <DEDUP_REMOVED lines=12> */
.L_x_315:


//--------------------- .text._Z25multi_tensor_apply_kernelI18TensorListMetadataILi4EE21AdamCapturableFunctorIN3c108BFloat16EfEJffPiifPf10adamMode_tfS7_EEvlPViT_T0_DpT1_ --------------------------
	.section	.text._Z25multi_tensor_apply_kernelI18TensorListMetadataILi4EE21AdamCapturableFunctorIN3c108BFloat16EfEJffPiifPf10adamMode_tfS7_EEvlPViT_T0_DpT1_,"ax",@progbits
	.align	128
        .global         _Z25multi_tensor_apply_kernelI18TensorListMetadataILi4EE21AdamCapturableFunctorIN3c108BFloat16EfEJffPiifPf10adamMode_tfS7_EEvlPViT_T0_DpT1_
        .type           _Z25multi_tensor_apply_kernelI18TensorListMetadataILi4EE21AdamCapturableFunctorIN3c108BFloat16EfEJffPiifPf10adamMode_tfS7_EEvlPViT_T0_DpT1_,@function
        .size           _Z25multi_tensor_apply_kernelI18TensorListMetadataILi4EE21AdamCapturableFunctorIN3c108BFloat16EfEJffPiifPf10adamMode_tfS7_EEvlPViT_T0_DpT1_,(.L_x_316 - _Z25multi_tensor_apply_kernelI18TensorListMetadataILi4EE21AdamCapturableFunctorIN3c108BFloat16EfEJffPiifPf10adamMode_tfS7_EEvlPViT_T0_DpT1_)
        .other          _Z25multi_tensor_apply_kernelI18TensorListMetadataILi4EE21AdamCapturableFunctorIN3c108BFloat16EfEJffPiifPf10adamMode_tfS7_EEvlPViT_T0_DpT1_,@"STO_CUDA_ENTRY STV_DEFAULT"
_Z25multi_tensor_apply_kernelI18TensorListMetadataILi4EE21AdamCapturableFunctorIN3c108BFloat16EfEJffPiifPf10adamMode_tfS7_EEvlPViT_T0_DpT1_:
.text._Z25multi_tensor_apply_kernelI18TensorListMetadataILi4EE21AdamCapturableFunctorIN3c108BFloat16EfEJffPiifPf10adamMode_tfS7_EEvlPViT_T0_DpT1_:
        /* <DEDUP_REMOVED lines=14> */
[----:B------:R-:W-:Y:S01]  /*00e0*/  MOV R0, 0x230 ;  /* 0x0000023000007802 */ /* 0x000fe20000000f00 */
[----:B-1----:R-:W-:-:S06]  /*00f0*/  FMUL.FTZ R26, R26, 1 ;  /* 0x3f8000001a1a7820 */ /* 0x002fcc0000410000 */
[----:B------:R-:W-:Y:S08]  /*0100*/  F2F.F64.F32 R26, R26 ;  /* 0x0000001a001a7310 */ /* 0x000ff00000201800 */
[----:B--2---:R-:W0:Y:S02]  /*0110*/  I2F.F64 R4, R2 ;  /* 0x0000000200047312 */ /* 0x004e240000201c00 */
[----:B0-----:R-:W-:-:S02]  /*0120*/  R2UR UR5, R5 ;  /* 0x00000000050572ca */ /* 0x001fc400000e0000 */
[----:B------:R-:W-:Y:S01]  /*0130*/  R2UR UR4, R4 ;  /* 0x00000000040472ca */ /* 0x000fe200000e0000 */
[----:B------:R-:W-:-:S10]  /*0140*/  DADD R4, -RZ, |R26| ;  /* 0x00000000ff047229 */ /* 0x000fd4000000051a */
[----:B------:R-:W-:Y:S01]  /*0150*/  USHF.R.U32.HI UR6, URZ, 0x14, UR5 ;  /* 0x00000014ff067899 */ /* 0x000fe20008011605 */
[----:B------:R-:W-:Y:S01]  /*0160*/  IMAD.MOV.U32 R22, RZ, RZ, R4 ;  /* 0x000000ffff167224 */ /* 0x000fe200078e0004 */
[----:B------:R-:W-:Y:S01]  /*0170*/  MOV R3, R5 ;  /* 0x0000000500037202 */ /* 0x000fe20000000f00 */
[----:B------:R-:W-:Y:S01]  /*0180*/  UMOV UR7, UR5 ;  /* 0x0000000500077c82 */ /* 0x000fe20008000000 */
[----:B------:R-:W-:-:S04]  /*0190*/  ULOP3.LUT UR6, UR6, 0x7ff, URZ, 0xc0, !UPT ;  /* 0x000007ff06067892 */ /* 0x000fc8000f8ec0ff */
[----:B------:R-:W-:-:S04]  /*01a0*/  UIADD3 UR6, UPT, UPT, UR6, -0x3f4, URZ ;  /* 0xfffffc0c06067890 */ /* 0x000fc8000fffe0ff */
[----:B------:R-:W-:Y:S02]  /*01b0*/  USHF.L.U32 UR11, UR4, UR6, URZ ;  /* 0x00000006040b7299 */ /* 0x000fe400080006ff */
[----:B------:R-:W-:Y:S02]  /*01c0*/  USHF.L.U64.HI UR9, UR4, UR6, UR5 ;  /* 0x0000000604097299 */ /* 0x000fe40008010205 */
[----:B------:R-:W-:Y:S01]  /*01d0*/  UISETP.NE.U32.AND UP0, UPT, UR11, URZ, UPT ;  /* 0x000000ff0b00728c */ /* 0x000fe2000bf05070 */
[----:B------:R-:W-:-:S03]  /*01e0*/  UMOV UR6, UR4 ;  /* 0x0000000400067c82 */ /* 0x000fc60008000000 */
[----:B------:R-:W-:-:S06]  /*01f0*/  UISETP.NE.AND.EX UP0, UPT, UR9, -0x80000000, UPT, UP0 ;  /* 0x800000000900788c */ /* 0x000fcc000bf05300 */
[----:B------:R-:W-:-:S04]  /*0200*/  PLOP3.LUT P0, PT, PT, PT, UP0, 0x80, 0x8 ;  /* 0x000000000008781c */ /* 0x000fc80003f0f008 */
[----:B------:R-:W-:-:S13]  /*0210*/  PLOP3.LUT P0, PT, P0, PT, PT, 0x8, 0x80 ;  /* 0x000000000080781c */ /* 0x000fda000070e170 */
[----:B------:R-:W-:Y:S05]  /*0220*/  CALL.REL.NOINC `($_Z25multi_tensor_apply_kernelI18TensorListMetadataILi4EE21AdamCapturableFunctorIN3c108BFloat16EfEJffPiifPf10adamMode_tfS7_EEvlPViT_T0_DpT1_$__internal_accurate_pow) ;  /* 0x0000002400b47944 */ /* 0x000fea0003c00000 */
[----:B------:R-:W0:Y:S01]  /*0230*/  LDC R10, c[0x0][0xf7c] ;  /* 0x0003df00ff0a7b82 */ /* 0x000e220000000800 */
[----:B------:R-:W-:Y:S01]  /*0240*/  IMAD.MOV.U32 R5, RZ, RZ, R3 ;  /* 0x000000ffff057224 */ /* 0x000fe200078e0003 */
[----:B------:R-:W-:Y:S01]  /*0250*/  DADD R6, R26, UR4 ;  /* 0x000000041a067e29 */ /* 0x000fe20008000000 */
        /* <DEDUP_REMOVED lines=11> */
[----:B------:R-:W-:Y:S01]  /*0310*/  UISETP.NE.U32.AND UP0, UPT, UR11, URZ, UPT ;  /* 0x000000ff0b00728c */ /* 0x000fe2000bf05070 */
[----:B------:R-:W-:Y:S01]  /*0320*/  MOV R4, UR4 ;  /* 0x0000000400047c02 */ /* 0x000fe20008000f00 */
[----:B------:R-:W-:Y:S01]  /*0330*/  IMAD.U32 R5, RZ, RZ, UR5 ;  /* 0x00000005ff057e24 */ /* 0x000fe2000f8e00ff */
[----:B------:R-:W-:Y:S01]  /*0340*/  ISETP.LE.AND P4, PT, RZ, UR5, PT ;  /* 0x00000005ff007c0c */ /* 0x000fe2000bf83270 */
[----:B------:R-:W-:-:S06]  /*0350*/  UISETP.NE.AND.EX UP0, UPT, UR9, -0x80000000, UPT, UP0 ;  /* 0x800000000900788c */ /* 0x000fcc000bf05300 */
[----:B------:R-:W-:-:S13]  /*0360*/  PLOP3.LUT P1, PT, PT, PT, UP0, 0x80, 0x8 ;  /* 0x000000000008781c */ /* 0x000fda0003f2f008 */
[----:B------:R-:W-:Y:S01]  /*0370*/  DSETP.NEU.AND P1, PT, |R4|, 0.5, !P1 ;  /* 0x3fe000000400742a */ /* 0x000fe20004f2d200 */
[----:B------:R-:W-:-:S05]  /*0380*/  MOV R4, RZ ;  /* 0x000000ff00047202 */ /* 0x000fca0000000f00 */
[----:B------:R-:W-:-:S04]  /*0390*/  SEL R5, R27, RZ, P1 ;  /* 0x000000ff1b057207 */ /* 0x000fc80000800000 */
[----:B------:R-:W-:-:S07]  /*03a0*/  @!P4 LOP3.LUT R5, R5, 0x7ff00000, RZ, 0xfc, !PT ;  /* 0x7ff000000505c812 */ /* 0x000fce00078efcff */
.L_x_121:
[----:B------:R-:W-:Y:S05]  /*03b0*/  @P3 BRA `(.L_x_122) ;  /* 0x0000000000383947 */ /* 0x000fea0003800000 */
[----:B------:R-:W-:-:S13]  /*03c0*/  FSETP.NAN.FTZ.AND P3, PT, R10, R10, PT ;  /* 0x0000000a0a00720b */ /* 0x000fda0003f78000 */
[----:B------:R-:W-:Y:S01]  /*03d0*/  @P3 DADD R4, R26, UR4 ;  /* 0x000000041a043e29 */ /* 0x000fe20008000000 */
[----:B------:R-:W-:Y:S10]  /*03e0*/  @P3 BRA `(.L_x_122) ;  /* 0x00000000002c3947 */ /* 0x000ff40003800000 */
[----:B------:R-:W-:-:S14]  /*03f0*/  DSETP.NEU.AND P3, PT, |R26|, +INF , PT ;  /* 0x7ff000001a00742a */ /* 0x000fdc0003f6d200 */
[----:B------:R-:W-:Y:S05]  /*0400*/  @P3 BRA `(.L_x_122) ;  /* 0x0000000000243947 */ /* 0x000fea0003800000 */
[----:B------:R-:W-:Y:S02]  /*0410*/  ULOP3.LUT UR6, UR5, 0x7fffffff, URZ, 0xc0, !UPT ;  /* 0x7fffffff05067892 */ /* 0x000fe4000f8ec0ff */
[----:B------:R-:W-:Y:S02]  /*0420*/  ISETP.LE.AND P3, PT, RZ, UR5, PT ;  /* 0x00000005ff007c0c */ /* 0x000fe4000bf63270 */
[----:B------:R-:W-:Y:S01]  /*0430*/  MOV R4, RZ ;  /* 0x000000ff00047202 */ /* 0x000fe20000000f00 */
[----:B------:R-:W-:Y:S01]  /*0440*/  UISETP.NE.AND UP0, UPT, UR6, 0x3fe00000, UPT ;  /* 0x3fe000000600788c */ /* 0x000fe2000bf05270 */
[----:B------:R-:W-:-:S05]  /*0450*/  SEL R5, RZ, 0x7ff00000, !P3 ;  /* 0x7ff00000ff057807 */ /* 0x000fca0005800000 */
[----:B------:R-:W-:Y:S01]  /*0460*/  VIADD R0, R5, 0x80000000 ;  /* 0x8000000005007836 */ /* 0x000fe20000000000 */
[----:B------:R-:W-:-:S04]  /*0470*/  PLOP3.LUT P3, PT, PT, PT, UP0, 0x80, 0x8 ;  /* 0x000000000008781c */ /* 0x000fc80003f6f008 */
[----:B------:R-:W-:-:S04]  /*0480*/  SEL R0, R0, R5, P3 ;  /* 0x0000000500007207 */ /* 0x000fc80001800000 */
[----:B------:R-:W-:-:S07]  /*0490*/  @!P2 SEL R5, R0, R5, P1 ;  /* 0x000000050005a207 */ /* 0x000fce0000800000 */
.L_x_122:
[----:B------:R-:W0:Y:S01]  /*04a0*/  LDC R26, c[0x0][0xf80] ;  /* 0x0003e000ff1a7b82 */ /* 0x000e220000000800 */
[----:B------:R-:W-:Y:S01]  /*04b0*/  DADD R4, -R4, 1 ;  /* 0x3ff0000004047429 */ /* 0x000fe20000000100 */
[----:B------:R-:W-:Y:S01]  /*04c0*/  UMOV UR6, 0xf0000000 ;  /* 0xf000000000067882 */ /* 0x000fe20000000000 */
[----:B------:R-:W-:Y:S01]  /*04d0*/  UMOV UR7, 0x380fffff ;  /* 0x380fffff00077882 */ /* 0x000fe20000000000 */
[----:B------:R-:W-:Y:S01]  /*04e0*/  ISETP.NE.AND P2, PT, R2, RZ, PT ;  /* 0x000000ff0200720c */ /* 0x000fe20003f45270 */
[----:B------:R-:W-:Y:S02]  /*04f0*/  UISETP.NE.U32.AND UP0, UPT, UR11, URZ, UPT ;  /* 0x000000ff0b00728c */ /* 0x000fe4000bf05070 */
[----:B------:R-:W1:Y:S02]  /*0500*/  F2F.F32.F64 R0, R4 ;  /* 0x0000000400007310 */ /* 0x000e640000301000 */
[----:B------:R-:W-:Y:S01]  /*0510*/  DSETP.GEU.AND P1, PT, |R4|, UR6, PT ;  /* 0x0000000604007e2a */ /* 0x000fe2000bf2e200 */
[----:B------:R-:W-:Y:S01]  /*0520*/  UISETP.NE.AND.EX UP0, UPT, UR9, -0x80000000, UPT, UP0 ;  /* 0x800000000900788c */ /* 0x000fe2000bf05300 */
[----:B------:R-:W-:Y:S01]  /*0530*/  UMOV UR6, UR4 ;  /* 0x0000000400067c82 */ /* 0x000fe20008000000 */
[----:B------:R-:W-:-:S11]  /*0540*/  UMOV UR7, UR5 ;  /* 0x0000000500077c82 */ /* 0x000fd60008000000 */
[----:B-1----:R-:W-:Y:S01]  /*0550*/  @!P1 FMUL R0, R0, 1.175494350822287508e-38 ;  /* 0x0080000000009820 */ /* 0x002fe20000400000 */
[----:B0-----:R-:W-:Y:S01]  /*0560*/  FMUL.FTZ R26, R26, 1 ;  /* 0x3f8000001a1a7820 */ /* 0x001fe20000410000 */
[----:B------:R-:W-:-:S03]  /*0570*/  FSETP.NEU.FTZ.AND P1, PT, R10, 1, PT ;  /* 0x3f8000000a00780b */ /* 0x000fc60003f3d000 */
[----:B------:R-:W-:Y:S02]  /*0580*/  FSEL R0, R0, RZ, P2 ;  /* 0x000000ff00007208 */ /* 0x000fe40001000000 */
[----:B------:R-:W0:Y:S02]  /*0590*/  F2F.F64.F32 R26, R26 ;  /* 0x0000001a001a7310 */ /* 0x000e240000201800 */
[----:B------:R-:W-:-:S04]  /*05a0*/  FSEL R0, R0, RZ, P1 ;  /* 0x000000ff00007208 */ /* 0x000fc80000800000 */
[----:B------:R-:W-:Y:S02]  /*05b0*/  R2UR UR17, R0 ;  /* 0x00000000001172ca */ /* 0x000fe400000e0000 */
[----:B------:R-:W-:Y:S01]  /*05c0*/  MOV R0, 0x610 ;  /* 0x0000061000007802 */ /* 0x000fe20000000f00 */
[----:B0-----:R-:W-:-:S10]  /*05d0*/  DADD R6, -RZ, |R26| ;  /* 0x00000000ff067229 */ /* 0x001fd4000000051a */
[----:B------:R-:W-:Y:S01]  /*05e0*/  IMAD.MOV.U32 R22, RZ, RZ, R6 ;  /* 0x000000ffff167224 */ /* 0x000fe200078e0006 */
[----:B------:R-:W-:-:S07]  /*05f0*/  MOV R3, R7 ;  /* 0x0000000700037202 */ /* 0x000fce0000000f00 */
[----:B------:R-:W-:Y:S05]  /*0600*/  CALL.REL.NOINC `($_Z25multi_tensor_apply_kernelI18TensorListMetadataILi4EE21AdamCapturableFunctorIN3c108BFloat16EfEJffPiifPf10adamMode_tfS7_EEvlPViT_T0_DpT1_$__internal_accurate_pow) ;  /* 0x0000002000bc7944 */ /* 0x000fea0003c00000 */
[----:B------:R-:W0:Y:S01]  /*0610*/  LDC R10, c[0x0][0xf80] ;  /* 0x0003e000ff0a7b82 */ /* 0x000e220000000800 */
[----:B------:R-:W-:Y:S01]  /*0620*/  IMAD.MOV.U32 R5, RZ, RZ, R3 ;  /* 0x000000ffff057224 */ /* 0x000fe200078e0003 */
[----:B------:R-:W-:Y:S01]  /*0630*/  DADD R6, R26, UR4 ;  /* 0x000000041a067e29 */ /* 0x000fe20008000000 */
[----:B------:R-:W-:Y:S02]  /*0640*/  PLOP3.LUT P2, PT, PT, PT, UP0, 0x80, 0x8 ;  /* 0x000000000008781c */ /* 0x000fe40003f4f008 */
[----:B------:R-:W-:Y:S02]  /*0650*/  ISETP.GE.AND P1, PT, R27, RZ, PT ;  /* 0x000000ff1b00720c */ /* 0x000fe40003f26270 */
        /* <DEDUP_REMOVED lines=19> */
.L_x_123:
        /* <DEDUP_REMOVED lines=15> */
.L_x_124:
        /* <DEDUP_REMOVED lines=10> */
.L_x_120:
        /* <DEDUP_REMOVED lines=25> */
[----:B-1----:R-:W-:Y:S01]  /*0ab0*/  ULEA UR21, UP0, UR12, UR4, 0x1 ;  /* 0x000000040c157291 */ /* 0x002fe2000f8008ff */
[----:B0-----:R-:W-:Y:S01]  /*0ac0*/  FADD.FTZ R0, -R0, 1 ;  /* 0x3f80000000007421 */ /* 0x001fe20000010100 */
[----:B------:R-:W-:Y:S02]  /*0ad0*/  USHF.L.U64.HI UR4, UR12, 0x2, UR14 ;  /* 0x000000020c047899 */ /* 0x000fe4000801020e */
[----:B--2---:R-:W-:Y:S02]  /*0ae0*/  UIADD3 UR22, UP1, UPT, UR8, UR15, URZ ;  /* 0x0000000f08167290 */ /* 0x004fe4000ff3e0ff */
[----:B------:R-:W-:Y:S01]  /*0af0*/  USEL UR13, UR13, UR16, UP3 ;  /* 0x000000100d0d7287 */ /* 0x000fe20009800000 */
[----:B------:R-:W-:Y:S01]  /*0b00*/  IMAD.U32 R10, RZ, RZ, UR21 ;  /* 0x00000015ff0a7e24 */ /* 0x000fe2000f8e00ff */
[----:B----4-:R-:W-:Y:S01]  /*0b10*/  UISETP.NE.AND UP3, UPT, UR23, URZ, UPT ;  /* 0x000000ff1700728c */ /* 0x010fe2000bf65270 */
[----:B---3--:R-:W-:Y:S01]  /*0b20*/  FADD.FTZ R2, -R2, 1 ;  /* 0x3f80000002027421 */ /* 0x008fe20000010100 */
[----:B-----5:R-:W-:Y:S01]  /*0b30*/  UIADD3 UR15, UP2, UPT, UR10, UR15, URZ ;  /* 0x0000000f0a0f7290 */ /* 0x020fe2000ff5e0ff */
[----:B------:R-:W-:Y:S01]  /*0b40*/  R2UR UR10, R0 ;  /* 0x00000000000a72ca */ /* 0x000fe200000e0000 */
[----:B------:R-:W-:Y:S01]  /*0b50*/  UIADD3.X UR8, UPT, UPT, UR9, UR4, URZ, UP1, !UPT ;  /* 0x0000000409087290 */ /* 0x000fe20008ffe4ff */
[----:B------:R-:W-:Y:S01]  /*0b60*/  MOV R12, UR22 ;  /* 0x00000016000c7c02 */ /* 0x000fe20008000f00 */
[----:B------:R-:W-:Y:S01]  /*0b70*/  ULEA.HI.X UR5, UR12, UR5, UR14, 0x1, UP0 ;  /* 0x000000050c057291 */ /* 0x000fe200080f0c0e */
[----:B------:R-:W-:Y:S01]  /*0b80*/  R2UR UR9, R2 ;  /* 0x00000000020972ca */ /* 0x000fe200000e0000 */
[----:B------:R-:W-:Y:S01]  /*0b90*/  UIADD3.X UR4, UPT, UPT, UR11, UR4, URZ, UP2, !UPT ;  /* 0x000000040b047290 */ /* 0x000fe200097fe4ff */
[----:B------:R-:W-:Y:S01]  /*0ba0*/  IMAD.U32 R14, RZ, RZ, UR15 ;  /* 0x0000000fff0e7e24 */ /* 0x000fe2000f8e00ff */
[----:B------:R-:W0:Y:S01]  /*0bb0*/  LDCU.64 UR6, c[0x0][UR6+0x380] ;  /* 0x00007000060677ac */ /* 0x000e220008000a00 */
[----:B------:R-:W-:Y:S01]  /*0bc0*/  IMAD.U32 R13, RZ, RZ, UR8 ;  /* 0x00000008ff0d7e24 */ /* 0x000fe2000f8e00ff */
[----:B------:R-:W-:-:S02]  /*0bd0*/  MOV R11, UR5 ;  /* 0x00000005000b7c02 */ /* 0x000fc40008000f00 */
[----:B------:R-:W-:Y:S01]  /*0be0*/  MOV R15, UR4 ;  /* 0x00000004000f7c02 */ /* 0x000fe20008000f00 */
[----:B------:R-:W1:Y:S01]  /*0bf0*/  LDCU UR20, c[0x0][0x360] ;  /* 0x00006c00ff1477ac */ /* 0x000e620008000800 */
[----:B------:R-:W-:Y:S06]  /*0c00*/  BRA.U !UP3, `(.L_x_125) ;  /* 0x0000000d0ba47547 */ /* 0x000fec000b800000 */
[----:B------:R-:W2:Y:S01]  /*0c10*/  S2R R2, SR_TID.X ;  /* 0x0000000000027919 */ /* 0x000ea20000002100 */
[----:B------:R-:W3:Y:S01]  /*0c20*/  LDCU UR11, c[0x0][0xf7c] ;  /* 0x0001ef80ff0b77ac */ /* 0x000ee20008000800 */
[----:B------:R-:W4:Y:S01]  /*0c30*/  LDCU UR14, c[0x0][0xf80] ;  /* 0x0001f000ff0e77ac */ /* 0x000f220008000800 */
[----:B------:R-:W0:Y:S01]  /*0c40*/  LDCU UR5, c[0x0][0xf94] ;  /* 0x0001f280ff0577ac */ /* 0x000e220008000800 */
[----:B------:R-:W0:Y:S01]  /*0c50*/  LDCU UR8, c[0x0][0xfa4] ;  /* 0x0001f480ff0877ac */ /* 0x000e220008000800 */
[----:B------:R-:W-:-:S05]  /*0c60*/  UMOV UR4, URZ ;  /* 0x000000ff00047c82 */ /* 0x000fca0008000000 */
.L_x_134:
[----:B--2---:R-:W-:Y:S01]  /*0c70*/  VIADD R25, R2, UR4 ;  /* 0x0000000402197c36 */ /* 0x004fe20008000000 */
[----:B------:R-:W-:-:S04]  /*0c80*/  USHF.R.S32.HI UR15, URZ, 0x1f, UR12 ;  /* 0x0000001fff0f7899 */ /* 0x000fc8000801140c */
[----:B------:R-:W-:-:S13]  /*0c90*/  ISETP.GE.AND P0, PT, R25, UR13, PT ;  /* 0x0000000d19007c0c */ /* 0x000fda000bf06270 */
[----:B---3--:R-:W2:Y:S01]  /*0ca0*/  @!P0 LDC.64 R4, c[0x0][0xfa8] ;  /* 0x0003ea00ff048b82 */ /* 0x008ea20000000a00 */
[----:B------:R-:W-:-:S04]  /*0cb0*/  @!P0 IADD3 R0, P1, PT, R25, UR12, RZ ;  /* 0x0000000c19008c10 */ /* 0x000fc8000ff3e0ff */
[----:B-1----:R-:W-:Y:S02]  /*0cc0*/  @!P0 LEA.HI.X.SX32 R7, R25, UR15, 0x1, P1 ;  /* 0x0000000f19078c11 */ /* 0x002fe400088f0eff */
[----:B0-----:R-:W-:-:S04]  /*0cd0*/  @!P0 LEA R8, P1, R0, UR6, 0x1 ;  /* 0x0000000600088c11 */ /* 0x001fc8000f8208ff */
[----:B------:R-:W-:-:S05]  /*0ce0*/  @!P0 LEA.HI.X R9, R0, UR7, R7, 0x1, P1 ;  /* 0x0000000700098c11 */ /* 0x000fca00088f0c07 */
[----:B------:R-:W5:Y:S04]  /*0cf0*/  @!P0 LDG.E.U16 R0, desc[UR18][R8.64] ;  /* 0x0000001208008981 */ /* 0x000f68000c1e1500 */
[----:B--2---:R-:W2:Y:S01]  /*0d00*/  @!P0 LDG.E R5, desc[UR18][R4.64] ;  /* 0x0000001204058981 */ /* 0x004ea2000c1e1900 */
[----:B-1----:R-:W-:Y:S01]  /*0d10*/  IADD3 R27, PT, PT, R25, UR20, RZ ;  /* 0x00000014191b7c10 */ /* 0x002fe2000fffe0ff */
        /* <DEDUP_REMOVED lines=8> */
[----:B--2---:R-:W-:-:S05]  /*0da0*/  @!P0 FMUL.FTZ R6, R0, R5 ;  /* 0x0000000500068220 */ /* 0x004fca0000410000 */
[----:B------:R-:W-:-:S04]  /*0db0*/  @!P0 F2FP.BF16.F32.PACK_AB R0, RZ, R6 ;  /* 0x00000006ff00823e */ /* 0x000fc800000010ff */
[----:B------:R-:W-:-:S05]  /*0dc0*/  PRMT R21, R0, 0x7610, R21 ;  /* 0x0000761000157816 */ /* 0x000fca0000000015 */
[----:B------:R1:W-:Y:S04]  /*0dd0*/  @!P0 STG.E.U16 desc[UR18][R8.64], R21 ;  /* 0x0000001508008986 */ /* 0x0003e8000c101512 */
[----:B------:R-:W2:Y:S04]  /*0de0*/  @!P1 LDG.E.U16 R0, desc[UR18][R18.64] ;  /* 0x0000001212009981 */ /* 0x000ea8000c1e1500 */
[----:B0-----:R-:W5:Y:S01]  /*0df0*/  @!P1 LDG.E R16, desc[UR18][R16.64] ;  /* 0x0000001210109981 */ /* 0x001f62000c1e1900 */
[----:B------:R-:W-:Y:S02]  /*0e00*/  VIADD R5, R27, UR20 ;  /* 0x000000141b057c36 */ /* 0x000fe40008000000 */
[----:B------:R-:W-:-:S02]  /*0e10*/  HFMA2 R4, -RZ, RZ, 0, 0 ;  /* 0x00000000ff047431 */ /* 0x000fc400000001ff */
[----:B------:R-:W-:Y:S01]  /*0e20*/  @!P0 IMAD.WIDE R22, R25, 0x4, R12 ;  /* 0x0000000419168825 */ /* 0x000fe200078e020c */
[----:B------:R-:W-:-:S13]  /*0e30*/  ISETP.GE.AND P2, PT, R5, UR13, PT ;  /* 0x0000000d05007c0c */ /* 0x000fda000bf46270 */
[----:B------:R-:W0:Y:S01]  /*0e40*/  @!P2 LDC.64 R28, c[0x0][0xfa8] ;  /* 0x0003ea00ff1cab82 */ /* 0x000e220000000a00 */
[----:B------:R-:W-:Y:S01]  /*0e50*/  @!P2 IADD3 R20, P3, PT, R5, UR12, RZ ;  /* 0x0000000c0514ac10 */ /* 0x000fe2000ff7e0ff */
[----:B--2---:R-:W-:Y:S01]  /*0e60*/  @!P1 IMAD.U32 R7, R0, 0x10000, RZ ;  /* 0x0001000000079824 */ /* 0x004fe200078e00ff */
[----:B------:R-:W-:-:S03]  /*0e70*/  MOV R0, RZ ;  /* 0x000000ff00007202 */ /* 0x000fc60000000f00 */
[----:B-----5:R-:W-:Y:S01]  /*0e80*/  @!P1 FMUL.FTZ R4, R7, R16 ;  /* 0x0000001007049220 */ /* 0x020fe20000410000 */
[----:B------:R-:W-:Y:S02]  /*0e90*/  @!P2 LEA.HI.X.SX32 R7, R5, UR15, 0x1, P3 ;  /* 0x0000000f0507ac11 */ /* 0x000fe400098f0eff */
[C---:B------:R-:W-:Y:S01]  /*0ea0*/  @!P2 LEA R16, P3, R20.reuse, UR6, 0x1 ;  /* 0x000000061410ac11 */ /* 0x040fe2000f8608ff */
[----:B------:R2:W5:Y:S01]  /*0eb0*/  @!P0 LDG.E R0, desc[UR18][R22.64] ;  /* 0x0000001216008981 */ /* 0x000562000c1e1900 */
[----:B-1----:R-:W-:Y:S02]  /*0ec0*/  @!P1 F2FP.BF16.F32.PACK_AB R8, RZ, R4 ;  /* 0x00000004ff08923e */ /* 0x002fe400000010ff */
[----:B------:R-:W-:Y:S01]  /*0ed0*/  @!P2 LEA.HI.X R17, R20, UR7, R7, 0x1, P3 ;  /* 0x000000071411ac11 */ /* 0x000fe200098f0c07 */
[----:B------:R-:W-:Y:S02]  /*0ee0*/  IMAD.MOV.U32 R7, RZ, RZ, RZ ;  /* 0x000000ffff077224 */ /* 0x000fe400078e00ff */
[----:B------:R-:W-:-:S04]  /*0ef0*/  @!P0 IMAD.WIDE R20, R25, 0x4, R14 ;  /* 0x0000000419148825 */ /* 0x000fc800078e020e */
[----:B------:R-:W-:Y:S01]  /*0f00*/  @!P0 IMAD.WIDE R24, R25, 0x2, R10 ;  /* 0x0000000219188825 */ /* 0x000fe200078e020a */
[----:B--2---:R-:W-:Y:S01]  /*0f10*/  PRMT R23, R8, 0x7610, R23 ;  /* 0x0000761008177816 */ /* 0x004fe20000000017 */
[----:B------:R-:W4:Y:S04]  /*0f20*/  @!P0 LDG.E R7, desc[UR18][R20.64] ;  /* 0x0000001214078981 */ /* 0x000f28000c1e1900 */
[----:B------:R1:W2:Y:S04]  /*0f30*/  @!P0 LDG.E.U16 R8, desc[UR18][R24.64] ;  /* 0x0000001218088981 */ /* 0x0002a8000c1e1500 */
[----:B------:R3:W-:Y:S04]  /*0f40*/  @!P1 STG.E.U16 desc[UR18][R18.64], R23 ;  /* 0x0000001712009986 */ /* 0x0007e8000c101512 */
[----:B------:R-:W5:Y:S04]  /*0f50*/  @!P2 LDG.E.U16 R26, desc[UR18][R16.64] ;  /* 0x00000012101aa981 */ /* 0x000f68000c1e1500 */
[----:B0-----:R-:W4:Y:S01]  /*0f60*/  @!P2 LDG.E R29, desc[UR18][R28.64] ;  /* 0x000000121c1da981 */ /* 0x001f22000c1e1900 */
[----:B------:R-:W-:-:S02]  /*0f70*/  HFMA2 R9, -RZ, RZ, 0, 0 ;  /* 0x00000000ff097431 */ /* 0x000fc400000001ff */
[----:B-1----:R-:W-:-:S04]  /*0f80*/  @!P1 IMAD.WIDE R24, R27, 0x4, R12 ;  /* 0x000000041b189825 */ /* 0x002fc800078e020c */
[----:B---3--:R-:W-:Y:S02]  /*0f90*/  VIADD R23, R5, UR20 ;  /* 0x0000001405177c36 */ /* 0x008fe40008000000 */
[----:B------:R-:W-:Y:S02]  /*0fa0*/  IMAD.MOV.U32 R22, RZ, RZ, RZ ;  /* 0x000000ffff167224 */ /* 0x000fe400078e00ff */
[----:B------:R-:W-:Y:S01]  /*0fb0*/  @!P1 IMAD.WIDE R18, R27, 0x2, R10 ;  /* 0x000000021b129825 */ /* 0x000fe200078e020a */
[----:B------:R-:W-:Y:S01]  /*0fc0*/  ISETP.GE.AND P3, PT, R23, UR13, PT ;  /* 0x0000000d17007c0c */ /* 0x000fe2000bf66270 */
[----:B------:R0:W3:Y:S02]  /*0fd0*/  @!P1 LDG.E R9, desc[UR18][R24.64] ;  /* 0x0000001218099981 */ /* 0x0000e4000c1e1900 */
[----:B------:R-:W-:Y:S02]  /*0fe0*/  @!P1 IMAD.WIDE R20, R27, 0x4, R14 ;  /* 0x000000041b149825 */ /* 0x000fe400078e020e */
[----:B------:R1:W2:Y:S01]  /*0ff0*/  @!P1 LDG.E.U16 R27, desc[UR18][R18.64] ;  /* 0x00000012121b9981 */ /* 0x0002a2000c1e1500 */
[----:B-----5:R-:W-:-:S05]  /*1000*/  @!P2 SHF.L.U32 R26, R26, 0x10, RZ ;  /* 0x000000101a1aa819 */ /* 0x020fca00000006ff */
[----:B----4-:R-:W-:Y:S01]  /*1010*/  @!P2 FMUL.FTZ R22, R26, R29 ;  /* 0x0000001d1a16a220 */ /* 0x010fe20000410000 */
[----:B------:R-:W-:-:S04]  /*1020*/  MOV R26, RZ ;  /* 0x000000ff001a7202 */ /* 0x000fc80000000f00 */
[----:B0-----:R-:W-:Y:S02]  /*1030*/  @!P2 F2FP.BF16.F32.PACK_AB R25, RZ, R22 ;  /* 0x00000016ff19a23e */ /* 0x001fe400000010ff */
[----:B------:R0:W4:Y:S02]  /*1040*/  @!P1 LDG.E R26, desc[UR18][R20.64] ;  /* 0x00000012141a9981 */ /* 0x000124000c1e1900 */
[----:B-1----:R-:W-:Y:S02]  /*1050*/  PRMT R19, R25, 0x7610, R19 ;  /* 0x0000761019137816 */ /* 0x002fe40000000013 */
[----:B------:R-:W-:-:S03]  /*1060*/  CS2R R28, SRZ ;  /* 0x00000000001c7805 */ /* 0x000fc6000001ff00 */
[----:B------:R1:W-:Y:S01]  /*1070*/  @!P2 STG.E.U16 desc[UR18][R16.64], R19 ;  /* 0x000000131000a986 */ /* 0x0003e2000c101512 */
[----:B0-----:R-:W-:Y:S01]  /*1080*/  @!P3 IADD3 R21, P4, PT, R23, UR12, RZ ;  /* 0x0000000c1715bc10 */ /* 0x001fe2000ff9e0ff */
[----:B-1----:R-:W0:Y:S01]  /*1090*/  @!P3 LDC.64 R16, c[0x0][0xfa8] ;  /* 0x0003ea00ff10bb82 */ /* 0x002e220000000a00 */
[----:B------:R-:W-:-:S05]  /*10a0*/  @!P2 IMAD.WIDE R18, R5, 0x4, R14 ;  /* 0x000000040512a825 */ /* 0x000fca00078e020e */
[----:B------:R1:W5:Y:S01]  /*10b0*/  @!P2 LDG.E R29, desc[UR18][R18.64] ;  /* 0x00000012121da981 */ /* 0x000362000c1e1900 */
[----:B------:R-:W-:-:S05]  /*10c0*/  @!P2 IMAD.WIDE R24, R5, 0x4, R12 ;  /* 0x000000040518a825 */ /* 0x000fca00078e020c */
[----:B------:R-:W5:Y:S01]  /*10d0*/  @!P2 LDG.E R28, desc[UR18][R24.64] ;  /* 0x00000012181ca981 */ /* 0x000f62000c1e1900 */
[----:B-1----:R-:W-:Y:S02]  /*10e0*/  @!P3 LEA.HI.X.SX32 R18, R23, UR15, 0x1, P4 ;  /* 0x0000000f1712bc11 */ /* 0x002fe4000a0f0eff */
[----:B------:R-:W-:-:S04]  /*10f0*/  @!P3 LEA R20, P4, R21, UR6, 0x1 ;  /* 0x000000061514bc11 */ /* 0x000fc8000f8808ff */
[----:B------:R-:W-:Y:S01]  /*1100*/  @!P3 LEA.HI.X R21, R21, UR7, R18, 0x1, P4 ;  /* 0x000000071515bc11 */ /* 0x000fe2000a0f0c12 */
[----:B0-----:R0:W2:Y:S04]  /*1110*/  @!P3 LDG.E R16, desc[UR18][R16.64] ;  /* 0x000000121010b981 */ /* 0x0010a8000c1e1900 */
[----:B------:R-:W5:Y:S01]  /*1120*/  @!P3 LDG.E.U16 R24, desc[UR18][R20.64] ;  /* 0x000000121418b981 */ /* 0x000f62000c1e1500 */
[----:B0-----:R-:W-:-:S04]  /*1130*/  FMUL.FTZ R17, R6, UR9 ;  /* 0x0000000906117c20 */ /* 0x001fc80008410000 */
[----:B------:R-:W-:-:S04]  /*1140*/  FMUL.FTZ R25, R17, R6 ;  /* 0x0000000611197220 */ /* 0x000fc80000410000 */
[----:B------:R-:W-:Y:S01]  /*1150*/  FFMA.FTZ R7, R7, UR14, R25 ;  /* 0x0000000e07077c23 */ /* 0x000fe20008010019 */
[----:B------:R-:W-:Y:S01]  /*1160*/  FMUL.FTZ R25, R4, UR9 ;  /* 0x0000000904197c20 */ /* 0x000fe20008410000 */
[----:B------:R-:W-:-:S04]  /*1170*/  @!P2 IMAD.WIDE R18, R5, 0x2, R10 ;  /* 0x000000020512a825 */ /* 0x000fc800078e020a */
[----:B------:R-:W-:Y:S01]  /*1180*/  FMUL.FTZ R25, R25, R4 ;  /* 0x0000000419197220 */ /* 0x000fe20000410000 */
[----:B------:R-:W-:Y:S01]  /*1190*/  HFMA2 R5, -RZ, RZ, 0, 0 ;  /* 0x00000000ff057431 */ /* 0x000fe200000001ff */
[----:B------:R0:W2:Y:S01]  /*11a0*/  @!P2 LDG.E.U16 R18, desc[UR18][R18.64] ;  /* 0x000000121212a981 */ /* 0x0000a2000c1e1500 */
[----:B------:R-:W-:-:S04]  /*11b0*/  FMUL.FTZ R4, R4, UR10 ;  /* 0x0000000a04047c20 */ /* 0x000fc80008410000 */
[----:B---3--:R-:W-:Y:S01]  /*11c0*/  FFMA.FTZ R4, R9, UR11, R4 ;  /* 0x0000000b09047c23 */ /* 0x008fe20008010004 */
[----:B----4-:R-:W-:Y:S01]  /*11d0*/  FFMA.FTZ R26, R26, UR14, R25 ;  /* 0x0000000e1a1a7c23 */ /* 0x010fe20008010019 */
[----:B-----5:R-:W-:-:S04]  /*11e0*/  @!P3 IMAD.U32 R25, R24, 0x10000, RZ ;  /* 0x000100001819b824 */ /* 0x020fc800078e00ff */
[----:B--2---:R-:W-:Y:S02]  /*11f0*/  @!P3 FMUL.FTZ R5, R25, R16 ;  /* 0x000000101905b220 */ /* 0x004fe40000410000 */
[----:B------:R-:W1:Y:S03]  /*1200*/  MUFU.RCP R16, R3 ;  /* 0x0000000300107308 */ /* 0x000e660000001000 */
[----:B------:R-:W-:Y:S01]  /*1210*/  @!P3 F2FP.BF16.F32.PACK_AB R17, RZ, R5 ;  /* 0x00000005ff11b23e */ /* 0x000fe200000010ff */
[----:B-1----:R-:W-:-:S06]  /*1220*/  FMUL.FTZ R25, R7, R16 ;  /* 0x0000001007197220 */ /* 0x002fcc0000410000 */
[----:B------:R-:W1:Y:S01]  /*1230*/  MUFU.SQRT R25, R25 ;  /* 0x0000001900197308 */ /* 0x000e620000002000 */
[----:B0-----:R-:W-:Y:S01]  /*1240*/  PRMT R19, R17, 0x7610, R19 ;  /* 0x0000761011137816 */ /* 0x001fe20000000013 */
[----:B------:R-:W-:-:S04]  /*1250*/  FMUL.FTZ R17, R6, UR10 ;  /* 0x0000000a06117c20 */ /* 0x000fc80008410000 */
[----:B------:R0:W-:Y:S01]  /*1260*/  @!P3 STG.E.U16 desc[UR18][R20.64], R19 ;  /* 0x000000131400b986 */ /* 0x0001e2000c101512 */
[----:B------:R-:W-:Y:S02]  /*1270*/  FFMA.FTZ R0, R0, UR11, R17 ;  /* 0x0000000b00007c23 */ /* 0x000fe40008010011 */
[----:B------:R-:W2:Y:S01]  /*1280*/  MUFU.RCP R17, UR17 ;  /* 0x0000001100117d08 */ /* 0x000ea20008001000 */
[----:B-1----:R-:W-:Y:S01]  /*1290*/  FADD.FTZ R24, R25, UR5 ;  /* 0x0000000519187e21 */ /* 0x002fe20008010000 */
[----:B0-----:R-:W-:-:S06]  /*12a0*/  FMUL.FTZ R21, R26, R16 ;  /* 0x000000101a157220 */ /* 0x001fcc0000410000 */
[----:B------:R-:W0:Y:S08]  /*12b0*/  MUFU.SQRT R19, R21 ;  /* 0x0000001500137308 */ /* 0x000e300000002000 */
[----:B------:R-:W1:Y:S01]  /*12c0*/  MUFU.RCP R24, R24 ;  /* 0x0000001800187308 */ /* 0x000e620000001000 */
[----:B--2---:R-:W-:Y:S01]  /*12d0*/  FMUL.FTZ R9, R0, R17 ;  /* 0x0000001100097220 */ /* 0x004fe20000410000 */
[----:B0-----:R-:W-:Y:S01]  /*12e0*/  FADD.FTZ R6, R19, UR5 ;  /* 0x0000000513067e21 */ /* 0x001fe20008010000 */
[----:B------:R-:W-:Y:S01]  /*12f0*/  IMAD.MOV.U32 R19, RZ, RZ, RZ ;  /* 0x000000ffff137224 */ /* 0x000fe200078e00ff */
[----:B------:R-:W-:Y:S01]  /*1300*/  @!P0 SHF.L.U32 R19, R8, 0x10, RZ ;  /* 0x0000001008138819 */ /* 0x000fe200000006ff */
[----:B-1----:R-:W-:-:S02]  /*1310*/  FMUL.FTZ R24, R9, R24 ;  /* 0x0000001809187220 */ /* 0x002fc40000410000 */
[----:B------:R-:W0:Y:S01]  /*1320*/  LDC.64 R8, c[0x0][0xf98] ;  /* 0x0003e600ff087b82 */ /* 0x000e220000000a00 */
[----:B------:R0:W1:Y:S02]  /*1330*/  MUFU.RCP R20, R6 ;  /* 0x0000000600147308 */ /* 0x0000640000001000 */
[----:B0-----:R0:W2:Y:S01]  /*1340*/  LDG.E R6, desc[UR18][R8.64] ;  /* 0x0000001208067981 */ /* 0x0010a2000c1e1900 */
[----:B------:R-:W-:-:S04]  /*1350*/  FMUL.FTZ R25, R4, R17 ;  /* 0x0000001104197220 */ /* 0x000fc80000410000 */
[----:B-1----:R-:W-:Y:S01]  /*1360*/  FMUL.FTZ R20, R25, R20 ;  /* 0x0000001419147220 */ /* 0x002fe20000410000 */
[----:B------:R-:W-:-:S04]  /*1370*/  FMUL.FTZ R25, R22, UR10 ;  /* 0x0000000a16197c20 */ /* 0x000fc80008410000 */
[----:B------:R-:W-:Y:S01]  /*1380*/  FFMA.FTZ R28, R28, UR11, R25 ;  /* 0x0000000b1c1c7c23 */ /* 0x000fe20008010019 */
[----:B------:R-:W-:-:S04]  /*1390*/  FMUL.FTZ R25, R22, UR9 ;  /* 0x0000000916197c20 */ /* 0x000fc80008410000 */
[----:B------:R-:W-:-:S04]  /*13a0*/  FMUL.FTZ R22, R25, R22 ;  /* 0x0000001619167220 */ /* 0x000fc80000410000 */
[----:B------:R-:W-:-:S04]  /*13b0*/  FFMA.FTZ R29, R29, UR14, R22 ;  /* 0x0000000e1d1d7c23 */ /* 0x000fc80008010016 */
[----:B0-----:R-:W-:-:S04]  /*13c0*/  FMUL.FTZ R9, R29, R16 ;  /* 0x000000101d097220 */ /* 0x001fc80000410000 */
[----:B------:R-:W0:Y:S01]  /*13d0*/  MUFU.SQRT R22, R9 ;  /* 0x0000000900167308 */ /* 0x000e220000002000 */
[----:B------:R-:W-:Y:S01]  /*13e0*/  IMAD.MOV.U32 R21, RZ, RZ, RZ ;  /* 0x000000ffff157224 */ /* 0x000fe200078e00ff */
[----:B------:R-:W-:Y:S01]  /*13f0*/  @!P1 SHF.L.U32 R21, R27, 0x10, RZ ;  /* 0x000000101b159819 */ /* 0x000fe200000006ff */
[----:B0-----:R-:W-:-:S06]  /*1400*/  FADD.FTZ R27, R22, UR5 ;  /* 0x00000005161b7e21 */ /* 0x001fcc0008010000 */
[----:B------:R-:W0:Y:S01]  /*1410*/  MUFU.RCP R27, R27 ;  /* 0x0000001b001b7308 */ /* 0x000e220000001000 */
[----:B------:R-:W-:Y:S01]  /*1420*/  FMUL.FTZ R8, R28, R17 ;  /* 0x000000111c087220 */ /* 0x000fe20000410000 */
[----:B------:R-:W-:Y:S01]  /*1430*/  IMAD.MOV.U32 R25, RZ, RZ, RZ ;  /* 0x000000ffff197224 */ /* 0x000fe200078e00ff */
[----:B------:R-:W-:Y:S01]  /*1440*/  @!P2 SHF.L.U32 R25, R18, 0x10, RZ ;  /* 0x000000101219a819 */ /* 0x000fe200000006ff */
[----:B------:R-:W-:Y:S01]  /*1450*/  FFMA.FTZ R20, R21, UR8, R20 ;  /* 0x0000000815147c23 */ /* 0x000fe20008010014 */
[----:B------:R-:W-:Y:S01]  /*1460*/  FFMA.FTZ R22, R19, UR8, R24 ;  /* 0x0000000813167c23 */ /* 0x000fe20008010018 */
[----:B0-----:R-:W-:Y:S01]  /*1470*/  FMUL.FTZ R18, R8, R27 ;  /* 0x0000001b08127220 */ /* 0x001fe20000410000 */
[----:B------:R-:W-:Y:S02]  /*1480*/  IMAD.MOV.U32 R27, RZ, RZ, RZ ;  /* 0x000000ffff1b7224 */ /* 0x000fe400078e00ff */
[----:B------:R-:W-:-:S05]  /*1490*/  @!P3 IMAD.WIDE R8, R23, 0x4, R12 ;  /* 0x000000041708b825 */ /* 0x000fca00078e020c */
[----:B------:R0:W3:Y:S02]  /*14a0*/  @!P3 LDG.E R27, desc[UR18][R8.64] ;  /* 0x00000012081bb981 */ /* 0x0000e4000c1e1900 */
[----:B0-----:R-:W-:Y:S02]  /*14b0*/  HFMA2 R8, -RZ, RZ, 0, 0 ;  /* 0x00000000ff087431 */ /* 0x001fe400000001ff */
[----:B--2---:R-:W-:Y:S01]  /*14c0*/  FFMA.FTZ R24, -R6, R20, R21 ;  /* 0x0000001406187223 */ /* 0x004fe20000010115 */
[----:B------:R-:W-:-:S04]  /*14d0*/  FFMA.FTZ R20, R25, UR8, R18 ;  /* 0x0000000819147c23 */ /* 0x000fc80008010012 */
[----:B------:R-:W-:Y:S01]  /*14e0*/  FFMA.FTZ R25, -R6, R20, R25 ;  /* 0x0000001406197223 */ /* 0x000fe20000010119 */
[----:B------:R-:W-:-:S05]  /*14f0*/  @!P3 IMAD.WIDE R20, R23, 0x4, R14 ;  /* 0x000000041714b825 */ /* 0x000fca00078e020e */
[----:B------:R-:W2:Y:S01]  /*1500*/  @!P3 LDG.E R8, desc[UR18][R20.64] ;  /* 0x000000121408b981 */ /* 0x000ea2000c1e1900 */
[----:B------:R-:W-:Y:S01]  /*1510*/  FFMA.FTZ R22, R22, -R6, R19 ;  /* 0x8000000616167223 */ /* 0x000fe20000010013 */
[----:B------:R-:W-:-:S06]  /*1520*/  @!P3 IMAD.WIDE R18, R23, 0x2, R10 ;  /* 0x000000021712b825 */ /* 0x000fcc00078e020a */
[----:B------:R-:W4:Y:S01]  /*1530*/  @!P3 LDG.E.U16 R18, desc[UR18][R18.64] ;  /* 0x000000121212b981 */ /* 0x000f22000c1e1500 */
[----:B------:R-:W-:-:S04]  /*1540*/  FMUL.FTZ R23, R5, UR9 ;  /* 0x0000000905177c20 */ /* 0x000fc80008410000 */
[----:B------:R-:W-:Y:S01]  /*1550*/  FMUL.FTZ R23, R23, R5 ;  /* 0x0000000517177220 */ /* 0x000fe20000410000 */
[----:B------:R-:W-:Y:S03]  /*1560*/  BSSY.RECONVERGENT B0, `(.L_x_126) ;  /* 0x000001b000007945 */ /* 0x000fe60003800200 */
[----:B--2---:R-:W-:-:S04]  /*1570*/  FFMA.FTZ R23, R8, UR14, R23 ;  /* 0x0000000e08177c23 */ /* 0x004fc80008010017 */
[----:B------:R-:W-:-:S06]  /*1580*/  FMUL.FTZ R16, R23, R16 ;  /* 0x0000001017107220 */ /* 0x000fcc0000410000 */
[----:B------:R-:W0:Y:S01]  /*1590*/  MUFU.SQRT R16, R16 ;  /* 0x0000001000107308 */ /* 0x000e220000002000 */
[----:B------:R-:W-:Y:S01]  /*15a0*/  FMUL.FTZ R8, R5, UR10 ;  /* 0x0000000a05087c20 */ /* 0x000fe20008410000 */
[----:B0-----:R-:W-:-:S06]  /*15b0*/  FADD.FTZ R9, R16, UR5 ;  /* 0x0000000510097e21 */ /* 0x001fcc0008010000 */
[----:B------:R-:W0:Y:S01]  /*15c0*/  MUFU.RCP R9, R9 ;  /* 0x0000000900097308 */ /* 0x000e220000001000 */
[----:B---3--:R-:W-:Y:S01]  /*15d0*/  FFMA.FTZ R27, R27, UR11, R8 ;  /* 0x0000000b1b1b7c23 */ /* 0x008fe20008010008 */
[----:B------:R-:W-:-:S03]  /*15e0*/  IMAD.MOV.U32 R5, RZ, RZ, RZ ;  /* 0x000000ffff057224 */ /* 0x000fc600078e00ff */
[----:B------:R-:W-:Y:S01]  /*15f0*/  FMUL.FTZ R17, R27, R17 ;  /* 0x000000111b117220 */ /* 0x000fe20000410000 */
[----:B----4-:R-:W-:-:S03]  /*1600*/  @!P3 SHF.L.U32 R5, R18, 0x10, RZ ;  /* 0x000000101205b819 */ /* 0x010fc600000006ff */
[----:B0-----:R-:W-:-:S04]  /*1610*/  FMUL.FTZ R20, R17, R9 ;  /* 0x0000000911147220 */ /* 0x001fc80000410000 */
[----:B------:R-:W-:Y:S01]  /*1620*/  FFMA.FTZ R20, R5, UR8, R20 ;  /* 0x0000000805147c23 */ /* 0x000fe20008010014 */
[----:B------:R-:W-:Y:S06]  /*1630*/  @P0 BRA `(.L_x_127) ;  /* 0x0000000000340947 */ /* 0x000fec0003800000 */
[----:B------:R-:W0:Y:S01]  /*1640*/  F2F.BF16.F32 R0, R0 ;  /* 0x0000000000007304 */ /* 0x000e220000202000 */
[----:B------:R-:W-:Y:S01]  /*1650*/  F2FP.BF16.F32.PACK_AB R22, RZ, R22 ;  /* 0x00000016ff16723e */ /* 0x000fe200000010ff */
[----:B------:R-:W-:-:S03]  /*1660*/  VIADD R17, R2, UR4 ;  /* 0x0000000402117c36 */ /* 0x000fc60008000000 */
[----:B------:R-:W-:Y:S01]  /*1670*/  PRMT R9, R22, 0x7610, R9 ;  /* 0x0000761016097816 */ /* 0x000fe20000000009 */
[C---:B------:R-:W-:Y:S02]  /*1680*/  IMAD.WIDE R18, R17.reuse, 0x2, R10 ;  /* 0x0000000211127825 */ /* 0x040fe400078e020a */
[----:B------:R-:W1:Y:S03]  /*1690*/  F2F.BF16.F32 R7, R7 ;  /* 0x0000000700077304 */ /* 0x000e660000202000 */
[----:B------:R2:W-:Y:S01]  /*16a0*/  STG.E.U16 desc[UR18][R18.64], R9 ;  /* 0x0000000912007986 */ /* 0x0005e2000c101512 */
[----:B0-----:R-:W-:Y:S01]  /*16b0*/  SHF.L.U32 R21, R0, 0x10, RZ ;  /* 0x0000001000157819 */ /* 0x001fe200000006ff */
[----:B--2---:R-:W-:-:S04]  /*16c0*/  IMAD.WIDE R8, R17, 0x4, R12 ;  /* 0x0000000411087825 */ /* 0x004fc800078e020c */
[----:B-1----:R-:W-:Y:S01]  /*16d0*/  IMAD.U32 R22, R7, 0x10000, RZ ;  /* 0x0001000007167824 */ /* 0x002fe200078e00ff */
[----:B------:R0:W-:Y:S01]  /*16e0*/  STG.E desc[UR18][R8.64], R21 ;  /* 0x0000001508007986 */ /* 0x0001e2000c101912 */
[----:B------:R-:W-:-:S05]  /*16f0*/  IMAD.WIDE R16, R17, 0x4, R14 ;  /* 0x0000000411107825 */ /* 0x000fca00078e020e */
[----:B------:R0:W-:Y:S02]  /*1700*/  STG.E desc[UR18][R16.64], R22 ;  /* 0x0000001610007986 */ /* 0x0001e4000c101912 */
.L_x_127:
[----:B------:R-:W-:Y:S05]  /*1710*/  BSYNC.RECONVERGENT B0 ;  /* 0x0000000000007941 */ /* 0x000fea0003800200 */
.L_x_126:
[----:B------:R-:W-:Y:S04]  /*1720*/  BSSY.RECONVERGENT B0, `(.L_x_128) ;  /* 0x000000f000007945 */ /* 0x000fe80003800200 */
[----:B------:R-:W-:Y:S05]  /*1730*/  @P1 BRA `(.L_x_129) ;  /* 0x0000000000341947 */ /* 0x000fea0003800000 */
[----:B------:R-:W1:Y:S01]  /*1740*/  F2F.BF16.F32 R4, R4 ;  /* 0x0000000400047304 */ /* 0x000e620000202000 */
[----:B------:R-:W-:Y:S02]  /*1750*/  IADD3 R0, PT, PT, R2, UR4, RZ ;  /* 0x0000000402007c10 */ /* 0x000fe4000fffe0ff */
[----:B------:R-:W-:-:S03]  /*1760*/  F2FP.BF16.F32.PACK_AB R24, RZ, R24 ;  /* 0x00000018ff18723e */ /* 0x000fc600000010ff */
[----:B0-----:R-:W-:Y:S02]  /*1770*/  VIADD R9, R0, UR20 ;  /* 0x0000001400097c36 */ /* 0x001fe40008000000 */
[----:B------:R-:W0:Y:S02]  /*1780*/  F2F.BF16.F32 R26, R26 ;  /* 0x0000001a001a7304 */ /* 0x000e240000202000 */
[----:B------:R-:W-:-:S04]  /*1790*/  IMAD.WIDE R18, R9, 0x2, R10 ;  /* 0x0000000209127825 */ /* 0x000fc800078e020a */
[C---:B------:R-:W-:Y:S01]  /*17a0*/  IMAD.WIDE R16, R9.reuse, 0x4, R12 ;  /* 0x0000000409107825 */ /* 0x040fe200078e020c */
[----:B-1----:R-:W-:Y:S01]  /*17b0*/  SHF.L.U32 R7, R4, 0x10, RZ ;  /* 0x0000001004077819 */ /* 0x002fe200000006ff */
[----:B------:R1:W-:Y:S02]  /*17c0*/  STG.E.U16 desc[UR18][R18.64], R24 ;  /* 0x0000001812007986 */ /* 0x0003e4000c101512 */
[----:B------:R-:W-:Y:S02]  /*17d0*/  IMAD.WIDE R8, R9, 0x4, R14 ;  /* 0x0000000409087825 */ /* 0x000fe400078e020e */
[----:B------:R1:W-:Y:S02]  /*17e0*/  STG.E desc[UR18][R16.64], R7 ;  /* 0x0000000710007986 */ /* 0x0003e4000c101912 */
[----:B0-----:R-:W-:-:S05]  /*17f0*/  IMAD.U32 R21, R26, 0x10000, RZ ;  /* 0x000100001a157824 */ /* 0x001fca00078e00ff */
[----:B------:R1:W-:Y:S02]  /*1800*/  STG.E desc[UR18][R8.64], R21 ;  /* 0x0000001508007986 */ /* 0x0003e4000c101912 */
.L_x_129:
[----:B------:R-:W-:Y:S05]  /*1810*/  BSYNC.RECONVERGENT B0 ;  /* 0x0000000000007941 */ /* 0x000fea0003800200 */
.L_x_128:
[----:B------:R-:W-:Y:S04]  /*1820*/  BSSY.RECONVERGENT B0, `(.L_x_130) ;  /* 0x0000010000007945 */ /* 0x000fe80003800200 */
[----:B------:R-:W-:Y:S05]  /*1830*/  @P2 BRA `(.L_x_131) ;  /* 0x0000000000382947 */ /* 0x000fea0003800000 */
[----:B------:R-:W-:Y:S01]  /*1840*/  IADD3 R0, PT, PT, R2, UR4, RZ ;  /* 0x0000000402007c10 */ /* 0x000fe2000fffe0ff */
[----:B------:R-:W2:Y:S01]  /*1850*/  F2F.BF16.F32 R28, R28 ;  /* 0x0000001c001c7304 */ /* 0x000ea20000202000 */
[----:B------:R-:W-:-:S03]  /*1860*/  F2FP.BF16.F32.PACK_AB R25, RZ, R25 ;  /* 0x00000019ff19723e */ /* 0x000fc600000010ff */
[----:B------:R-:W-:-:S04]  /*1870*/  VIADD R0, R0, UR20 ;  /* 0x0000001400007c36 */ /* 0x000fc80008000000 */
[----:B------:R-:W3:Y:S01]  /*1880*/  F2F.BF16.F32 R29, R29 ;  /* 0x0000001d001d7304 */ /* 0x000ee20000202000 */
[----:B-1----:R-:W-:-:S05]  /*1890*/  IADD3 R19, PT, PT, R0, UR20, RZ ;  /* 0x0000001400137c10 */ /* 0x002fca000fffe0ff */
[----:B0-----:R-:W-:-:S04]  /*18a0*/  IMAD.WIDE R8, R19, 0x2, R10 ;  /* 0x0000000213087825 */ /* 0x001fc800078e020a */
[----:B--2---:R-:W-:Y:S01]  /*18b0*/  IMAD.U32 R7, R28, 0x10000, RZ ;  /* 0x000100001c077824 */ /* 0x004fe200078e00ff */
[----:B------:R2:W-:Y:S01]  /*18c0*/  STG.E.U16 desc[UR18][R8.64], R25 ;  /* 0x0000001908007986 */ /* 0x0005e2000c101512 */
[----:B------:R-:W-:Y:S01]  /*18d0*/  IMAD.WIDE R16, R19, 0x4, R12 ;  /* 0x0000000413107825 */ /* 0x000fe200078e020c */
[----:B---3--:R-:W-:-:S03]  /*18e0*/  SHF.L.U32 R21, R29, 0x10, RZ ;  /* 0x000000101d157819 */ /* 0x008fc600000006ff */
[----:B------:R-:W-:Y:S01]  /*18f0*/  IMAD.WIDE R18, R19, 0x4, R14 ;  /* 0x0000000413127825 */ /* 0x000fe200078e020e */
[----:B------:R2:W-:Y:S04]  /*1900*/  STG.E desc[UR18][R16.64], R7 ;  /* 0x0000000710007986 */ /* 0x0005e8000c101912 */
[----:B------:R2:W-:Y:S02]  /*1910*/  STG.E desc[UR18][R18.64], R21 ;  /* 0x0000001512007986 */ /* 0x0005e4000c101912 */
.L_x_131:
[----:B------:R-:W-:Y:S05]  /*1920*/  BSYNC.RECONVERGENT B0 ;  /* 0x0000000000007941 */ /* 0x000fea0003800200 */
.L_x_130:
[----:B------:R-:W-:Y:S01]  /*1930*/  BSSY.RECONVERGENT B0, `(.L_x_132) ;  /* 0x0000012000007945 */ /* 0x000fe20003800200 */
[----:B------:R-:W-:-:S03]  /*1940*/  FFMA.FTZ R0, -R6, R20, R5 ;  /* 0x0000001406007223 */ /* 0x000fc60000010105 */
[----:B------:R-:W-:Y:S05]  /*1950*/  @P3 BRA `(.L_x_133) ;  /* 0x00000000003c3947 */ /* 0x000fea0003800000 */
[----:B------:R-:W-:Y:S01]  /*1960*/  VIADD R4, R2, UR4 ;  /* 0x0000000402047c36 */ /* 0x000fe20008000000 */
[----:B------:R-:W3:Y:S01]  /*1970*/  F2F.BF16.F32 R27, R27 ;  /* 0x0000001b001b7304 */ /* 0x000ee20000202000 */
[----:B------:R-:W-:-:S03]  /*1980*/  F2FP.BF16.F32.PACK_AB R0, RZ, R0 ;  /* 0x00000000ff00723e */ /* 0x000fc600000010ff */
[----:B------:R-:W-:-:S04]  /*1990*/  IADD3 R4, PT, PT, R4, UR20, RZ ;  /* 0x0000001404047c10 */ /* 0x000fc8000fffe0ff */
[----:B------:R-:W4:Y:S01]  /*19a0*/  F2F.BF16.F32 R23, R23 ;  /* 0x0000001700177304 */ /* 0x000f220000202000 */
[----:B------:R-:W-:-:S05]  /*19b0*/  VIADD R4, R4, UR20 ;  /* 0x0000001404047c36 */ /* 0x000fca0008000000 */
[----:B012---:R-:W-:Y:S01]  /*19c0*/  IADD3 R9, PT, PT, R4, UR20, RZ ;  /* 0x0000001404097c10 */ /* 0x007fe2000fffe0ff */
[----:B---3--:R-:W-:-:S04]  /*19d0*/  IMAD.U32 R17, R27, 0x10000, RZ ;  /* 0x000100001b117824 */ /* 0x008fc800078e00ff */
[----:B------:R-:W-:-:S04]  /*19e0*/  IMAD.WIDE R4, R9, 0x2, R10 ;  /* 0x0000000209047825 */ /* 0x000fc800078e020a */
[----:B------:R-:W-:Y:S01]  /*19f0*/  IMAD.WIDE R6, R9, 0x4, R12 ;  /* 0x0000000409067825 */ /* 0x000fe200078e020c */
[----:B----4-:R-:W-:Y:S01]  /*1a00*/  SHF.L.U32 R19, R23, 0x10, RZ ;  /* 0x0000001017137819 */ /* 0x010fe200000006ff */
[----:B------:R3:W-:Y:S02]  /*1a10*/  STG.E.U16 desc[UR18][R4.64], R0 ;  /* 0x0000000004007986 */ /* 0x0007e4000c101512 */
[----:B------:R-:W-:Y:S02]  /*1a20*/  IMAD.WIDE R8, R9, 0x4, R14 ;  /* 0x0000000409087825 */ /* 0x000fe400078e020e */
[----:B------:R3:W-:Y:S04]  /*1a30*/  STG.E desc[UR18][R6.64], R17 ;  /* 0x0000001106007986 */ /* 0x0007e8000c101912 */
[----:B------:R3:W-:Y:S02]  /*1a40*/  STG.E desc[UR18][R8.64], R19 ;  /* 0x0000001308007986 */ /* 0x0007e4000c101912 */
.L_x_133:
[----:B------:R-:W-:Y:S05]  /*1a50*/  BSYNC.RECONVERGENT B0 ;  /* 0x0000000000007941 */ /* 0x000fea0003800200 */
.L_x_132:
[----:B------:R-:W-:-:S04]  /*1a60*/  ULEA UR4, UR20, UR4, 0x2 ;  /* 0x0000000414047291 */ /* 0x000fc8000f8e10ff */
[----:B------:R-:W-:-:S09]  /*1a70*/  UISETP.GE.AND UP0, UPT, UR4, UR13, UPT ;  /* 0x0000000d0400728c */ /* 0x000fd2000bf06270 */
[----:B------:R-:W-:Y:S05]  /*1a80*/  BRA.U !UP0, `(.L_x_134) ;  /* 0xfffffff108787547 */ /* 0x000fea000b83ffff */
[----:B------:R-:W-:Y:S05]  /*1a90*/  EXIT ;  /* 0x000000000000794d */ /* 0x000fea0003800000 */
.L_x_125:
[----:B------:R-:W2:Y:S01]  /*1aa0*/  LDCU UR8, c[0x0][0xf7c] ;  /* 0x0001ef80ff0877ac */ /* 0x000ea20008000800 */
[----:B------:R-:W3:Y:S01]  /*1ab0*/  LDCU UR11, c[0x0][0xf80] ;  /* 0x0001f000ff0b77ac */ /* 0x000ee20008000800 */
[----:B------:R-:W4:Y:S01]  /*1ac0*/  LDCU UR14, c[0x0][0xf94] ;  /* 0x0001f280ff0e77ac */ /* 0x000f220008000800 */
[----:B------:R-:W0:Y:S01]  /*1ad0*/  LDCU UR5, c[0x0][0xfa4] ;  /* 0x0001f480ff0577ac */ /* 0x000e220008000800 */
[----:B------:R-:W-:-:S05]  /*1ae0*/  UMOV UR4, URZ ;  /* 0x000000ff00047c82 */ /* 0x000fca0008000000 */
.L_x_143:
[----:B---3--:R-:W5:Y:S01]  /*1af0*/  S2R R6, SR_TID.X ;  /* 0x0000000000067919 */ /* 0x008f620000002100 */
[----:B------:R-:W-:Y:S01]  /*1b00*/  USHF.R.S32.HI UR15, URZ, 0x1f, UR12 ;  /* 0x0000001fff0f7899 */ /* 0x000fe2000801140c */
[----:B-----5:R-:W-:-:S05]  /*1b10*/  VIADD R6, R6, UR4 ;  /* 0x0000000406067c36 */ /* 0x020fca0008000000 */
[----:B------:R-:W-:-:S13]  /*1b20*/  ISETP.GE.AND P0, PT, R6, UR13, PT ;  /* 0x0000000d06007c0c */ /* 0x000fda000bf06270 */
[----:B0-2---:R-:W5:Y:S01]  /*1b30*/  @!P0 LDC.64 R16, c[0x0][0xfa8] ;  /* 0x0003ea00ff108b82 */ /* 0x005f620000000a00 */
[----:B------:R-:W-:-:S04]  /*1b40*/  @!P0 IADD3 R0, P1, PT, R6, UR12, RZ ;  /* 0x0000000c06008c10 */ /* 0x000fc8000ff3e0ff */
[----:B------:R-:W-:Y:S02]  /*1b50*/  @!P0 LEA.HI.X.SX32 R5, R6, UR15, 0x1, P1 ;  /* 0x0000000f06058c11 */ /* 0x000fe400088f0eff */
[----:B0-----:R-:W-:-:S04]  /*1b60*/  @!P0 LEA R8, P1, R0, UR6, 0x1 ;  /* 0x0000000600088c11 */ /* 0x001fc8000f8208ff */
[----:B------:R-:W-:-:S05]  /*1b70*/  @!P0 LEA.HI.X R9, R0, UR7, R5, 0x1, P1 ;  /* 0x0000000700098c11 */ /* 0x000fca00088f0c05 */
[----:B------:R-:W2:Y:S04]  /*1b80*/  @!P0 LDG.E.U16 R0, desc[UR18][R8.64] ;  /* 0x0000001208008981 */ /* 0x000ea8000c1e1500 */
[----:B-----5:R-:W5:Y:S01]  /*1b90*/  @!P0 LDG.E R17, desc[UR18][R16.64] ;  /* 0x0000001210118981 */ /* 0x020f62000c1e1900 */
        /* <DEDUP_REMOVED lines=8> */
[----:B--2---:R-:W-:-:S05]  /*1c20*/  @!P0 SHF.L.U32 R0, R0, 0x10, RZ ;  /* 0x0000001000008819 */ /* 0x004fca00000006ff */
[----:B-----5:R-:W-:-:S05]  /*1c30*/  @!P0 FMUL.FTZ R4, R0, R17 ;  /* 0x0000001100048220 */ /* 0x020fca0000410000 */
[----:B------:R-:W-:-:S04]  /*1c40*/  @!P0 F2FP.BF16.F32.PACK_AB R0, RZ, R4 ;  /* 0x00000004ff00823e */ /* 0x000fc800000010ff */
[----:B------:R-:W-:-:S05]  /*1c50*/  PRMT R16, R0, 0x7610, R16 ;  /* 0x0000761000107816 */ /* 0x000fca0000000010 */
[----:B------:R1:W-:Y:S04]  /*1c60*/  @!P0 STG.E.U16 desc[UR18][R8.64], R16 ;  /* 0x0000001008008986 */ /* 0x0003e8000c101512 */
[----:B------:R-:W2:Y:S04]  /*1c70*/  @!P1 LDG.E.U16 R0, desc[UR18][R18.64] ;  /* 0x0000001212009981 */ /* 0x000ea8000c1e1500 */
[----:B0-----:R-:W5:Y:S01]  /*1c80*/  @!P1 LDG.E R21, desc[UR18][R20.64] ;  /* 0x0000001214159981 */ /* 0x001f62000c1e1900 */
[----:B------:R-:W-:Y:S02]  /*1c90*/  VIADD R7, R27, UR20 ;  /* 0x000000141b077c36 */ /* 0x000fe40008000000 */
[----:B------:R-:W-:-:S02]  /*1ca0*/  HFMA2 R2, -RZ, RZ, 0, 0 ;  /* 0x00000000ff027431 */ /* 0x000fc400000001ff */
[----:B------:R-:W-:Y:S02]  /*1cb0*/  IMAD.MOV.U32 R5, RZ, RZ, RZ ;  /* 0x000000ffff057224 */ /* 0x000fe400078e00ff */
[----:B------:R-:W-:Y:S01]  /*1cc0*/  @!P0 IMAD.WIDE R22, R6, 0x4, R12 ;  /* 0x0000000406168825 */ /* 0x000fe200078e020c */
[----:B------:R-:W-:-:S03]  /*1cd0*/  ISETP.GE.AND P2, PT, R7, UR13, PT ;  /* 0x0000000d07007c0c */ /* 0x000fc6000bf46270 */
[----:B------:R-:W-:Y:S01]  /*1ce0*/  @!P0 IMAD.WIDE R24, R6, 0x2, R10 ;  /* 0x0000000206188825 */ /* 0x000fe200078e020a */
[----:B------:R0:W4:Y:S04]  /*1cf0*/  @!P0 LDG.E R2, desc[UR18][R22.64] ;  /* 0x0000001216028981 */ /* 0x000128000c1e1900 */
[----:B-1----:R1:W3:Y:S05]  /*1d00*/  @!P0 LDG.E.U16 R9, desc[UR18][R24.64] ;  /* 0x0000001218098981 */ /* 0x0022ea000c1e1500 */
[----:B------:R-:W0:Y:S01]  /*1d10*/  @!P2 LDC.64 R28, c[0x0][0xfa8] ;  /* 0x0003ea00ff1cab82 */ /* 0x000e220000000a00 */
[----:B------:R-:W-:-:S04]  /*1d20*/  @!P2 IADD3 R17, P3, PT, R7, UR12, RZ ;  /* 0x0000000c0711ac10 */ /* 0x000fc8000ff7e0ff */
[----:B------:R-:W-:Y:S02]  /*1d30*/  @!P2 LEA.HI.X.SX32 R8, R7, UR15, 0x1, P3 ;  /* 0x0000000f0708ac11 */ /* 0x000fe400098f0eff */
[----:B------:R-:W-:-:S04]  /*1d40*/  @!P2 LEA R16, P3, R17, UR6, 0x1 ;  /* 0x000000061110ac11 */ /* 0x000fc8000f8608ff */
[----:B------:R-:W-:Y:S01]  /*1d50*/  @!P2 LEA.HI.X R17, R17, UR7, R8, 0x1, P3 ;  /* 0x000000071111ac11 */ /* 0x000fe200098f0c08 */
[----:B------:R-:W-:Y:S01]  /*1d60*/  IMAD.MOV.U32 R8, RZ, RZ, RZ ;  /* 0x000000ffff087224 */ /* 0x000fe200078e00ff */
[----:B--2---:R-:W-:-:S05]  /*1d70*/  @!P1 SHF.L.U32 R0, R0, 0x10, RZ ;  /* 0x0000001000009819 */ /* 0x004fca00000006ff */
[----:B-----5:R-:W-:Y:S01]  /*1d80*/  @!P1 FMUL.FTZ R5, R0, R21 ;  /* 0x0000001500059220 */ /* 0x020fe20000410000 */
[----:B------:R-:W-:-:S04]  /*1d90*/  @!P0 IMAD.WIDE R20, R6, 0x4, R14 ;  /* 0x0000000406148825 */ /* 0x000fc800078e020e */
[----:B------:R-:W-:Y:S01]  /*1da0*/  @!P1 F2FP.BF16.F32.PACK_AB R0, RZ, R5 ;  /* 0x00000005ff00923e */ /* 0x000fe200000010ff */
[----:B------:R2:W5:Y:S04]  /*1db0*/  @!P0 LDG.E R8, desc[UR18][R20.64] ;  /* 0x0000001214088981 */ /* 0x000568000c1e1900 */
[----:B------:R1:W-:Y:S04]  /*1dc0*/  @!P1 STG.E.U16 desc[UR18][R18.64], R0 ;  /* 0x0000000012009986 */ /* 0x0003e8000c101512 */
[----:B0-----:R-:W4:Y:S04]  /*1dd0*/  @!P2 LDG.E R29, desc[UR18][R28.64] ;  /* 0x000000121c1da981 */ /* 0x001f28000c1e1900 */
[----:B-1----:R-:W3:Y:S01]  /*1de0*/  @!P2 LDG.E.U16 R0, desc[UR18][R16.64] ;  /* 0x000000121000a981 */ /* 0x002ee2000c1e1500 */
[----:B------:R-:W-:Y:S01]  /*1df0*/  CS2R R22, SRZ ;  /* 0x0000000000167805 */ /* 0x000fe2000001ff00 */
[----:B------:R-:W-:-:S04]  /*1e00*/  @!P1 IMAD.WIDE R24, R27, 0x4, R12 ;  /* 0x000000041b189825 */ /* 0x000fc800078e020c */
[C---:B------:R-:W-:Y:S01]  /*1e10*/  @!P1 IMAD.WIDE R18, R27.reuse, 0x2, R10 ;  /* 0x000000021b129825 */ /* 0x040fe200078e020a */
[----:B------:R0:W5:Y:S03]  /*1e20*/  @!P1 LDG.E R22, desc[UR18][R24.64] ;  /* 0x0000001218169981 */ /* 0x000166000c1e1900 */
[----:B--2---:R-:W-:Y:S02]  /*1e30*/  @!P1 IMAD.WIDE R20, R27, 0x4, R14 ;  /* 0x000000041b149825 */ /* 0x004fe400078e020e */
[----:B------:R1:W2:Y:S01]  /*1e40*/  @!P1 LDG.E.U16 R27, desc[UR18][R18.64] ;  /* 0x00000012121b9981 */ /* 0x0002a2000c1e1500 */
[----:B---3--:R-:W-:Y:S01]  /*1e50*/  @!P2 SHF.L.U32 R26, R0, 0x10, RZ ;  /* 0x00000010001aa819 */ /* 0x008fe200000006ff */
[----:B------:R-:W-:-:S04]  /*1e60*/  VIADD R0, R7, UR20 ;  /* 0x0000001407007c36 */ /* 0x000fc80008000000 */
[----:B----4-:R-:W-:Y:S01]  /*1e70*/  @!P2 FMUL.FTZ R23, R26, R29 ;  /* 0x0000001d1a17a220 */ /* 0x010fe20000410000 */
[----:B------:R-:W-:Y:S01]  /*1e80*/  ISETP.GE.AND P3, PT, R0, UR13, PT ;  /* 0x0000000d00007c0c */ /* 0x000fe2000bf66270 */
[----:B------:R-:W-:-:S03]  /*1e90*/  HFMA2 R26, -RZ, RZ, 0, 0 ;  /* 0x00000000ff1a7431 */ /* 0x000fc600000001ff */
[----:B0-----:R-:W-:-:S04]  /*1ea0*/  @!P2 F2FP.BF16.F32.PACK_AB R25, RZ, R23 ;  /* 0x00000017ff19a23e */ /* 0x001fc800000010ff */
[----:B-1----:R-:W-:Y:S02]  /*1eb0*/  PRMT R19, R25, 0x7610, R19 ;  /* 0x0000761019137816 */ /* 0x002fe40000000013 */
[----:B------:R-:W-:Y:S01]  /*1ec0*/  CS2R R28, SRZ ;  /* 0x00000000001c7805 */ /* 0x000fe2000001ff00 */
[----:B------:R0:W3:Y:S04]  /*1ed0*/  @!P1 LDG.E R26, desc[UR18][R20.64] ;  /* 0x00000012141a9981 */ /* 0x0000e8000c1e1900 */
[----:B------:R1:W-:Y:S01]  /*1ee0*/  @!P2 STG.E.U16 desc[UR18][R16.64], R19 ;  /* 0x000000131000a986 */ /* 0x0003e2000c101512 */
[----:B0-----:R-:W-:Y:S01]  /*1ef0*/  @!P3 IADD3 R21, P4, PT, R0, UR12, RZ ;  /* 0x0000000c0015bc10 */ /* 0x001fe2000ff9e0ff */
[----:B-1----:R-:W0:Y:S01]  /*1f00*/  @!P3 LDC.64 R16, c[0x0][0xfa8] ;  /* 0x0003ea00ff10bb82 */ /* 0x002e220000000a00 */
[----:B------:R-:W-:-:S05]  /*1f10*/  @!P2 IMAD.WIDE R18, R7, 0x4, R14 ;  /* 0x000000040712a825 */ /* 0x000fca00078e020e */
[----:B------:R1:W4:Y:S02]  /*1f20*/  @!P2 LDG.E R29, desc[UR18][R18.64] ;  /* 0x00000012121da981 */ /* 0x000324000c1e1900 */
[----:B-1----:R-:W-:Y:S02]  /*1f30*/  @!P3 LEA.HI.X.SX32 R18, R0, UR15, 0x1, P4 ;  /* 0x0000000f0012bc11 */ /* 0x002fe4000a0f0eff */
[----:B------:R-:W-:-:S04]  /*1f40*/  @!P3 LEA R20, P4, R21, UR6, 0x1 ;  /* 0x000000061514bc11 */ /* 0x000fc8000f8808ff */
[----:B------:R-:W-:Y:S01]  /*1f50*/  @!P3 LEA.HI.X R21, R21, UR7, R18, 0x1, P4 ;  /* 0x000000071515bc11 */ /* 0x000fe2000a0f0c12 */
[----:B0-----:R-:W5:Y:S04]  /*1f60*/  @!P3 LDG.E R16, desc[UR18][R16.64] ;  /* 0x000000121010b981 */ /* 0x001f68000c1e1900 */
[----:B------:R-:W4:Y:S01]  /*1f70*/  @!P3 LDG.E.U16 R18, desc[UR18][R20.64] ;  /* 0x000000121412b981 */ /* 0x000f22000c1e1500 */
[----:B------:R-:W-:-:S05]  /*1f80*/  @!P2 IMAD.WIDE R24, R7, 0x4, R12 ;  /* 0x000000040718a825 */ /* 0x000fca00078e020c */
[----:B------:R0:W5:Y:S02]  /*1f90*/  @!P2 LDG.E R28, desc[UR18][R24.64] ;  /* 0x00000012181ca981 */ /* 0x000164000c1e1900 */
[----:B0-----:R-:W-:-:S06]  /*1fa0*/  @!P2 IMAD.WIDE R24, R7, 0x2, R10 ;  /* 0x000000020718a825 */ /* 0x001fcc00078e020a */
[----:B------:R0:W5:Y:S01]  /*1fb0*/  @!P2 LDG.E.U16 R24, desc[UR18][R24.64] ;  /* 0x000000121818a981 */ /* 0x000162000c1e1500 */
[----:B------:R-:W-:Y:S01]  /*1fc0*/  IMAD.MOV.U32 R17, RZ, RZ, RZ ;  /* 0x000000ffff117224 */ /* 0x000fe200078e00ff */
[----:B------:R-:W-:Y:S01]  /*1fd0*/  @!P0 SHF.L.U32 R17, R9, 0x10, RZ ;  /* 0x0000001009118819 */ /* 0x000fe200000006ff */
[----:B------:R-:W-:Y:S01]  /*1fe0*/  IMAD.MOV.U32 R9, RZ, RZ, RZ ;  /* 0x000000ffff097224 */ /* 0x000fe200078e00ff */
[----:B--2---:R-:W-:-:S03]  /*1ff0*/  @!P1 SHF.L.U32 R9, R27, 0x10, RZ ;  /* 0x000000101b099819 */ /* 0x004fc600000006ff */
[----:B------:R-:W-:Y:S02]  /*2000*/  FFMA.FTZ R7, R17, UR5, R4 ;  /* 0x0000000511077c23 */ /* 0x000fe40008010004 */
[----:B------:R-:W-:Y:S02]  /*2010*/  FFMA.FTZ R19, R9, UR5, R5 ;  /* 0x0000000509137c23 */ /* 0x000fe40008010005 */
[----:B------:R-:W-:-:S04]  /*2020*/  FMUL.FTZ R4, R7, UR9 ;  /* 0x0000000907047c20 */ /* 0x000fc80008410000 */
[----:B------:R-:W-:Y:S01]  /*2030*/  FMUL.FTZ R27, R7, R4 ;  /* 0x00000004071b7220 */ /* 0x000fe20000410000 */
[----:B------:R-:W-:-:S04]  /*2040*/  FMUL.FTZ R4, R19, UR9 ;  /* 0x0000000913047c20 */ /* 0x000fc80008410000 */
[----:B------:R-:W-:-:S04]  /*2050*/  FMUL.FTZ R5, R19, R4 ;  /* 0x0000000413057220 */ /* 0x000fc80000410000 */
[----:B---3--:R-:W-:Y:S01]  /*2060*/  FFMA.FTZ R26, R26, UR11, R5 ;  /* 0x0000000b1a1a7c23 */ /* 0x008fe20008010005 */
[----:B----4-:R-:W-:Y:S02]  /*2070*/  @!P3 IMAD.U32 R5, R18, 0x10000, RZ ;  /* 0x000100001205b824 */ /* 0x010fe400078e00ff */
[----:B------:R-:W-:Y:S02]  /*2080*/  HFMA2 R18, -RZ, RZ, 0, 0 ;  /* 0x00000000ff127431 */ /* 0x000fe400000001ff */
[----:B-----5:R-:W-:-:S05]  /*2090*/  @!P3 FMUL.FTZ R18, R5, R16 ;  /* 0x000000100512b220 */ /* 0x020fca0000410000 */
[----:B------:R-:W-:-:S04]  /*20a0*/  @!P3 F2FP.BF16.F32.PACK_AB R4, RZ, R18 ;  /* 0x00000012ff04b23e */ /* 0x000fc800000010ff */
[----:B------:R-:W-:-:S05]  /*20b0*/  PRMT R5, R4, 0x7610, R5 ;  /* 0x0000761004057816 */ /* 0x000fca0000000005 */
[----:B------:R1:W-:Y:S02]  /*20c0*/  @!P3 STG.E.U16 desc[UR18][R20.64], R5 ;  /* 0x000000051400b986 */ /* 0x0003e4000c101512 */
[----:B-1----:R-:W1:Y:S02]  /*20d0*/  LDC.64 R4, c[0x0][0xf98] ;  /* 0x0003e600ff047b82 */ /* 0x002e640000000a00 */
[----:B-1----:R1:W2:Y:S01]  /*20e0*/  LDG.E R4, desc[UR18][R4.64] ;  /* 0x0000001204047981 */ /* 0x0022a2000c1e1900 */
[----:B------:R-:W-:Y:S01]  /*20f0*/  IMAD.MOV.U32 R16, RZ, RZ, RZ ;  /* 0x000000ffff107224 */ /* 0x000fe200078e00ff */
[----:B0-----:R-:W0:Y:S01]  /*2100*/  MUFU.RCP R25, R3 ;  /* 0x0000000300197308 */ /* 0x001e220000001000 */
[----:B------:R-:W-:-:S05]  /*2110*/  @!P2 SHF.L.U32 R16, R24, 0x10, RZ ;  /* 0x000000101810a819 */ /* 0x000fca00000006ff */
[----:B------:R-:W-:-:S04]  /*2120*/  FFMA.FTZ R23, R16, UR5, R23 ;  /* 0x0000000510177c23 */ /* 0x000fc80008010017 */
[----:B------:R-:W-:Y:S01]  /*2130*/  FMUL.FTZ R24, R23, UR9 ;  /* 0x0000000917187c20 */ /* 0x000fe20008410000 */
[----:B------:R-:W-:-:S03]  /*2140*/  FFMA.FTZ R8, R8, UR11, R27 ;  /* 0x0000000b08087c23 */ /* 0x000fc6000801001b */
[----:B------:R-:W-:Y:S01]  /*2150*/  FMUL.FTZ R24, R23, R24 ;  /* 0x0000001817187220 */ /* 0x000fe20000410000 */
[----:B------:R-:W-:Y:S01]  /*2160*/  ISETP.GE.AND P0, PT, R6, UR13, PT ;  /* 0x0000000d06007c0c */ /* 0x000fe2000bf06270 */
[-C--:B0-----:R-:W-:Y:S02]  /*2170*/  FMUL.FTZ R27, R8, R25.reuse ;  /* 0x00000019081b7220 */ /* 0x081fe40000410000 */
[----:B------:R-:W-:Y:S01]  /*2180*/  FFMA.FTZ R6, R29, UR11, R24 ;  /* 0x0000000b1d067c23 */ /* 0x000fe20008010018 */
[----:B------:R-:W-:-:S03]  /*2190*/  FMUL.FTZ R24, R26, R25 ;  /* 0x000000191a187220 */ /* 0x000fc60000410000 */
[----:B------:R-:W0:Y:S08]  /*21a0*/  MUFU.SQRT R27, R27 ;  /* 0x0000001b001b7308 */ /* 0x000e300000002000 */
[----:B------:R-:W3:Y:S01]  /*21b0*/  MUFU.SQRT R24, R24 ;  /* 0x0000001800187308 */ /* 0x000ee20000002000 */
[----:B------:R-:W-:Y:S01]  /*21c0*/  FMUL.FTZ R21, R6, R25 ;  /* 0x0000001906157220 */ /* 0x000fe20000410000 */
[----:B------:R-:W-:-:S04]  /*21d0*/  FMUL.FTZ R7, R7, UR10 ;  /* 0x0000000a07077c20 */ /* 0x000fc80008410000 */
[----:B------:R-:W-:Y:S02]  /*21e0*/  FFMA.FTZ R2, R2, UR8, R7 ;  /* 0x0000000802027c23 */ /* 0x000fe40008010007 */
[----:B------:R-:W4:Y:S01]  /*21f0*/  MUFU.SQRT R21, R21 ;  /* 0x0000001500157308 */ /* 0x000f220000002000 */
[----:B0-----:R-:W-:-:S07]  /*2200*/  FADD.FTZ R20, R27, UR14 ;  /* 0x0000000e1b147e21 */ /* 0x001fce0008010000 */
[----:B-1----:R-:W0:Y:S01]  /*2210*/  MUFU.RCP R5, UR17 ;  /* 0x0000001100057d08 */ /* 0x002e220008001000 */
[----:B---3--:R-:W-:Y:S01]  /*2220*/  FADD.FTZ R7, R24, UR14 ;  /* 0x0000000e18077e21 */ /* 0x008fe20008010000 */
[----:B------:R-:W-:-:S06]  /*2230*/  FMUL.FTZ R19, R19, UR10 ;  /* 0x0000000a13137c20 */ /* 0x000fcc0008410000 */
[----:B------:R-:W1:Y:S08]  /*2240*/  MUFU.RCP R20, R20 ;  /* 0x0000001400147308 */ /* 0x000e700000001000 */
[----:B------:R-:W3:Y:S01]  /*2250*/  MUFU.RCP R7, R7 ;  /* 0x0000000700077308 */ /* 0x000ee20000001000 */
[----:B------:R-:W-:Y:S01]  /*2260*/  FFMA.FTZ R24, R22, UR8, R19 ;  /* 0x0000000816187c23 */ /* 0x000fe20008010013 */
[----:B----4-:R-:W-:Y:S01]  /*2270*/  FADD.FTZ R29, R21, UR14 ;  /* 0x0000000e151d7e21 */ /* 0x010fe20008010000 */
[-C--:B0-----:R-:W-:Y:S01]  /*2280*/  FMUL.FTZ R19, R2, R5.reuse ;  /* 0x0000000502137220 */ /* 0x081fe20000410000 */
[----:B------:R-:W-:Y:S01]  /*2290*/  FMUL.FTZ R23, R23, UR10 ;  /* 0x0000000a17177c20 */ /* 0x000fe20008410000 */
[----:B------:R-:W-:-:S03]  /*22a0*/  FMUL.FTZ R22, R24, R5 ;  /* 0x0000000518167220 */ /* 0x000fc60000410000 */
[----:B------:R-:W0:Y:S01]  /*22b0*/  MUFU.RCP R27, R29 ;  /* 0x0000001d001b7308 */ /* 0x000e220000001000 */
[----:B-1----:R-:W-:Y:S01]  /*22c0*/  FMUL.FTZ R20, R19, R20 ;  /* 0x0000001413147220 */ /* 0x002fe20000410000 */
[----:B------:R-:W-:Y:S01]  /*22d0*/  FFMA.FTZ R28, R28, UR8, R23 ;  /* 0x000000081c1c7c23 */ /* 0x000fe20008010017 */
[----:B---3--:R-:W-:Y:S01]  /*22e0*/  FMUL.FTZ R19, R22, R7 ;  /* 0x0000000716137220 */ /* 0x008fe20000410000 */
[----:B------:R-:W-:-:S04]  /*22f0*/  @!P3 IMAD.WIDE R22, R0, 0x2, R10 ;  /* 0x000000020016b825 */ /* 0x000fc800078e020a */
[----:B------:R-:W-:Y:S02]  /*2300*/  FMUL.FTZ R21, R28, R5 ;  /* 0x000000051c157220 */ /* 0x000fe40000410000 */
[----:B------:R-:W3:Y:S02]  /*2310*/  @!P3 LDG.E.U16 R22, desc[UR18][R22.64] ;  /* 0x000000121616b981 */ /* 0x000ee4000c1e1500 */
[----:B0-----:R-:W-:Y:S01]  /*2320*/  FMUL.FTZ R27, R21, R27 ;  /* 0x0000001b151b7220 */ /* 0x001fe20000410000 */
[----:B--2---:R-:W-:Y:S01]  /*2330*/  FFMA.FTZ R7, -R20, R4, R17 ;  /* 0x0000000414077223 */ /* 0x004fe20000010111 */
[----:B------:R-:W-:Y:S02]  /*2340*/  IMAD.MOV.U32 R17, RZ, RZ, RZ ;  /* 0x000000ffff117224 */ /* 0x000fe400078e00ff */
[----:B------:R-:W-:-:S05]  /*2350*/  @!P3 IMAD.WIDE R20, R0, 0x4, R12 ;  /* 0x000000040014b825 */ /* 0x000fca00078e020c */
[----:B------:R0:W2:Y:S01]  /*2360*/  @!P3 LDG.E R17, desc[UR18][R20.64] ;  /* 0x000000121411b981 */ /* 0x0000a2000c1e1900 */
[----:B------:R-:W-:Y:S02]  /*2370*/  HFMA2 R29, -RZ, RZ, 0, 0 ;  /* 0x00000000ff1d7431 */ /* 0x000fe400000001ff */
[C---:B------:R-:W-:Y:S01]  /*2380*/  FFMA.FTZ R19, R4.reuse, -R19, R9 ;  /* 0x8000001304137223 */ /* 0x040fe20000010009 */
[----:B------:R-:W-:Y:S01]  /*2390*/  FFMA.FTZ R27, R4, -R27, R16 ;  /* 0x8000001b041b7223 */ /* 0x000fe20000010010 */
[----:B---3--:R-:W-:-:S04]  /*23a0*/  @!P3 IMAD.U32 R29, R22, 0x10000, RZ ;  /* 0x00010000161db824 */ /* 0x008fc800078e00ff */
[----:B0-----:R-:W-:-:S04]  /*23b0*/  FFMA.FTZ R20, R29, UR5, R18 ;  /* 0x000000051d147c23 */ /* 0x001fc80008010012 */
[C---:B------:R-:W-:Y:S01]  /*23c0*/  FMUL.FTZ R9, R20.reuse, UR9 ;  /* 0x0000000914097c20 */ /* 0x040fe20008410000 */
[----:B------:R-:W-:-:S03]  /*23d0*/  FMUL.FTZ R18, R20, UR10 ;  /* 0x0000000a14127c20 */ /* 0x000fc60008410000 */
[----:B------:R-:W-:Y:S01]  /*23e0*/  FMUL.FTZ R20, R20, R9 ;  /* 0x0000000914147220 */ /* 0x000fe20000410000 */
[----:B------:R-:W-:Y:S01]  /*23f0*/  MOV R9, RZ ;  /* 0x000000ff00097202 */ /* 0x000fe20000000f00 */
[----:B--2---:R-:W-:Y:S01]  /*2400*/  FFMA.FTZ R18, R17, UR8, R18 ;  /* 0x0000000811127c23 */ /* 0x004fe20008010012 */
[----:B------:R-:W-:-:S05]  /*2410*/  @!P3 IMAD.WIDE R16, R0, 0x4, R14 ;  /* 0x000000040010b825 */ /* 0x000fca00078e020e */
[----:B------:R-:W2:Y:S01]  /*2420*/  @!P3 LDG.E R9, desc[UR18][R16.64] ;  /* 0x000000121009b981 */ /* 0x000ea2000c1e1900 */
[----:B------:R-:W-:Y:S01]  /*2430*/  FMUL.FTZ R5, R18, R5 ;  /* 0x0000000512057220 */ /* 0x000fe20000410000 */
[----:B------:R-:W-:Y:S01]  /*2440*/  BSSY.RECONVERGENT B0, `(.L_x_135) ;  /* 0x0000016000007945 */ /* 0x000fe20003800200 */
[----:B--2---:R-:W-:-:S04]  /*2450*/  FFMA.FTZ R9, R9, UR11, R20 ;  /* 0x0000000b09097c23 */ /* 0x004fc80008010014 */
[----:B------:R-:W-:-:S06]  /*2460*/  FMUL.FTZ R20, R9, R25 ;  /* 0x0000001909147220 */ /* 0x000fcc0000410000 */
[----:B------:R-:W0:Y:S01]  /*2470*/  MUFU.SQRT R20, R20 ;  /* 0x0000001400147308 */ /* 0x000e220000002000 */
[----:B------:R-:W1:Y:S01]  /*2480*/  S2R R25, SR_TID.X ;  /* 0x0000000000197919 */ /* 0x000e620000002100 */
[----:B0-----:R-:W-:-:S06]  /*2490*/  FADD.FTZ R21, R20, UR14 ;  /* 0x0000000e14157e21 */ /* 0x001fcc0008010000 */
[----:B------:R-:W0:Y:S02]  /*24a0*/  MUFU.RCP R22, R21 ;  /* 0x0000001500167308 */ /* 0x000e240000001000 */
[----:B0-----:R-:W-:Y:S01]  /*24b0*/  FMUL.FTZ R5, R5, R22 ;  /* 0x0000001605057220 */ /* 0x001fe20000410000 */
[----:B-1----:R-:W-:Y:S06]  /*24c0*/  @P0 BRA `(.L_x_136) ;  /* 0x0000000000340947 */ /* 0x002fec0003800000 */
        /* <DEDUP_REMOVED lines=13> */
.L_x_136:
[----:B------:R-:W-:Y:S05]  /*25a0*/  BSYNC.RECONVERGENT B0 ;  /* 0x0000000000007941 */ /* 0x000fea0003800200 */
.L_x_135:
[----:B------:R-:W-:Y:S04]  /*25b0*/  BSSY.RECONVERGENT B0, `(.L_x_137) ;  /* 0x0000010000007945 */ /* 0x000fe80003800200 */
[----:B------:R-:W-:Y:S05]  /*25c0*/  @P1 BRA `(.L_x_138) ;  /* 0x0000000000381947 */ /* 0x000fea0003800000 */
[----:B------:R-:W1:Y:S01]  /*25d0*/  F2F.BF16.F32 R24, R24 ;  /* 0x0000001800187304 */ /* 0x000e620000202000 */
[----:B------:R-:W-:Y:S02]  /*25e0*/  IADD3 R2, PT, PT, R25, UR4, RZ ;  /* 0x0000000419027c10 */ /* 0x000fe4000fffe0ff */
[----:B------:R-:W-:-:S03]  /*25f0*/  F2FP.BF16.F32.PACK_AB R19, RZ, R19 ;  /* 0x00000013ff13723e */ /* 0x000fc600000010ff */
[----:B0-----:R-:W-:Y:S01]  /*2600*/  VIADD R17, R2, UR20 ;  /* 0x0000001402117c36 */ /* 0x001fe20008000000 */
[----:B------:R-:W-:Y:S01]  /*2610*/  PRMT R2, R19, 0x7610, R2 ;  /* 0x0000761013027816 */ /* 0x000fe20000000002 */
        /* <DEDUP_REMOVED lines=9> */
.L_x_138:
[----:B------:R-:W-:Y:S05]  /*26b0*/  BSYNC.RECONVERGENT B0 ;  /* 0x0000000000007941 */ /* 0x000fea0003800200 */
.L_x_137:
[----:B------:R-:W-:Y:S04]  /*26c0*/  BSSY.RECONVERGENT B0, `(.L_x_139) ;  /* 0x0000010000007945 */ /* 0x000fe80003800200 */
[----:B------:R-:W-:Y:S05]  /*26d0*/  @P2 BRA `(.L_x_140) ;  /* 0x0000000000382947 */ /* 0x000fea0003800000 */
[----:B------:R-:W-:Y:S01]  /*26e0*/  IADD3 R25, PT, PT, R25, UR4, RZ ;  /* 0x0000000419197c10 */ /* 0x000fe2000fffe0ff */
[----:B------:R-:W2:Y:S01]  /*26f0*/  F2F.BF16.F32 R28, R28 ;  /* 0x0000001c001c7304 */ /* 0x000ea20000202000 */
[----:B------:R-:W-:-:S03]  /*2700*/  F2FP.BF16.F32.PACK_AB R27, RZ, R27 ;  /* 0x0000001bff1b723e */ /* 0x000fc600000010ff */
[----:B------:R-:W-:-:S04]  /*2710*/  VIADD R25, R25, UR20 ;  /* 0x0000001419197c36 */ /* 0x000fc80008000000 */
[----:B------:R-:W3:Y:S01]  /*2720*/  F2F.BF16.F32 R6, R6 ;  /* 0x0000000600067304 */ /* 0x000ee20000202000 */
[----:B------:R-:W-:-:S05]  /*2730*/  IADD3 R25, PT, PT, R25, UR20, RZ ;  /* 0x0000001419197c10 */ /* 0x000fca000fffe0ff */
[----:B01----:R-:W-:-:S04]  /*2740*/  IMAD.WIDE R16, R25, 0x2, R10 ;  /* 0x0000000219107825 */ /* 0x003fc800078e020a */
[----:B--2---:R-:W-:Y:S01]  /*2750*/  IMAD.U32 R7, R28, 0x10000, RZ ;  /* 0x000100001c077824 */ /* 0x004fe200078e00ff */
[----:B------:R2:W-:Y:S01]  /*2760*/  STG.E.U16 desc[UR18][R16.64], R27 ;  /* 0x0000001b10007986 */ /* 0x0005e2000c101512 */
[----:B------:R-:W-:Y:S01]  /*2770*/  IMAD.WIDE R20, R25, 0x4, R12 ;  /* 0x0000000419147825 */ /* 0x000fe200078e020c */
[----:B---3--:R-:W-:-:S03]  /*2780*/  SHF.L.U32 R19, R6, 0x10, RZ ;  /* 0x0000001006137819 */ /* 0x008fc600000006ff */
[----:B------:R-:W-:Y:S01]  /*2790*/  IMAD.WIDE R22, R25, 0x4, R14 ;  /* 0x0000000419167825 */ /* 0x000fe200078e020e */
[----:B------:R2:W-:Y:S04]  /*27a0*/  STG.E desc[UR18][R20.64], R7 ;  /* 0x0000000714007986 */ /* 0x0005e8000c101912 */
[----:B------:R2:W-:Y:S02]  /*27b0*/  STG.E desc[UR18][R22.64], R19 ;  /* 0x0000001316007986 */ /* 0x0005e4000c101912 */
.L_x_140:
[----:B------:R-:W-:Y:S05]  /*27c0*/  BSYNC.RECONVERGENT B0 ;  /* 0x0000000000007941 */ /* 0x000fea0003800200 */
.L_x_139:
[----:B------:R-:W-:Y:S01]  /*27d0*/  BSSY.RECONVERGENT B0, `(.L_x_141) ;  /* 0x000000e000007945 */ /* 0x000fe20003800200 */
[----:B-1----:R-:W-:-:S03]  /*27e0*/  FFMA.FTZ R2, R4, -R5, R29 ;  /* 0x8000000504027223 */ /* 0x002fc6000001001d */
[----:B------:R-:W-:Y:S05]  /*27f0*/  @P3 BRA `(.L_x_142) ;  /* 0x00000000002c3947 */ /* 0x000fea0003800000 */
[----:B------:R-:W1:Y:S01]  /*2800*/  F2F.BF16.F32 R18, R18 ;  /* 0x0000001200127304 */ /* 0x000e620000202000 */
[----:B------:R-:W-:Y:S01]  /*2810*/  F2FP.BF16.F32.PACK_AB R2, RZ, R2 ;  /* 0x00000002ff02723e */ /* 0x000fe200000010ff */
[----:B------:R-:W-:-:S04]  /*2820*/  IMAD.WIDE R4, R0, 0x2, R10 ;  /* 0x0000000200047825 */ /* 0x000fc800078e020a */
[C---:B0-2---:R-:W-:Y:S01]  /*2830*/  IMAD.WIDE R6, R0.reuse, 0x4, R12 ;  /* 0x0000000400067825 */ /* 0x045fe200078e020c */
[----:B------:R3:W-:Y:S01]  /*2840*/  STG.E.U16 desc[UR18][R4.64], R2 ;  /* 0x0000000204007986 */ /* 0x0007e2000c101512 */
[----:B------:R-:W0:Y:S02]  /*2850*/  F2F.BF16.F32 R9, R9 ;  /* 0x0000000900097304 */ /* 0x000e240000202000 */
[----:B------:R-:W-:-:S04]  /*2860*/  IMAD.WIDE R16, R0, 0x4, R14 ;  /* 0x0000000400107825 */ /* 0x000fc800078e020e */
[----:B-1----:R-:W-:-:S05]  /*2870*/  IMAD.U32 R19, R18, 0x10000, RZ ;  /* 0x0001000012137824 */ /* 0x002fca00078e00ff */
[----:B------:R3:W-:Y:S01]  /*2880*/  STG.E desc[UR18][R6.64], R19 ;  /* 0x0000001306007986 */ /* 0x0007e2000c101912 */
[----:B0-----:R-:W-:-:S05]  /*2890*/  SHF.L.U32 R21, R9, 0x10, RZ ;  /* 0x0000001009157819 */ /* 0x001fca00000006ff */
[----:B------:R3:W-:Y:S02]  /*28a0*/  STG.E desc[UR18][R16.64], R21 ;  /* 0x0000001510007986 */ /* 0x0007e4000c101912 */
.L_x_142:
[----:B------:R-:W-:Y:S05]  /*28b0*/  BSYNC.RECONVERGENT B0 ;  /* 0x0000000000007941 */ /* 0x000fea0003800200 */
.L_x_141:
[----:B------:R-:W-:-:S04]  /*28c0*/  ULEA UR4, UR20, UR4, 0x2 ;  /* 0x0000000414047291 */ /* 0x000fc8000f8e10ff */
[----:B------:R-:W-:-:S09]  /*28d0*/  UISETP.GE.AND UP0, UPT, UR4, UR13, UPT ;  /* 0x0000000d0400728c */ /* 0x000fd2000bf06270 */
[----:B------:R-:W-:Y:S05]  /*28e0*/  BRA.U !UP0, `(.L_x_143) ;  /* 0xfffffff108807547 */ /* 0x000fea000b83ffff */
[----:B------:R-:W-:Y:S05]  /*28f0*/  EXIT ;  /* 0x000000000000794d */ /* 0x000fea0003800000 */
        .type           $_Z25multi_tensor_apply_kernelI18TensorListMetadataILi4EE21AdamCapturableFunctorIN3c108BFloat16EfEJffPiifPf10adamMode_tfS7_EEvlPViT_T0_DpT1_$__internal_accurate_pow,@function
        .size           $_Z25multi_tensor_apply_kernelI18TensorListMetadataILi4EE21AdamCapturableFunctorIN3c108BFloat16EfEJffPiifPf10adamMode_tfS7_EEvlPViT_T0_DpT1_$__internal_accurate_pow,(.L_x_316 - $_Z25multi_tensor_apply_kernelI18TensorListMetadataILi4EE21AdamCapturableFunctorIN3c108BFloat16EfEJffPiifPf10adamMode_tfS7_EEvlPViT_T0_DpT1_$__internal_accurate_pow)
$_Z25multi_tensor_apply_kernelI18TensorListMetadataILi4EE21AdamCapturableFunctorIN3c108BFloat16EfEJffPiifPf10adamMode_tfS7_EEvlPViT_T0_DpT1_$__internal_accurate_pow:
[----:B------:R-:W-:Y:S01]  /*2900*/  ISETP.GT.U32.AND P1, PT, R3, 0xfffff, PT ;  /* 0x000fffff0300780c */ /* 0x000fe20003f24070 */
[----:B------:R-:W-:Y:S01]  /*2910*/  IMAD.MOV.U32 R4, RZ, RZ, R22 ;  /* 0x000000ffff047224 */ /* 0x000fe200078e0016 */
[----:B------:R-:W-:Y:S01]  /*2920*/  MOV R5, R3 ;  /* 0x0000000300057202 */ /* 0x000fe20000000f00 */
[--C-:B------:R-:W-:Y:S01]  /*2930*/  IMAD.MOV.U32 R6, RZ, RZ, R3.reuse ;  /* 0x000000ffff067224 */ /* 0x100fe200078e0003 */
[----:B------:R-:W-:Y:S01]  /*2940*/  MOV R14, RZ ;  /* 0x000000ff000e7202 */ /* 0x000fe20000000f00 */
[----:B------:R-:W-:Y:S01]  /*2950*/  IMAD.MOV.U32 R10, RZ, RZ, 0x41ad3b5a ;  /* 0x41ad3b5aff0a7424 */ /* 0x000fe200078e00ff */
[----:B------:R-:W-:Y:S01]  /*2960*/  MOV R11, 0x3ed0f5d2 ;  /* 0x3ed0f5d2000b7802 */ /* 0x000fe20000000f00 */
[----:B------:R-:W-:Y:S01]  /*2970*/  UMOV UR12, 0x7d2cafe2 ;  /* 0x7d2cafe2000c7882 */ /* 0x000fe20000000000 */
[----:B------:R-:W-:Y:S01]  /*2980*/  UMOV UR13, 0x3eb0f5ff ;  /* 0x3eb0f5ff000d7882 */ /* 0x000fe20000000000 */
[----:B------:R-:W-:Y:S01]  /*2990*/  SHF.R.U32.HI R3, RZ, 0x14, R3 ;  /* 0x00000014ff037819 */ /* 0x000fe20000011603 */
[----:B------:R-:W-:Y:S01]  /*29a0*/  UMOV UR14, 0x3b39803f ;  /* 0x3b39803f000e7882 */ /* 0x000fe20000000000 */
[----:B------:R-:W-:Y:S01]  /*29b0*/  UMOV UR15, 0x3c7abc9e ;  /* 0x3c7abc9e000f7882 */ /* 0x000fe20000000000 */
[----:B------:R-:W-:Y:S01]  /*29c0*/  USHF.L.U32 UR10, UR7, 0x1, URZ ;  /* 0x00000001070a7899 */ /* 0x000fe200080006ff */
[----:B------:R-:W-:Y:S01]  /*29d0*/  @!P1 DMUL R4, R4, 1.80143985094819840000e+16 ;  /* 0x4350000004049828 */ /* 0x000fe20000000000 */
[----:B------:R-:W-:-:S02]  /*29e0*/  ULOP3.LUT UR8, UR7, 0xff0fffff, URZ, 0xc0, !UPT ;  /* 0xff0fffff07087892 */ /* 0x000fc4000f8ec0ff */
[----:B------:R-:W-:-:S04]  /*29f0*/  UISETP.GT.U32.AND UP1, UPT, UR10, -0x2000001, UPT ;  /* 0xfdffffff0a00788c */ /* 0x000fc8000bf24070 */
[----:B------:R-:W-:-:S03]  /*2a00*/  USEL UR7, UR8, UR7, UP1 ;  /* 0x0000000708077287 */ /* 0x000fc60008800000 */
[----:B------:R-:W-:Y:S01]  /*2a10*/  @!P1 MOV R6, R5 ;  /* 0x0000000500069202 */ /* 0x000fe20000000f00 */
[----:B------:R-:W-:Y:S01]  /*2a20*/  @!P1 IMAD.MOV.U32 R22, RZ, RZ, R4 ;  /* 0x000000ffff169224 */ /* 0x000fe200078e0004 */
[----:B------:R-:W-:Y:S01]  /*2a30*/  @!P1 LEA.HI R3, R5, 0xffffffca, RZ, 0xc ;  /* 0xffffffca05039811 */ /* 0x000fe200078f60ff */
[----:B------:R-:W-:Y:S01]  /*2a40*/  IMAD.MOV.U32 R5, RZ, RZ, 0x43300000 ;  /* 0x43300000ff057424 */ /* 0x000fe200078e00ff */
[----:B------:R-:W-:Y:S02]  /*2a50*/  LOP3.LUT R6, R6, 0x800fffff, RZ, 0xc0, !PT ;  /* 0x800fffff06067812 */ /* 0x000fe400078ec0ff */
[----:B------:R-:W-:Y:S02]  /*2a60*/  IADD3 R4, PT, PT, R3, -0x3ff, RZ ;  /* 0xfffffc0103047810 */ /* 0x000fe40007ffe0ff */
[----:B------:R-:W-:-:S04]  /*2a70*/  LOP3.LUT R23, R6, 0x3ff00000, RZ, 0xfc, !PT ;  /* 0x3ff0000006177812 */ /* 0x000fc800078efcff */
[----:B------:R-:W-:-:S13]  /*2a80*/  ISETP.GE.U32.AND P2, PT, R23, 0x3ff6a09f, PT ;  /* 0x3ff6a09f1700780c */ /* 0x000fda0003f46070 */
[----:B------:R-:W-:Y:S02]  /*2a90*/  @P2 IADD3 R7, PT, PT, R23, -0x100000, RZ ;  /* 0xfff0000017072810 */ /* 0x000fe40007ffe0ff */
[----:B------:R-:W-:-:S03]  /*2aa0*/  @P2 IADD3 R4, PT, PT, R3, -0x3fe, RZ ;  /* 0xfffffc0203042810 */ /* 0x000fc60007ffe0ff */
[----:B------:R-:W-:Y:S01]  /*2ab0*/  @P2 IMAD.MOV.U32 R23, RZ, RZ, R7 ;  /* 0x000000ffff172224 */ /* 0x000fe200078e0007 */
[----:B------:R-:W-:-:S05]  /*2ac0*/  LOP3.LUT R4, R4, 0x80000000, RZ, 0x3c, !PT ;  /* 0x8000000004047812 */ /* 0x000fca00078e3cff */
        /* <DEDUP_REMOVED lines=39> */
[----:B------:R-:W-:-:S06]  /*2d40*/  DMUL R12, R6, R10 ;  /* 0x0000000a060c7228 */ /* 0x000fcc0000000000 */
[----:B------:R-:W-:Y:S01]  /*2d50*/  DADD R16, R20, -UR12 ;  /* 0x8000000c14107e29 */ /* 0x000fe20008000000 */
[----:B------:R-:W-:Y:S01]  /*2d60*/  UMOV UR12, 0x80000000 ;  /* 0x80000000000c7882 */ /* 0x000fe20000000000 */
[C---:B------:R-:W-:Y:S01]  /*2d70*/  DFMA R18, R6.reuse, R10, -R12 ;  /* 0x0000000a0612722b */ /* 0x040fe2000000080c */
[----:B------:R-:W-:Y:S01]  /*2d80*/  UMOV UR13, 0x43300000 ;  /* 0x43300000000d7882 */ /* 0x000fe20000000000 */
[----:B------:R-:W-:-:S04]  /*2d90*/  DFMA R20, R6, R6, -R10 ;  /* 0x000000060614722b */ /* 0x000fc8000000080a */
[----:B------:R-:W-:Y:S02]  /*2da0*/  DADD R24, R8, R16 ;  /* 0x0000000008187229 */ /* 0x000fe40000000010 */
[----:B------:R-:W-:Y:S02]  /*2db0*/  DFMA R18, R14, R10, R18 ;  /* 0x0000000a0e12722b */ /* 0x000fe40000000012 */
[----:B------:R-:W-:-:S04]  /*2dc0*/  DFMA R20, R6, R22, R20 ;  /* 0x000000160614722b */ /* 0x000fc80000000014 */
[----:B------:R-:W-:-:S04]  /*2dd0*/  DMUL R10, R24, R12 ;  /* 0x0000000c180a7228 */ /* 0x000fc80000000000 */
[----:B------:R-:W-:Y:S02]  /*2de0*/  DFMA R18, R6, R20, R18 ;  /* 0x000000140612722b */ /* 0x000fe40000000012 */
[----:B------:R-:W-:Y:S02]  /*2df0*/  DADD R20, R8, -R24 ;  /* 0x0000000008147229 */ /* 0x000fe40000000818 */
[----:B------:R-:W-:-:S06]  /*2e00*/  DFMA R8, R24, R12, -R10 ;  /* 0x0000000c1808722b */ /* 0x000fcc000000080a */
[----:B------:R-:W-:Y:S02]  /*2e10*/  DADD R20, R16, R20 ;  /* 0x0000000010147229 */ /* 0x000fe40000000014 */
[----:B------:R-:W-:-:S08]  /*2e20*/  DFMA R8, R24, R18, R8 ;  /* 0x000000121808722b */ /* 0x000fd00000000008 */
[----:B------:R-:W-:-:S08]  /*2e30*/  DFMA R20, R20, R12, R8 ;  /* 0x0000000c1414722b */ /* 0x000fd00000000008 */
[----:B------:R-:W-:-:S08]  /*2e40*/  DADD R12, R10, R20 ;  /* 0x000000000a0c7229 */ /* 0x000fd00000000014 */
[--C-:B------:R-:W-:Y:S02]  /*2e50*/  DADD R8, R6, R12.reuse ;  /* 0x0000000006087229 */ /* 0x100fe4000000000c */
[----:B------:R-:W-:-:S06]  /*2e60*/  DADD R10, R10, -R12 ;  /* 0x000000000a0a7229 */ /* 0x000fcc000000080c */
[----:B------:R-:W-:Y:S02]  /*2e70*/  DADD R6, R6, -R8 ;  /* 0x0000000006067229 */ /* 0x000fe40000000808 */
[----:B------:R-:W-:-:S06]  /*2e80*/  DADD R10, R20, R10 ;  /* 0x00000000140a7229 */ /* 0x000fcc000000000a */
[----:B------:R-:W-:Y:S02]  /*2e90*/  DADD R6, R12, R6 ;  /* 0x000000000c067229 */ /* 0x000fe40000000006 */
[----:B------:R-:W-:Y:S01]  /*2ea0*/  DADD R12, R4, -UR12 ;  /* 0x8000000c040c7e29 */ /* 0x000fe20008000000 */
[----:B------:R-:W-:Y:S01]  /*2eb0*/  UMOV UR12, 0xfefa39ef ;  /* 0xfefa39ef000c7882 */ /* 0x000fe20000000000 */
[----:B------:R-:W-:-:S04]  /*2ec0*/  UMOV UR13, 0x3fe62e42 ;  /* 0x3fe62e42000d7882 */ /* 0x000fc80000000000 */
[----:B------:R-:W-:-:S08]  /*2ed0*/  DADD R6, R10, R6 ;  /* 0x000000000a067229 */ /* 0x000fd00000000006 */
[----:B------:R-:W-:-:S08]  /*2ee0*/  DADD R6, R14, R6 ;  /* 0x000000000e067229 */ /* 0x000fd00000000006 */
[----:B------:R-:W-:-:S08]  /*2ef0*/  DADD R10, R8, R6 ;  /* 0x00000000080a7229 */ /* 0x000fd00000000006 */
[--C-:B------:R-:W-:Y:S02]  /*2f00*/  DFMA R4, R12, UR12, R10.reuse ;  /* 0x0000000c0c047c2b */ /* 0x100fe4000800000a */
[----:B------:R-:W-:-:S06]  /*2f10*/  DADD R8, R8, -R10 ;  /* 0x0000000008087229 */ /* 0x000fcc000000080a */
[----:B------:R-:W-:Y:S02]  /*2f20*/  DFMA R14, R12, -UR12, R4 ;  /* 0x8000000c0c0e7c2b */ /* 0x000fe40008000004 */
[----:B------:R-:W-:-:S06]  /*2f30*/  DADD R8, R6, R8 ;  /* 0x0000000006087229 */ /* 0x000fcc0000000008 */
[----:B------:R-:W-:-:S08]  /*2f40*/  DADD R14, -R10, R14 ;  /* 0x000000000a0e7229 */ /* 0x000fd0000000010e */
[----:B------:R-:W-:-:S08]  /*2f50*/  DADD R8, R8, -R14 ;  /* 0x0000000008087229 */ /* 0x000fd0000000080e */
[----:B------:R-:W-:-:S08]  /*2f60*/  DFMA R8, R12, UR14, R8 ;  /* 0x0000000e0c087c2b */ /* 0x000fd00008000008 */
[----:B------:R-:W-:-:S08]  /*2f70*/  DADD R6, R4, R8 ;  /* 0x0000000004067229 */ /* 0x000fd00000000008 */
[----:B------:R-:W-:Y:S02]  /*2f80*/  DADD R10, R4, -R6 ;  /* 0x00000000040a7229 */ /* 0x000fe40000000806 */
[----:B------:R-:W-:-:S06]  /*2f90*/  DMUL R4, R6, UR6 ;  /* 0x0000000606047c28 */ /* 0x000fcc0008000000 */
[----:B------:R-:W-:Y:S02]  /*2fa0*/  DADD R10, R8, R10 ;  /* 0x00000000080a7229 */ /* 0x000fe4000000000a */
[----:B------:R-:W-:Y:S01]  /*2fb0*/  DFMA R6, R6, UR6, -R4 ;  /* 0x0000000606067c2b */ /* 0x000fe20008000804 */
[----:B------:R-:W-:Y:S01]  /*2fc0*/  HFMA2 R9, -RZ, RZ, 1.9912109375, 0.00128841400146484375 ;  /* 0x3ff71547ff097431 */ /* 0x000fe200000001ff */
[----:B------:R-:W-:-:S06]  /*2fd0*/  MOV R8, 0x652b82fe ;  /* 0x652b82fe00087802 */ /* 0x000fcc0000000f00 */
[----:B------:R-:W-:Y:S01]  /*2fe0*/  DFMA R10, R10, UR6, R6 ;  /* 0x000000060a0a7c2b */ /* 0x000fe20008000006 */
[----:B------:R-:W-:Y:S01]  /*2ff0*/  UMOV UR6, 0x3b39803f ;  /* 0x3b39803f00067882 */ /* 0x000fe20000000000 */
[----:B------:R-:W-:-:S06]  /*3000*/  UMOV UR7, 0x3c7abc9e ;  /* 0x3c7abc9e00077882 */ /* 0x000fcc0000000000 */
[----:B------:R-:W-:-:S08]  /*3010*/  DADD R6, R4, R10 ;  /* 0x0000000004067229 */ /* 0x000fd0000000000a */
[----:B------:R-:W-:Y:S02]  /*3020*/  DFMA R8, R6, R8, 6.75539944105574400000e+15 ;  /* 0x433800000608742b */ /* 0x000fe40000000008 */
[----:B------:R-:W-:Y:S01]  /*3030*/  FSETP.GEU.FTZ.AND P1, PT, |R7|, 4.1917929649353027344, PT ;  /* 0x4086232b0700780b */ /* 0x000fe20003f3e200 */
[----:B------:R-:W-:-:S05]  /*3040*/  DADD R4, R4, -R6 ;  /* 0x0000000004047229 */ /* 0x000fca0000000806 */
[----:B------:R-:W-:-:S03]  /*3050*/  DADD R12, R8, -6.75539944105574400000e+15 ;  /* 0xc3380000080c7429 */ /* 0x000fc60000000000 */
[----:B------:R-:W-:-:S05]  /*3060*/  DADD R10, R10, R4 ;  /* 0x000000000a0a7229 */ /* 0x000fca0000000004 */
[----:B------:R-:W-:-:S08]  /*3070*/  DFMA R14, R12, -UR12, R6 ;  /* 0x8000000c0c0e7c2b */ /* 0x000fd00008000006 */
        /* <DEDUP_REMOVED lines=48> */
.L_x_144:
[----:B------:R-:W-:Y:S01]  /*3380*/  DFMA R10, R10, R4, R4 ;  /* 0x000000040a0a722b */ /* 0x000fe20000000004 */
[----:B------:R-:W-:Y:S01]  /*3390*/  MOV R6, R0 ;  /* 0x0000000000067202 */ /* 0x000fe20000000f00 */
[----:B------:R-:W-:Y:S01]  /*33a0*/  DSETP.NEU.AND P1, PT, |R4|, +INF , PT ;  /* 0x7ff000000400742a */ /* 0x000fe20003f2d200 */
[----:B------:R-:W-:-:S07]  /*33b0*/  MOV R7, 0x0 ;  /* 0x0000000000077802 */ /* 0x000fce0000000f00 */
[----:B------:R-:W-:Y:S02]  /*33c0*/  FSEL R4, R4, R10, !P1 ;  /* 0x0000000a04047208 */ /* 0x000fe40004800000 */
[----:B------:R-:W-:Y:S01]  /*33d0*/  FSEL R3, R5, R11, !P1 ;  /* 0x0000000b05037208 */ /* 0x000fe20004800000 */
[----:B------:R-:W-:Y:S06]  /*33e0*/  RET.REL.NODEC R6 `(_Z25multi_tensor_apply_kernelI18TensorListMetadataILi4EE21AdamCapturableFunctorIN3c108BFloat16EfEJffPiifPf10adamMode_tfS7_EEvlPViT_T0_DpT1_) ;  /* 0xffffffcc06047950 */ /* 0x000fec0003c3ffff */
.L_x_145:
        /* <DEDUP_REMOVED lines=9> */
.L_x_316:


//--------------------- .text._Z25multi_tensor_apply_kernelI18TensorListMetadataILi4EE21AdamCapturableFunctorIN3c104HalfEfEJffPiifPf10adamMode_tfS7_EEvlPViT_T0_DpT1_ --------------------------
	.section	.text._Z25multi_tensor_apply_kernelI18TensorListMetadataILi4EE21AdamCapturableFunctorIN3c104HalfEfEJffPiifPf10adamMode_tfS7_EEvlPViT_T0_DpT1_,"ax",@progbits
	.align	128
        .global         _Z25multi_tensor_apply_kernelI18TensorListMetadataILi4EE21AdamCapturableFunctorIN3c104HalfEfEJffPiifPf10adamMode_tfS7_EEvlPViT_T0_DpT1_
        .type           _Z25multi_tensor_apply_kernelI18TensorListMetadataILi4EE21AdamCapturableFunctorIN3c104HalfEfEJffPiifPf10adamMode_tfS7_EEvlPViT_T0_DpT1_,@function
        .size           _Z25multi_tensor_apply_kernelI18TensorListMetadataILi4EE21AdamCapturableFunctorIN3c104HalfEfEJffPiifPf10adamMode_tfS7_EEvlPViT_T0_DpT1_,(.L_x_317 - _Z25multi_tensor_apply_kernelI18TensorListMetadataILi4EE21AdamCapturableFunctorIN3c104HalfEfEJffPiifPf10adamMode_tfS7_EEvlPViT_T0_DpT1_)
        .other          _Z25multi_tensor_apply_kernelI18TensorListMetadataILi4EE21AdamCapturableFunctorIN3c104HalfEfEJffPiifPf10adamMode_tfS7_EEvlPViT_T0_DpT1_,@"STO_CUDA_ENTRY STV_DEFAULT"
_Z25multi_tensor_apply_kernelI18TensorListMetadataILi4EE21AdamCapturableFunctorIN3c104HalfEfEJffPiifPf10adamMode_tfS7_EEvlPViT_T0_DpT1_:
.text._Z25multi_tensor_apply_kernelI18TensorListMetadataILi4EE21AdamCapturableFunctorIN3c104HalfEfEJffPiifPf10adamMode_tfS7_EEvlPViT_T0_DpT1_:
        /* <DEDUP_REMOVED lines=22> */
[----:B------:R-:W-:Y:S01]  /*0160*/  MOV R22, R4 ;  /* 0x0000000400167202 */ /* 0x000fe20000000f00 */
[----:B------:R-:W-:Y:S01]  /*0170*/  IMAD.MOV.U32 R3, RZ, RZ, R5 ;  /* 0x000000ffff037224 */ /* 0x000fe200078e0005 */
        /* <DEDUP_REMOVED lines=10> */
[----:B------:R-:W-:Y:S05]  /*0220*/  CALL.REL.NOINC `($_Z25multi_tensor_apply_kernelI18TensorListMetadataILi4EE21AdamCapturableFunctorIN3c104HalfEfEJffPiifPf10adamMode_tfS7_EEvlPViT_T0_DpT1_$__internal_accurate_pow) ;  /* 0x0000002400907944 */ /* 0x000fea0003c00000 */
[----:B------:R-:W0:Y:S01]  /*0230*/  LDC R10, c[0x0][0xf7c] ;  /* 0x0003df00ff0a7b82 */ /* 0x000e220000000800 */
[----:B------:R-:W-:Y:S01]  /*0240*/  MOV R5, R3 ;  /* 0x0000000300057202 */ /* 0x000fe20000000f00 */
        /* <DEDUP_REMOVED lines=13> */
[----:B------:R-:W-:Y:S01]  /*0320*/  IMAD.U32 R4, RZ, RZ, UR4 ;  /* 0x00000004ff047e24 */ /* 0x000fe2000f8e00ff */
[----:B------:R-:W-:Y:S02]  /*0330*/  MOV R5, UR5 ;  /* 0x0000000500057c02 */ /* 0x000fe40008000f00 */
[----:B------:R-:W-:Y:S01]  /*0340*/  UISETP.NE.AND.EX UP0, UPT, UR9, -0x80000000, UPT, UP0 ;  /* 0x800000000900788c */ /* 0x000fe2000bf05300 */
[----:B------:R-:W-:-:S05]  /*0350*/  ISETP.LE.AND P4, PT, RZ, UR5, PT ;  /* 0x00000005ff007c0c */ /* 0x000fca000bf83270 */
[----:B------:R-:W-:-:S13]  /*0360*/  PLOP3.LUT P1, PT, PT, PT, UP0, 0x80, 0x8 ;  /* 0x000000000008781c */ /* 0x000fda0003f2f008 */
[----:B------:R-:W-:Y:S01]  /*0370*/  DSETP.NEU.AND P1, PT, |R4|, 0.5, !P1 ;  /* 0x3fe000000400742a */ /* 0x000fe20004f2d200 */
[----:B------:R-:W-:-:S05]  /*0380*/  IMAD.MOV.U32 R4, RZ, RZ, RZ ;  /* 0x000000ffff047224 */ /* 0x000fca00078e00ff */
[----:B------:R-:W-:-:S04]  /*0390*/  SEL R5, R27, RZ, P1 ;  /* 0x000000ff1b057207 */ /* 0x000fc80000800000 */
[----:B------:R-:W-:-:S07]  /*03a0*/  @!P4 LOP3.LUT R5, R5, 0x7ff00000, RZ, 0xfc, !PT ;  /* 0x7ff000000505c812 */ /* 0x000fce00078efcff */
.L_x_147:
        /* <DEDUP_REMOVED lines=10> */
[----:B------:R-:W-:-:S04]  /*0450*/  SEL R5, RZ, 0x7ff00000, !P3 ;  /* 0x7ff00000ff057807 */ /* 0x000fc80005800000 */
[----:B------:R-:W-:Y:S02]  /*0460*/  IADD3 R0, PT, PT, R5, -0x80000000, RZ ;  /* 0x8000000005007810 */ /* 0x000fe40007ffe0ff */
[----:B------:R-:W-:-:S04]  /*0470*/  PLOP3.LUT P3, PT, PT, PT, UP0, 0x80, 0x8 ;  /* 0x000000000008781c */ /* 0x000fc80003f6f008 */
[----:B------:R-:W-:-:S04]  /*0480*/  SEL R0, R0, R5, P3 ;  /* 0x0000000500007207 */ /* 0x000fc80001800000 */
[----:B------:R-:W-:-:S07]  /*0490*/  @!P2 SEL R5, R0, R5, P1 ;  /* 0x000000050005a207 */ /* 0x000fce0000800000 */
.L_x_148:
        /* <DEDUP_REMOVED lines=22> */
[----:B------:R-:W-:Y:S05]  /*0600*/  CALL.REL.NOINC `($_Z25multi_tensor_apply_kernelI18TensorListMetadataILi4EE21AdamCapturableFunctorIN3c104HalfEfEJffPiifPf10adamMode_tfS7_EEvlPViT_T0_DpT1_$__internal_accurate_pow) ;  /* 0x0000002000987944 */ /* 0x000fea0003c00000 */
[----:B------:R-:W0:Y:S01]  /*0610*/  LDC R10, c[0x0][0xf80] ;  /* 0x0003e000ff0a7b82 */ /* 0x000e220000000800 */
[----:B------:R-:W-:Y:S01]  /*0620*/  MOV R5, R3 ;  /* 0x0000000300057202 */ /* 0x000fe20000000f00 */
        /* <DEDUP_REMOVED lines=19> */
[----:B------:R-:W-:-:S05]  /*0760*/  MOV R4, RZ ;  /* 0x000000ff00047202 */ /* 0x000fca0000000f00 */
[----:B------:R-:W-:-:S04]  /*0770*/  SEL R5, R27, RZ, P0 ;  /* 0x000000ff1b057207 */ /* 0x000fc80000000000 */
[----:B------:R-:W-:-:S07]  /*0780*/  @!P3 LOP3.LUT R5, R5, 0x7ff00000, RZ, 0xfc, !PT ;  /* 0x7ff000000505b812 */ /* 0x000fce00078efcff */
.L_x_149:
        /* <DEDUP_REMOVED lines=15> */
.L_x_150:
        /* <DEDUP_REMOVED lines=10> */
.L_x_146:
        /* <DEDUP_REMOVED lines=30> */
[----:B------:R-:W-:Y:S01]  /*0b00*/  MOV R10, UR21 ;  /* 0x00000015000a7c02 */ /* 0x000fe20008000f00 */
[----:B----4-:R-:W-:Y:S01]  /*0b10*/  UISETP.NE.AND UP3, UPT, UR23, URZ, UPT ;  /* 0x000000ff1700728c */ /* 0x010fe2000bf65270 */
[----:B---3--:R-:W-:Y:S01]  /*0b20*/  FADD.FTZ R2, -R2, 1 ;  /* 0x3f80000002027421 */ /* 0x008fe20000010100 */
[----:B-----5:R-:W-:Y:S01]  /*0b30*/  UIADD3 UR15, UP2, UPT, UR10, UR15, URZ ;  /* 0x0000000f0a0f7290 */ /* 0x020fe2000ff5e0ff */
[----:B------:R-:W-:Y:S01]  /*0b40*/  R2UR UR10, R0 ;  /* 0x00000000000a72ca */ /* 0x000fe200000e0000 */
[----:B------:R-:W-:Y:S01]  /*0b50*/  UIADD3.X UR8, UPT, UPT, UR9, UR4, URZ, UP1, !UPT ;  /* 0x0000000409087290 */ /* 0x000fe20008ffe4ff */
[----:B------:R-:W-:Y:S01]  /*0b60*/  IMAD.U32 R12, RZ, RZ, UR22 ;  /* 0x00000016ff0c7e24 */ /* 0x000fe2000f8e00ff */
[----:B------:R-:W-:Y:S01]  /*0b70*/  R2UR UR9, R2 ;  /* 0x00000000020972ca */ /* 0x000fe200000e0000 */
[----:B------:R-:W-:Y:S01]  /*0b80*/  ULEA.HI.X UR5, UR12, UR5, UR14, 0x1, UP0 ;  /* 0x000000050c057291 */ /* 0x000fe200080f0c0e */
[----:B------:R-:W-:Y:S01]  /*0b90*/  MOV R14, UR15 ;  /* 0x0000000f000e7c02 */ /* 0x000fe20008000f00 */
[----:B------:R-:W-:Y:S01]  /*0ba0*/  UIADD3.X UR4, UPT, UPT, UR11, UR4, URZ, UP2, !UPT ;  /* 0x000000040b047290 */ /* 0x000fe200097fe4ff */
[----:B------:R-:W-:Y:S01]  /*0bb0*/  IMAD.U32 R13, RZ, RZ, UR8 ;  /* 0x00000008ff0d7e24 */ /* 0x000fe2000f8e00ff */
[----:B------:R-:W0:Y:S02]  /*0bc0*/  LDCU.64 UR6, c[0x0][UR6+0x380] ;  /* 0x00007000060677ac */ /* 0x000e240008000a00 */
[----:B------:R-:W-:-:S02]  /*0bd0*/  MOV R11, UR5 ;  /* 0x00000005000b7c02 */ /* 0x000fc40008000f00 */
[----:B------:R-:W-:Y:S01]  /*0be0*/  MOV R15, UR4 ;  /* 0x00000004000f7c02 */ /* 0x000fe20008000f00 */
[----:B------:R-:W1:Y:S01]  /*0bf0*/  LDCU UR20, c[0x0][0x360] ;  /* 0x00006c00ff1477ac */ /* 0x000e620008000800 */
[----:B------:R-:W-:Y:S05]  /*0c00*/  BRA.U !UP3, `(.L_x_151) ;  /* 0x0000000d0b8c7547 */ /* 0x000fea000b800000 */
[----:B------:R-:W2:Y:S01]  /*0c10*/  S2R R2, SR_TID.X ;  /* 0x0000000000027919 */ /* 0x000ea20000002100 */
[----:B------:R-:W3:Y:S01]  /*0c20*/  LDCU UR11, c[0x0][0xf7c] ;  /* 0x0001ef80ff0b77ac */ /* 0x000ee20008000800 */
[----:B------:R-:W4:Y:S01]  /*0c30*/  LDCU UR14, c[0x0][0xf80] ;  /* 0x0001f000ff0e77ac */ /* 0x000f220008000800 */
[----:B------:R-:W0:Y:S01]  /*0c40*/  LDCU UR5, c[0x0][0xf94] ;  /* 0x0001f280ff0577ac */ /* 0x000e220008000800 */
[----:B------:R-:W0:Y:S01]  /*0c50*/  LDCU UR8, c[0x0][0xfa4] ;  /* 0x0001f480ff0877ac */ /* 0x000e220008000800 */
[----:B------:R-:W-:-:S05]  /*0c60*/  UMOV UR4, URZ ;  /* 0x000000ff00047c82 */ /* 0x000fca0008000000 */
.L_x_160:
[----:B--2---:R-:W-:Y:S01]  /*0c70*/  IADD3 R25, PT, PT, R2, UR4, RZ ;  /* 0x0000000402197c10 */ /* 0x004fe2000fffe0ff */
[----:B------:R-:W-:-:S03]  /*0c80*/  USHF.R.S32.HI UR15, URZ, 0x1f, UR12 ;  /* 0x0000001fff0f7899 */ /* 0x000fc6000801140c */
[----:B------:R-:W-:-:S13]  /*0c90*/  ISETP.GE.AND P0, PT, R25, UR13, PT ;  /* 0x0000000d19007c0c */ /* 0x000fda000bf06270 */
[----:B01-3--:R-:W2:Y:S01]  /*0ca0*/  @!P0 LDC.64 R6, c[0x0][0xfa8] ;  /* 0x0003ea00ff068b82 */ /* 0x00bea20000000a00 */
[----:B------:R-:W-:-:S04]  /*0cb0*/  @!P0 IADD3 R0, P1, PT, R25, UR12, RZ ;  /* 0x0000000c19008c10 */ /* 0x000fc8000ff3e0ff */
[----:B------:R-:W-:Y:S02]  /*0cc0*/  @!P0 LEA.HI.X.SX32 R5, R25, UR15, 0x1, P1 ;  /* 0x0000000f19058c11 */ /* 0x000fe400088f0eff */
[----:B0-----:R-:W-:-:S04]  /*0cd0*/  @!P0 LEA R8, P1, R0, UR6, 0x1 ;  /* 0x0000000600088c11 */ /* 0x001fc8000f8208ff */
[----:B------:R-:W-:-:S05]  /*0ce0*/  @!P0 LEA.HI.X R9, R0, UR7, R5, 0x1, P1 ;  /* 0x0000000700098c11 */ /* 0x000fca00088f0c05 */
[----:B------:R-:W5:Y:S04]  /*0cf0*/  @!P0 LDG.E.U16 R0, desc[UR18][R8.64] ;  /* 0x0000001208008981 */ /* 0x000f68000c1e1500 */
[----:B--2---:R-:W2:Y:S01]  /*0d00*/  @!P0 LDG.E R7, desc[UR18][R6.64] ;  /* 0x0000001206078981 */ /* 0x004ea2000c1e1900 */
[----:B-1----:R-:W-:Y:S02]  /*0d10*/  VIADD R27, R25, UR20 ;  /* 0x00000014191b7c36 */ /* 0x002fe40008000000 */
[----:B------:R-:W-:-:S03]  /*0d20*/  HFMA2 R4, -RZ, RZ, 0, 0 ;  /* 0x00000000ff047431 */ /* 0x000fc600000001ff */
[----:B------:R-:W-:-:S13]  /*0d30*/  ISETP.GE.AND P1, PT, R27, UR13, PT ;  /* 0x0000000d1b007c0c */ /* 0x000fda000bf26270 */
[----:B------:R-:W0:Y:S01]  /*0d40*/  @!P1 LDC.64 R16, c[0x0][0xfa8] ;  /* 0x0003ea00ff109b82 */ /* 0x000e220000000a00 */
[----:B------:R-:W-:-:S04]  /*0d50*/  @!P1 IADD3 R5, P2, PT, R27, UR12, RZ ;  /* 0x0000000c1b059c10 */ /* 0x000fc8000ff5e0ff */
[----:B------:R-:W-:Y:S02]  /*0d60*/  @!P1 LEA.HI.X.SX32 R20, R27, UR15, 0x1, P2 ;  /* 0x0000000f1b149c11 */ /* 0x000fe400090f0eff */
[----:B------:R-:W-:-:S04]  /*0d70*/  @!P1 LEA R18, P2, R5, UR6, 0x1 ;  /* 0x0000000605129c11 */ /* 0x000fc8000f8408ff */
[----:B------:R-:W-:Y:S01]  /*0d80*/  @!P1 LEA.HI.X R19, R5, UR7, R20, 0x1, P2 ;  /* 0x0000000705139c11 */ /* 0x000fe200090f0c14 */
[----:B-----5:R-:W-:-:S05]  /*0d90*/  @!P0 HADD2.F32 R0, -RZ, R0.H0_H0 ;  /* 0x20000000ff008230 */ /* 0x020fca0000004100 */
[----:B--2---:R-:W-:-:S05]  /*0da0*/  @!P0 FMUL.FTZ R4, R0, R7 ;  /* 0x0000000700048220 */ /* 0x004fca0000410000 */
[----:B------:R-:W-:-:S04]  /*0db0*/  @!P0 F2FP.F16.F32.PACK_AB R0, RZ, R4 ;  /* 0x00000004ff00823e */ /* 0x000fc800000000ff */
[----:B------:R-:W-:-:S05]  /*0dc0*/  PRMT R21, R0, 0x7610, R21 ;  /* 0x0000761000157816 */ /* 0x000fca0000000015 */
[----:B------:R1:W-:Y:S04]  /*0dd0*/  @!P0 STG.E.U16 desc[UR18][R8.64], R21 ;  /* 0x0000001508008986 */ /* 0x0003e8000c101512 */
[----:B------:R-:W2:Y:S04]  /*0de0*/  @!P1 LDG.E.U16 R0, desc[UR18][R18.64] ;  /* 0x0000001212009981 */ /* 0x000ea8000c1e1500 */
[----:B0-----:R-:W5:Y:S01]  /*0df0*/  @!P1 LDG.E R16, desc[UR18][R16.64] ;  /* 0x0000001210109981 */ /* 0x001f62000c1e1900 */
[----:B------:R-:W-:Y:S01]  /*0e00*/  IADD3 R5, PT, PT, R27, UR20, RZ ;  /* 0x000000141b057c10 */ /* 0x000fe2000fffe0ff */
[----:B------:R-:W-:-:S02]  /*0e10*/  IMAD.MOV.U32 R6, RZ, RZ, RZ ;  /* 0x000000ffff067224 */ /* 0x000fc400078e00ff */
[----:B------:R-:W-:Y:S01]  /*0e20*/  @!P0 IMAD.WIDE R22, R25, 0x4, R12 ;  /* 0x0000000419168825 */ /* 0x000fe200078e020c */
[----:B------:R-:W-:-:S13]  /*0e30*/  ISETP.GE.AND P2, PT, R5, UR13, PT ;  /* 0x0000000d05007c0c */ /* 0x000fda000bf46270 */
[----:B------:R-:W-:Y:S01]  /*0e40*/  @!P2 IADD3 R20, P3, PT, R5, UR12, RZ ;  /* 0x0000000c0514ac10 */ /* 0x000fe2000ff7e0ff */
[----:B------:R-:W0:Y:S01]  /*0e50*/  @!P2 LDC.64 R28, c[0x0][0xfa8] ;  /* 0x0003ea00ff1cab82 */ /* 0x000e220000000a00 */
[----:B--2---:R-:W-:Y:S02]  /*0e60*/  @!P1 HADD2.F32 R7, -RZ, R0.H0_H0 ;  /* 0x20000000ff079230 */ /* 0x004fe40000004100 */
[----:B------:R-:W-:-:S03]  /*0e70*/  HFMA2 R0, -RZ, RZ, 0, 0 ;  /* 0x00000000ff007431 */ /* 0x000fc600000001ff */
[----:B-----5:R-:W-:Y:S01]  /*0e80*/  @!P1 FMUL.FTZ R6, R7, R16 ;  /* 0x0000001007069220 */ /* 0x020fe20000410000 */
[----:B------:R-:W-:Y:S02]  /*0e90*/  @!P2 LEA.HI.X.SX32 R7, R5, UR15, 0x1, P3 ;  /* 0x0000000f0507ac11 */ /* 0x000fe400098f0eff */
[C---:B------:R-:W-:Y:S01]  /*0ea0*/  @!P2 LEA R16, P3, R20.reuse, UR6, 0x1 ;  /* 0x000000061410ac11 */ /* 0x040fe2000f8608ff */
[----:B------:R2:W3:Y:S03]  /*0eb0*/  @!P0 LDG.E R0, desc[UR18][R22.64] ;  /* 0x0000001216008981 */ /* 0x0004e6000c1e1900 */
[----:B------:R-:W-:Y:S01]  /*0ec0*/  @!P2 LEA.HI.X R17, R20, UR7, R7, 0x1, P3 ;  /* 0x000000071411ac11 */ /* 0x000fe200098f0c07 */
[----:B------:R-:W-:Y:S01]  /*0ed0*/  HFMA2 R7, -RZ, RZ, 0, 0 ;  /* 0x00000000ff077431 */ /* 0x000fe200000001ff */
[----:B-1----:R-:W-:Y:S01]  /*0ee0*/  @!P1 F2FP.F16.F32.PACK_AB R8, RZ, R6 ;  /* 0x00000006ff08923e */ /* 0x002fe200000000ff */
[----:B------:R-:W-:-:S04]  /*0ef0*/  @!P0 IMAD.WIDE R20, R25, 0x4, R14 ;  /* 0x0000000419148825 */ /* 0x000fc800078e020e */
[----:B------:R-:W-:Y:S01]  /*0f00*/  @!P0 IMAD.WIDE R24, R25, 0x2, R10 ;  /* 0x0000000219188825 */ /* 0x000fe200078e020a */
[----:B--2---:R-:W-:Y:S01]  /*0f10*/  PRMT R23, R8, 0x7610, R23 ;  /* 0x0000761008177816 */ /* 0x004fe20000000017 */
[----:B------:R-:W4:Y:S04]  /*0f20*/  @!P0 LDG.E R7, desc[UR18][R20.64] ;  /* 0x0000001214078981 */ /* 0x000f28000c1e1900 */
[----:B------:R1:W2:Y:S04]  /*0f30*/  @!P0 LDG.E.U16 R8, desc[UR18][R24.64] ;  /* 0x0000001218088981 */ /* 0x0002a8000c1e1500 */
[----:B------:R5:W-:Y:S04]  /*0f40*/  @!P1 STG.E.U16 desc[UR18][R18.64], R23 ;  /* 0x0000001712009986 */ /* 0x000be8000c101512 */
[----:B------:R-:W3:Y:S04]  /*0f50*/  @!P2 LDG.E.U16 R26, desc[UR18][R16.64] ;  /* 0x00000012101aa981 */ /* 0x000ee8000c1e1500 */
[----:B0-----:R-:W4:Y:S01]  /*0f60*/  @!P2 LDG.E R29, desc[UR18][R28.64] ;  /* 0x000000121c1da981 */ /* 0x001f22000c1e1900 */
[----:B------:R-:W-:Y:S01]  /*0f70*/  IMAD.MOV.U32 R9, RZ, RZ, RZ ;  /* 0x000000ffff097224 */ /* 0x000fe200078e00ff */
[----:B------:R-:W-:Y:S01]  /*0f80*/  MOV R22, RZ ;  /* 0x000000ff00167202 */ /* 0x000fe20000000f00 */
[----:B-1----:R-:W-:Y:S01]  /*0f90*/  @!P1 IMAD.WIDE R24, R27, 0x4, R12 ;  /* 0x000000041b189825 */ /* 0x002fe200078e020c */
[----:B-----5:R-:W-:-:S03]  /*0fa0*/  IADD3 R23, PT, PT, R5, UR20, RZ ;  /* 0x0000001405177c10 */ /* 0x020fc6000fffe0ff */
[----:B------:R-:W-:Y:S01]  /*0fb0*/  @!P1 IMAD.WIDE R18, R27, 0x2, R10 ;  /* 0x000000021b129825 */ /* 0x000fe200078e020a */
[----:B------:R-:W-:Y:S01]  /*0fc0*/  ISETP.GE.AND P3, PT, R23, UR13, PT ;  /* 0x0000000d17007c0c */ /* 0x000fe2000bf66270 */
[----:B------:R0:W5:Y:S02]  /*0fd0*/  @!P1 LDG.E R9, desc[UR18][R24.64] ;  /* 0x0000001218099981 */ /* 0x000164000c1e1900 */
[----:B------:R-:W-:Y:S02]  /*0fe0*/  @!P1 IMAD.WIDE R20, R27, 0x4, R14 ;  /* 0x000000041b149825 */ /* 0x000fe400078e020e */
[----:B------:R1:W2:Y:S02]  /*0ff0*/  @!P1 LDG.E.U16 R27, desc[UR18][R18.64] ;  /* 0x00000012121b9981 */ /* 0x0002a4000c1e1500 */
[----:B---3--:R-:W-:-:S05]  /*1000*/  @!P2 HADD2.F32 R26, -RZ, R26.H0_H0 ;  /* 0x2000001aff1aa230 */ /* 0x008fca0000004100 */
[----:B----4-:R-:W-:Y:S01]  /*1010*/  @!P2 FMUL.FTZ R22, R26, R29 ;  /* 0x0000001d1a16a220 */ /* 0x010fe20000410000 */
[----:B------:R-:W-:-:S04]  /*1020*/  IMAD.MOV.U32 R26, RZ, RZ, RZ ;  /* 0x000000ffff1a7224 */ /* 0x000fc800078e00ff */
[----:B0-----:R-:W-:Y:S02]  /*1030*/  @!P2 F2FP.F16.F32.PACK_AB R25, RZ, R22 ;  /* 0x00000016ff19a23e */ /* 0x001fe400000000ff */
[----:B------:R0:W3:Y:S02]  /*1040*/  @!P1 LDG.E R26, desc[UR18][R20.64] ;  /* 0x00000012141a9981 */ /* 0x0000e4000c1e1900 */
[----:B-1----:R-:W-:Y:S02]  /*1050*/  PRMT R19, R25, 0x7610, R19 ;  /* 0x0000761019137816 */ /* 0x002fe40000000013 */
[----:B------:R-:W-:-:S03]  /*1060*/  CS2R R28, SRZ ;  /* 0x00000000001c7805 */ /* 0x000fc6000001ff00 */
[----:B------:R1:W-:Y:S01]  /*1070*/  @!P2 STG.E.U16 desc[UR18][R16.64], R19 ;  /* 0x000000131000a986 */ /* 0x0003e2000c101512 */
[----:B0-----:R-:W-:Y:S01]  /*1080*/  @!P3 IADD3 R21, P4, PT, R23, UR12, RZ ;  /* 0x0000000c1715bc10 */ /* 0x001fe2000ff9e0ff */
[----:B-1----:R-:W0:Y:S01]  /*1090*/  @!P3 LDC.64 R16, c[0x0][0xfa8] ;  /* 0x0003ea00ff10bb82 */ /* 0x002e220000000a00 */
[----:B------:R-:W-:-:S05]  /*10a0*/  @!P2 IMAD.WIDE R18, R5, 0x4, R14 ;  /* 0x000000040512a825 */ /* 0x000fca00078e020e */
[----:B------:R1:W4:Y:S01]  /*10b0*/  @!P2 LDG.E R29, desc[UR18][R18.64] ;  /* 0x00000012121da981 */ /* 0x000322000c1e1900 */
[----:B------:R-:W-:-:S05]  /*10c0*/  @!P2 IMAD.WIDE R24, R5, 0x4, R12 ;  /* 0x000000040518a825 */ /* 0x000fca00078e020c */
[----:B------:R-:W4:Y:S01]  /*10d0*/  @!P2 LDG.E R28, desc[UR18][R24.64] ;  /* 0x00000012181ca981 */ /* 0x000f22000c1e1900 */
[----:B-1----:R-:W-:Y:S02]  /*10e0*/  @!P3 LEA.HI.X.SX32 R18, R23, UR15, 0x1, P4 ;  /* 0x0000000f1712bc11 */ /* 0x002fe4000a0f0eff */
[----:B------:R-:W-:-:S04]  /*10f0*/  @!P3 LEA R20, P4, R21, UR6, 0x1 ;  /* 0x000000061514bc11 */ /* 0x000fc8000f8808ff */
[----:B------:R-:W-:Y:S01]  /*1100*/  @!P3 LEA.HI.X R21, R21, UR7, R18, 0x1, P4 ;  /* 0x000000071515bc11 */ /* 0x000fe2000a0f0c12 */
[----:B0-----:R0:W5:Y:S04]  /*1110*/  @!P3 LDG.E R16, desc[UR18][R16.64] ;  /* 0x000000121010b981 */ /* 0x001168000c1e1900 */
[----:B------:R-:W2:Y:S01]  /*1120*/  @!P3 LDG.E.U16 R24, desc[UR18][R20.64] ;  /* 0x000000121418b981 */ /* 0x000ea2000c1e1500 */
[----:B0-----:R-:W-:-:S04]  /*1130*/  FMUL.FTZ R17, R4, UR9 ;  /* 0x0000000904117c20 */ /* 0x001fc80008410000 */
[----:B------:R-:W-:-:S04]  /*1140*/  FMUL.FTZ R25, R17, R4 ;  /* 0x0000000411197220 */ /* 0x000fc80000410000 */
[----:B------:R-:W-:Y:S01]  /*1150*/  FFMA.FTZ R7, R7, UR14, R25 ;  /* 0x0000000e07077c23 */ /* 0x000fe20008010019 */
[----:B------:R-:W-:Y:S01]  /*1160*/  FMUL.FTZ R25, R6, UR9 ;  /* 0x0000000906197c20 */ /* 0x000fe20008410000 */
[----:B------:R-:W-:-:S04]  /*1170*/  @!P2 IMAD.WIDE R18, R5, 0x2, R10 ;  /* 0x000000020512a825 */ /* 0x000fc800078e020a */
[----:B------:R-:W-:Y:S01]  /*1180*/  FMUL.FTZ R25, R25, R6 ;  /* 0x0000000619197220 */ /* 0x000fe20000410000 */
[----:B------:R-:W-:Y:S01]  /*1190*/  HFMA2 R5, -RZ, RZ, 0, 0 ;  /* 0x00000000ff057431 */ /* 0x000fe200000001ff */
[----:B------:R0:W4:Y:S02]  /*11a0*/  @!P2 LDG.E.U16 R18, desc[UR18][R18.64] ;  /* 0x000000121212a981 */ /* 0x000124000c1e1500 */
[----:B---3--:R-:W-:Y:S01]  /*11b0*/  FFMA.FTZ R26, R26, UR14, R25 ;  /* 0x0000000e1a1a7c23 */ /* 0x008fe20008010019 */
[----:B--2---:R-:W-:-:S05]  /*11c0*/  @!P3 HADD2.F32 R25, -RZ, R24.H0_H0 ;  /* 0x20000018ff19b230 */ /* 0x004fca0000004100 */
[----:B-----5:R-:W-:Y:S02]  /*11d0*/  @!P3 FMUL.FTZ R5, R25, R16 ;  /* 0x000000101905b220 */ /* 0x020fe40000410000 */
[----:B------:R-:W1:Y:S03]  /*11e0*/  MUFU.RCP R16, R3 ;  /* 0x0000000300107308 */ /* 0x000e660000001000 */
[----:B------:R-:W-:Y:S01]  /*11f0*/  @!P3 F2FP.F16.F32.PACK_AB R17, RZ, R5 ;  /* 0x00000005ff11b23e */ /* 0x000fe200000000ff */
[----:B-1----:R-:W-:-:S04]  /*1200*/  FMUL.FTZ R25, R7, R16 ;  /* 0x0000001007197220 */ /* 0x002fc80000410000 */
[----:B------:R1:W-:Y:S02]  /*1210*/  @!P3 STG.E.U16 desc[UR18][R20.64], R17 ;  /* 0x000000111400b986 */ /* 0x0003e4000c101512 */
[----:B------:R-:W2:Y:S01]  /*1220*/  MUFU.SQRT R25, R25 ;  /* 0x0000001900197308 */ /* 0x000ea20000002000 */
[----:B-1----:R-:W-:-:S07]  /*1230*/  FMUL.FTZ R17, R26, R16 ;  /* 0x000000101a117220 */ /* 0x002fce0000410000 */
[----:B0-----:R-:W0:Y:S01]  /*1240*/  MUFU.SQRT R19, R17 ;  /* 0x0000001100137308 */ /* 0x001e220000002000 */
[----:B--2---:R-:W-:-:S07]  /*1250*/  FADD.FTZ R24, R25, UR5 ;  /* 0x0000000519187e21 */ /* 0x004fce0008010000 */
[----:B------:R-:W1:Y:S08]  /*1260*/  MUFU.RCP R17, UR17 ;  /* 0x0000001100117d08 */ /* 0x000e700008001000 */
[----:B------:R-:W2:Y:S01]  /*1270*/  MUFU.RCP R24, R24 ;  /* 0x0000001800187308 */ /* 0x000ea20000001000 */
[----:B0-----:R-:W-:Y:S01]  /*1280*/  FADD.FTZ R25, R19, UR5 ;  /* 0x0000000513197e21 */ /* 0x001fe20008010000 */
[----:B------:R-:W-:Y:S01]  /*1290*/  FMUL.FTZ R19, R4, UR10 ;  /* 0x0000000a04137c20 */ /* 0x000fe20008410000 */
[----:B------:R-:W-:-:S03]  /*12a0*/  FMUL.FTZ R4, R6, UR10 ;  /* 0x0000000a06047c20 */ /* 0x000fc60008410000 */
[----:B------:R-:W-:Y:S01]  /*12b0*/  FFMA.FTZ R0, R0, UR11, R19 ;  /* 0x0000000b00007c23 */ /* 0x000fe20008010013 */
[----:B------:R-:W-:-:S03]  /*12c0*/  FFMA.FTZ R4, R9, UR11, R4 ;  /* 0x0000000b09047c23 */ /* 0x000fc60008010004 */
[-C--:B-1----:R-:W-:Y:S01]  /*12d0*/  FMUL.FTZ R9, R0, R17.reuse ;  /* 0x0000001100097220 */ /* 0x082fe20000410000 */
[----:B------:R-:W-:Y:S01]  /*12e0*/  MOV R21, RZ ;  /* 0x000000ff00157202 */ /* 0x000fe20000000f00 */
[----:B------:R-:W-:Y:S02]  /*12f0*/  @!P0 HADD2.F32 R21, -RZ, R8.H0_H0 ;  /* 0x20000008ff158230 */ /* 0x000fe40000004100 */
[----:B--2---:R-:W-:Y:S02]  /*1300*/  FMUL.FTZ R24, R9, R24 ;  /* 0x0000001809187220 */ /* 0x004fe40000410000 */
[----:B------:R-:W0:Y:S02]  /*1310*/  LDC.64 R8, c[0x0][0xf98] ;  /* 0x0003e600ff087b82 */ /* 0x000e240000000a00 */
[----:B0-----:R0:W2:Y:S01]  /*1320*/  LDG.E R6, desc[UR18][R8.64] ;  /* 0x0000001208067981 */ /* 0x0010a2000c1e1900 */
[----:B------:R1:W3:Y:S02]  /*1330*/  MUFU.RCP R20, R25 ;  /* 0x0000001900147308 */ /* 0x0002e40000001000 */
[----:B-1----:R-:W-:-:S04]  /*1340*/  FMUL.FTZ R25, R4, R17 ;  /* 0x0000001104197220 */ /* 0x002fc80000410000 */
[----:B---3--:R-:W-:Y:S01]  /*1350*/  FMUL.FTZ R20, R25, R20 ;  /* 0x0000001419147220 */ /* 0x008fe20000410000 */
[----:B------:R-:W-:-:S04]  /*1360*/  FMUL.FTZ R25, R22, UR10 ;  /* 0x0000000a16197c20 */ /* 0x000fc80008410000 */
[----:B----4-:R-:W-:Y:S01]  /*1370*/  FFMA.FTZ R28, R28, UR11, R25 ;  /* 0x0000000b1c1c7c23 */ /* 0x010fe20008010019 */
[----:B------:R-:W-:-:S04]  /*1380*/  FMUL.FTZ R25, R22, UR9 ;  /* 0x0000000916197c20 */ /* 0x000fc80008410000 */
[----:B------:R-:W-:-:S04]  /*1390*/  FMUL.FTZ R22, R25, R22 ;  /* 0x0000001619167220 */ /* 0x000fc80000410000 */
[----:B------:R-:W-:-:S04]  /*13a0*/  FFMA.FTZ R29, R29, UR14, R22 ;  /* 0x0000000e1d1d7c23 */ /* 0x000fc80008010016 */
[----:B0-----:R-:W-:-:S04]  /*13b0*/  FMUL.FTZ R8, R29, R16 ;  /* 0x000000101d087220 */ /* 0x001fc80000410000 */
[----:B------:R-:W0:Y:S01]  /*13c0*/  MUFU.SQRT R22, R8 ;  /* 0x0000000800167308 */ /* 0x000e220000002000 */
[----:B------:R-:W-:Y:S02]  /*13d0*/  IMAD.MOV.U32 R19, RZ, RZ, RZ ;  /* 0x000000ffff137224 */ /* 0x000fe400078e00ff */
[----:B0-----:R-:W-:-:S06]  /*13e0*/  FADD.FTZ R22, R22, UR5 ;  /* 0x0000000516167e21 */ /* 0x001fcc0008010000 */
[----:B------:R-:W0:Y:S01]  /*13f0*/  MUFU.RCP R22, R22 ;  /* 0x0000001600167308 */ /* 0x000e220000001000 */
[----:B------:R-:W-:Y:S02]  /*1400*/  @!P1 HADD2.F32 R19, -RZ, R27.H0_H0 ;  /* 0x2000001bff139230 */ /* 0x000fe40000004100 */
[----:B------:R-:W-:Y:S02]  /*1410*/  HFMA2 R25, -RZ, RZ, 0, 0 ;  /* 0x00000000ff197431 */ /* 0x000fe400000001ff */
[----:B------:R-:W-:Y:S01]  /*1420*/  FFMA.FTZ R24, R21, UR8, R24 ;  /* 0x0000000815187c23 */ /* 0x000fe20008010018 */
[----:B------:R-:W-:Y:S01]  /*1430*/  FMUL.FTZ R9, R28, R17 ;  /* 0x000000111c097220 */ /* 0x000fe20000410000 */
[----:B------:R-:W-:Y:S01]  /*1440*/  FFMA.FTZ R20, R19, UR8, R20 ;  /* 0x0000000813147c23 */ /* 0x000fe20008010014 */
[----:B------:R-:W-:Y:S02]  /*1450*/  @!P2 HADD2.F32 R25, -RZ, R18.H0_H0 ;  /* 0x20000012ff19a230 */ /* 0x000fe40000004100 */
[----:B0-----:R-:W-:Y:S01]  /*1460*/  FMUL.FTZ R18, R9, R22 ;  /* 0x0000001609127220 */ /* 0x001fe20000410000 */
[----:B------:R-:W-:-:S04]  /*1470*/  @!P3 IMAD.WIDE R8, R23, 0x4, R12 ;  /* 0x000000041708b825 */ /* 0x000fc800078e020c */
[----:B--2---:R-:W-:Y:S01]  /*1480*/  FFMA.FTZ R27, R24, -R6, R21 ;  /* 0x80000006181b7223 */ /* 0x004fe20000010015 */
[----:B------:R-:W-:Y:S01]  /*1490*/  MOV R24, RZ ;  /* 0x000000ff00187202 */ /* 0x000fe20000000f00 */
[----:B------:R-:W-:Y:S01]  /*14a0*/  FFMA.FTZ R22, -R6, R20, R19 ;  /* 0x0000001406167223 */ /* 0x000fe20000010113 */
[----:B------:R-:W-:-:S04]  /*14b0*/  FFMA.FTZ R20, R25, UR8, R18 ;  /* 0x0000000819147c23 */ /* 0x000fc80008010012 */
[----:B------:R0:W2:Y:S01]  /*14c0*/  @!P3 LDG.E R24, desc[UR18][R8.64] ;  /* 0x000000120818b981 */ /* 0x0000a2000c1e1900 */
[----:B------:R-:W-:Y:S01]  /*14d0*/  FFMA.FTZ R25, -R6, R20, R25 ;  /* 0x0000001406197223 */ /* 0x000fe20000010119 */
[----:B------:R-:W-:-:S04]  /*14e0*/  @!P3 IMAD.WIDE R20, R23, 0x4, R14 ;  /* 0x000000041714b825 */ /* 0x000fc800078e020e */
[----:B0-----:R-:W-:-:S06]  /*14f0*/  IMAD.MOV.U32 R8, RZ, RZ, RZ ;  /* 0x000000ffff087224 */ /* 0x001fcc00078e00ff */
[----:B------:R-:W3:Y:S01]  /*1500*/  @!P3 LDG.E R8, desc[UR18][R20.64] ;  /* 0x000000121408b981 */ /* 0x000ee2000c1e1900 */
[----:B------:R-:W-:-:S06]  /*1510*/  @!P3 IMAD.WIDE R18, R23, 0x2, R10 ;  /* 0x000000021712b825 */ /* 0x000fcc00078e020a */
[----:B------:R-:W4:Y:S01]  /*1520*/  @!P3 LDG.E.U16 R18, desc[UR18][R18.64] ;  /* 0x000000121212b981 */ /* 0x000f22000c1e1500 */
[----:B------:R-:W-:-:S04]  /*1530*/  FMUL.FTZ R23, R5, UR9 ;  /* 0x0000000905177c20 */ /* 0x000fc80008410000 */
[----:B------:R-:W-:Y:S01]  /*1540*/  FMUL.FTZ R23, R23, R5 ;  /* 0x0000000517177220 */ /* 0x000fe20000410000 */
[----:B------:R-:W-:Y:S01]  /*1550*/  FMUL.FTZ R5, R5, UR10 ;  /* 0x0000000a05057c20 */ /* 0x000fe20008410000 */
[----:B------:R-:W-:Y:S02]  /*1560*/  BSSY.RECONVERGENT B0, `(.L_x_152) ;  /* 0x0000018000007945 */ /* 0x000fe40003800200 */
[----:B---3--:R-:W-:-:S04]  /*1570*/  FFMA.FTZ R23, R8, UR14, R23 ;  /* 0x0000000e08177c23 */ /* 0x008fc80008010017 */
[----:B------:R-:W-:-:S06]  /*1580*/  FMUL.FTZ R16, R23, R16 ;  /* 0x0000001017107220 */ /* 0x000fcc0000410000 */
[----:B------:R-:W0:Y:S01]  /*1590*/  MUFU.SQRT R16, R16 ;  /* 0x0000001000107308 */ /* 0x000e220000002000 */
[----:B--2---:R-:W-:Y:S01]  /*15a0*/  FFMA.FTZ R24, R24, UR11, R5 ;  /* 0x0000000b18187c23 */ /* 0x004fe20008010005 */
[----:B0-----:R-:W-:-:S06]  /*15b0*/  FADD.FTZ R8, R16, UR5 ;  /* 0x0000000510087e21 */ /* 0x001fcc0008010000 */
[----:B------:R-:W0:Y:S01]  /*15c0*/  MUFU.RCP R8, R8 ;  /* 0x0000000800087308 */ /* 0x000e220000001000 */
[----:B------:R-:W-:Y:S02]  /*15d0*/  HFMA2 R5, -RZ, RZ, 0, 0 ;  /* 0x00000000ff057431 */ /* 0x000fe400000001ff */
[----:B------:R-:W-:Y:S01]  /*15e0*/  FMUL.FTZ R17, R24, R17 ;  /* 0x0000001118117220 */ /* 0x000fe20000410000 */
[----:B----4-:R-:W-:-:S03]  /*15f0*/  @!P3 HADD2.F32 R5, -RZ, R18.H0_H0 ;  /* 0x20000012ff05b230 */ /* 0x010fc60000004100 */
[----:B0-----:R-:W-:-:S04]  /*1600*/  FMUL.FTZ R20, R17, R8 ;  /* 0x0000000811147220 */ /* 0x001fc80000410000 */
[----:B------:R-:W-:Y:S01]  /*1610*/  FFMA.FTZ R20, R5, UR8, R20 ;  /* 0x0000000805147c23 */ /* 0x000fe20008010014 */
[----:B------:R-:W-:Y:S06]  /*1620*/  @P0 BRA `(.L_x_153) ;  /* 0x00000000002c0947 */ /* 0x000fec0003800000 */
[----:B------:R-:W-:Y:S02]  /*1630*/  IADD3 R19, PT, PT, R2, UR4, RZ ;  /* 0x0000000402137c10 */ /* 0x000fe4000fffe0ff */
[----:B------:R-:W-:Y:S02]  /*1640*/  F2FP.F16.F32.PACK_AB R27, R0, R27 ;  /* 0x0000001b001b723e */ /* 0x000fe400000000ff */
[----:B------:R-:W-:Y:S01]  /*1650*/  F2FP.F16.F32.PACK_AB R0, RZ, R7 ;  /* 0x00000007ff00723e */ /* 0x000fe200000000ff */
[----:B------:R-:W-:-:S04]  /*1660*/  IMAD.WIDE R8, R19, 0x2, R10 ;  /* 0x0000000213087825 */ /* 0x000fc800078e020a */
[----:B------:R-:W-:Y:S01]  /*1670*/  HADD2.F32 R7, -RZ, R27.H1_H1 ;  /* 0x3000001bff077230 */ /* 0x000fe20000004100 */
[----:B------:R0:W-:Y:S01]  /*1680*/  STG.E.U16 desc[UR18][R8.64], R27 ;  /* 0x0000001b08007986 */ /* 0x0001e2000c101512 */
[----:B------:R-:W-:-:S04]  /*1690*/  IMAD.WIDE R16, R19, 0x4, R12 ;  /* 0x0000000413107825 */ /* 0x000fc800078e020c */
[----:B------:R-:W-:Y:S01]  /*16a0*/  HADD2.F32 R21, -RZ, R0.H0_H0 ;  /* 0x20000000ff157230 */ /* 0x000fe20000004100 */
[----:B------:R0:W-:Y:S01]  /*16b0*/  STG.E desc[UR18][R16.64], R7 ;  /* 0x0000000710007986 */ /* 0x0001e2000c101912 */
[----:B------:R-:W-:-:S05]  /*16c0*/  IMAD.WIDE R18, R19, 0x4, R14 ;  /* 0x0000000413127825 */ /* 0x000fca00078e020e */
[----:B------:R0:W-:Y:S02]  /*16d0*/  STG.E desc[UR18][R18.64], R21 ;  /* 0x0000001512007986 */ /* 0x0001e4000c101912 */
.L_x_153:
[----:B------:R-:W-:Y:S05]  /*16e0*/  BSYNC.RECONVERGENT B0 ;  /* 0x0000000000007941 */ /* 0x000fea0003800200 */
.L_x_152:
[----:B------:R-:W-:Y:S04]  /*16f0*/  BSSY.RECONVERGENT B0, `(.L_x_154) ;  /* 0x000000e000007945 */ /* 0x000fe80003800200 */
[----:B------:R-:W-:Y:S05]  /*1700*/  @P1 BRA `(.L_x_155) ;  /* 0x0000000000301947 */ /* 0x000fea0003800000 */
[----:B------:R-:W-:Y:S01]  /*1710*/  VIADD R0, R2, UR4 ;  /* 0x0000000402007c36 */ /* 0x000fe20008000000 */
[----:B------:R-:W-:Y:S02]  /*1720*/  F2FP.F16.F32.PACK_AB R22, R4, R22 ;  /* 0x000000160416723e */ /* 0x000fe400000000ff */
[----:B------:R-:W-:Y:S02]  /*1730*/  F2FP.F16.F32.PACK_AB R26, RZ, R26 ;  /* 0x0000001aff1a723e */ /* 0x000fe400000000ff */
[----:B0-----:R-:W-:Y:S01]  /*1740*/  IADD3 R9, PT, PT, R0, UR20, RZ ;  /* 0x0000001400097c10 */ /* 0x001fe2000fffe0ff */
[----:B------:R-:W-:Y:S02]  /*1750*/  HADD2.F32 R7, -RZ, R22.H1_H1 ;  /* 0x30000016ff077230 */ /* 0x000fe40000004100 */
[----:B------:R-:W-:Y:S02]  /*1760*/  HADD2.F32 R21, -RZ, R26.H0_H0 ;  /* 0x2000001aff157230 */ /* 0x000fe40000004100 */
[----:B------:R-:W-:-:S04]  /*1770*/  IMAD.WIDE R18, R9, 0x2, R10 ;  /* 0x0000000209127825 */ /* 0x000fc800078e020a */
[C---:B------:R-:W-:Y:S01]  /*1780*/  IMAD.WIDE R16, R9.reuse, 0x4, R12 ;  /* 0x0000000409107825 */ /* 0x040fe200078e020c */
[----:B------:R1:W-:Y:S03]  /*1790*/  STG.E.U16 desc[UR18][R18.64], R22 ;  /* 0x0000001612007986 */ /* 0x0003e6000c101512 */
[----:B------:R-:W-:Y:S01]  /*17a0*/  IMAD.WIDE R8, R9, 0x4, R14 ;  /* 0x0000000409087825 */ /* 0x000fe200078e020e */
[----:B------:R1:W-:Y:S04]  /*17b0*/  STG.E desc[UR18][R16.64], R7 ;  /* 0x0000000710007986 */ /* 0x0003e8000c101912 */
[----:B------:R1:W-:Y:S02]  /*17c0*/  STG.E desc[UR18][R8.64], R21 ;  /* 0x0000001508007986 */ /* 0x0003e4000c101912 */
.L_x_155:
[----:B------:R-:W-:Y:S05]  /*17d0*/  BSYNC.RECONVERGENT B0 ;  /* 0x0000000000007941 */ /* 0x000fea0003800200 */
.L_x_154:
[----:B------:R-:W-:Y:S04]  /*17e0*/  BSSY.RECONVERGENT B0, `(.L_x_156) ;  /* 0x000000f000007945 */ /* 0x000fe80003800200 */
[----:B------:R-:W-:Y:S05]  /*17f0*/  @P2 BRA `(.L_x_157) ;  /* 0x0000000000342947 */ /* 0x000fea0003800000 */
[----:B------:R-:W-:Y:S02]  /*1800*/  IADD3 R0, PT, PT, R2, UR4, RZ ;  /* 0x0000000402007c10 */ /* 0x000fe4000fffe0ff */
[----:B------:R-:W-:Y:S02]  /*1810*/  F2FP.F16.F32.PACK_AB R25, R28, R25 ;  /* 0x000000191c19723e */ /* 0x000fe400000000ff */
[----:B------:R-:W-:Y:S01]  /*1820*/  F2FP.F16.F32.PACK_AB R29, RZ, R29 ;  /* 0x0000001dff1d723e */ /* 0x000fe200000000ff */
[----:B------:R-:W-:Y:S02]  /*1830*/  VIADD R0, R0, UR20 ;  /* 0x0000001400007c36 */ /* 0x000fe40008000000 */
[----:B01----:R-:W-:Y:S02]  /*1840*/  HADD2.F32 R7, -RZ, R25.H1_H1 ;  /* 0x30000019ff077230 */ /* 0x003fe40000004100 */
[----:B------:R-:W-:Y:S01]  /*1850*/  HADD2.F32 R29, -RZ, R29.H0_H0 ;  /* 0x2000001dff1d7230 */ /* 0x000fe20000004100 */
[----:B------:R-:W-:-:S05]  /*1860*/  IADD3 R19, PT, PT, R0, UR20, RZ ;  /* 0x0000001400137c10 */ /* 0x000fca000fffe0ff */
[----:B------:R-:W-:-:S04]  /*1870*/  IMAD.WIDE R8, R19, 0x2, R10 ;  /* 0x0000000213087825 */ /* 0x000fc800078e020a */
[C---:B------:R-:W-:Y:S01]  /*1880*/  IMAD.WIDE R16, R19.reuse, 0x4, R12 ;  /* 0x0000000413107825 */ /* 0x040fe200078e020c */
[----:B------:R2:W-:Y:S03]  /*1890*/  STG.E.U16 desc[UR18][R8.64], R25 ;  /* 0x0000001908007986 */ /* 0x0005e6000c101512 */
[----:B------:R-:W-:Y:S01]  /*18a0*/  IMAD.WIDE R18, R19, 0x4, R14 ;  /* 0x0000000413127825 */ /* 0x000fe200078e020e */
[----:B------:R2:W-:Y:S04]  /*18b0*/  STG.E desc[UR18][R16.64], R7 ;  /* 0x0000000710007986 */ /* 0x0005e8000c101912 */
[----:B------:R2:W-:Y:S02]  /*18c0*/  STG.E desc[UR18][R18.64], R29 ;  /* 0x0000001d12007986 */ /* 0x0005e4000c101912 */
.L_x_157:
[----:B------:R-:W-:Y:S05]  /*18d0*/  BSYNC.RECONVERGENT B0 ;  /* 0x0000000000007941 */ /* 0x000fea0003800200 */
.L_x_156:
[----:B------:R-:W-:Y:S01]  /*18e0*/  BSSY.RECONVERGENT B0, `(.L_x_158) ;  /* 0x0000011000007945 */ /* 0x000fe20003800200 */
[----:B------:R-:W-:-:S03]  /*18f0*/  FFMA.FTZ R5, -R6, R20, R5 ;  /* 0x0000001406057223 */ /* 0x000fc60000010105 */
[----:B------:R-:W-:Y:S05]  /*1900*/  @P3 BRA `(.L_x_159) ;  /* 0x0000000000383947 */ /* 0x000fea0003800000 */
[----:B------:R-:W-:Y:S02]  /*1910*/  IADD3 R0, PT, PT, R2, UR4, RZ ;  /* 0x0000000402007c10 */ /* 0x000fe4000fffe0ff */
[----:B------:R-:W-:Y:S02]  /*1920*/  F2FP.F16.F32.PACK_AB R24, R24, R5 ;  /* 0x000000051818723e */ /* 0x000fe400000000ff */
[----:B------:R-:W-:Y:S01]  /*1930*/  F2FP.F16.F32.PACK_AB R23, RZ, R23 ;  /* 0x00000017ff17723e */ /* 0x000fe200000000ff */
[----:B------:R-:W-:Y:S02]  /*1940*/  VIADD R0, R0, UR20 ;  /* 0x0000001400007c36 */ /* 0x000fe40008000000 */
[----:B012---:R-:W-:Y:S02]  /*1950*/  HADD2.F32 R17, -RZ, R24.H1_H1 ;  /* 0x30000018ff117230 */ /* 0x007fe40000004100 */
[----:B------:R-:W-:Y:S01]  /*1960*/  HADD2.F32 R23, -RZ, R23.H0_H0 ;  /* 0x20000017ff177230 */ /* 0x000fe20000004100 */
[----:B------:R-:W-:-:S04]  /*1970*/  IADD3 R0, PT, PT, R0, UR20, RZ ;  /* 0x0000001400007c10 */ /* 0x000fc8000fffe0ff */
[----:B------:R-:W-:-:S05]  /*1980*/  IADD3 R9, PT, PT, R0, UR20, RZ ;  /* 0x0000001400097c10 */ /* 0x000fca000fffe0ff */
[----:B------:R-:W-:-:S04]  /*1990*/  IMAD.WIDE R4, R9, 0x2, R10 ;  /* 0x0000000209047825 */ /* 0x000fc800078e020a */
[C---:B------:R-:W-:Y:S01]  /*19a0*/  IMAD.WIDE R6, R9.reuse, 0x4, R12 ;  /* 0x0000000409067825 */ /* 0x040fe200078e020c */
[----:B------:R3:W-:Y:S03]  /*19b0*/  STG.E.U16 desc[UR18][R4.64], R24 ;  /* 0x0000001804007986 */ /* 0x0007e6000c101512 */
[----:B------:R-:W-:Y:S01]  /*19c0*/  IMAD.WIDE R8, R9, 0x4, R14 ;  /* 0x0000000409087825 */ /* 0x000fe200078e020e */
[----:B------:R3:W-:Y:S04]  /*19d0*/  STG.E desc[UR18][R6.64], R17 ;  /* 0x0000001106007986 */ /* 0x0007e8000c101912 */
[----:B------:R3:W-:Y:S02]  /*19e0*/  STG.E desc[UR18][R8.64], R23 ;  /* 0x0000001708007986 */ /* 0x0007e4000c101912 */
.L_x_159:
[----:B------:R-:W-:Y:S05]  /*19f0*/  BSYNC.RECONVERGENT B0 ;  /* 0x0000000000007941 */ /* 0x000fea0003800200 */
.L_x_158:
[----:B------:R-:W-:-:S04]  /*1a00*/  ULEA UR4, UR20, UR4, 0x2 ;  /* 0x0000000414047291 */ /* 0x000fc8000f8e10ff */
[----:B------:R-:W-:-:S09]  /*1a10*/  UISETP.GE.AND UP0, UPT, UR4, UR13, UPT ;  /* 0x0000000d0400728c */ /* 0x000fd2000bf06270 */
[----:B------:R-:W-:Y:S05]  /*1a20*/  BRA.U !UP0, `(.L_x_160) ;  /* 0xfffffff108907547 */ /* 0x000fea000b83ffff */
[----:B------:R-:W-:Y:S05]  /*1a30*/  EXIT ;  /* 0x000000000000794d */ /* 0x000fea0003800000 */
.L_x_151:
[----:B------:R-:W2:Y:S01]  /*1a40*/  LDCU UR8, c[0x0][0xf7c] ;  /* 0x0001ef80ff0877ac */ /* 0x000ea20008000800 */
[----:B------:R-:W3:Y:S01]  /*1a50*/  LDCU UR11, c[0x0][0xf80] ;  /* 0x0001f000ff0b77ac */ /* 0x000ee20008000800 */
[----:B------:R-:W4:Y:S01]  /*1a60*/  LDCU UR14, c[0x0][0xf94] ;  /* 0x0001f280ff0e77ac */ /* 0x000f220008000800 */
[----:B------:R-:W0:Y:S01]  /*1a70*/  LDCU UR5, c[0x0][0xfa4] ;  /* 0x0001f480ff0577ac */ /* 0x000e220008000800 */
[----:B------:R-:W-:-:S05]  /*1a80*/  UMOV UR4, URZ ;  /* 0x000000ff00047c82 */ /* 0x000fca0008000000 */
.L_x_169:
[----:B0123--:R-:W5:Y:S01]  /*1a90*/  S2R R7, SR_TID.X ;  /* 0x0000000000077919 */ /* 0x00ff620000002100 */
[----:B------:R-:W-:Y:S01]  /*1aa0*/  USHF.R.S32.HI UR15, URZ, 0x1f, UR12 ;  /* 0x0000001fff0f7899 */ /* 0x000fe2000801140c */
[----:B-----5:R-:W-:-:S05]  /*1ab0*/  VIADD R7, R7, UR4 ;  /* 0x0000000407077c36 */ /* 0x020fca0008000000 */
[----:B------:R-:W-:-:S13]  /*1ac0*/  ISETP.GE.AND P0, PT, R7, UR13, PT ;  /* 0x0000000d07007c0c */ /* 0x000fda000bf06270 */
[----:B------:R-:W5:Y:S01]  /*1ad0*/  @!P0 LDC.64 R4, c[0x0][0xfa8] ;  /* 0x0003ea00ff048b82 */ /* 0x000f620000000a00 */
[----:B------:R-:W-:-:S04]  /*1ae0*/  @!P0 IADD3 R0, P1, PT, R7, UR12, RZ ;  /* 0x0000000c07008c10 */ /* 0x000fc8000ff3e0ff */
[----:B------:R-:W-:Y:S02]  /*1af0*/  @!P0 LEA.HI.X.SX32 R9, R7, UR15, 0x1, P1 ;  /* 0x0000000f07098c11 */ /* 0x000fe400088f0eff */
[----:B0-----:R-:W-:-:S04]  /*1b00*/  @!P0 LEA R8, P1, R0, UR6, 0x1 ;  /* 0x0000000600088c11 */ /* 0x001fc8000f8208ff */
[----:B------:R-:W-:-:S05]  /*1b10*/  @!P0 LEA.HI.X R9, R0, UR7, R9, 0x1, P1 ;  /* 0x0000000700098c11 */ /* 0x000fca00088f0c09 */
[----:B------:R-:W2:Y:S04]  /*1b20*/  @!P0 LDG.E.U16 R0, desc[UR18][R8.64] ;  /* 0x0000001208008981 */ /* 0x000ea8000c1e1500 */
[----:B-----5:R-:W5:Y:S01]  /*1b30*/  @!P0 LDG.E R5, desc[UR18][R4.64] ;  /* 0x0000001204058981 */ /* 0x020f62000c1e1900 */
[----:B-1----:R-:W-:Y:S01]  /*1b40*/  IADD3 R27, PT, PT, R7, UR20, RZ ;  /* 0x00000014071b7c10 */ /* 0x002fe2000fffe0ff */
[----:B------:R-:W-:-:S03]  /*1b50*/  HFMA2 R6, -RZ, RZ, 0, 0 ;  /* 0x00000000ff067431 */ /* 0x000fc600000001ff */
[----:B------:R-:W-:-:S13]  /*1b60*/  ISETP.GE.AND P1, PT, R27, UR13, PT ;  /* 0x0000000d1b007c0c */ /* 0x000fda000bf26270 */
[----:B------:R-:W0:Y:S01]  /*1b70*/  @!P1 LDC.64 R20, c[0x0][0xfa8] ;  /* 0x0003ea00ff149b82 */ /* 0x000e220000000a00 */
[----:B------:R-:W-:-:S04]  /*1b80*/  @!P1 IADD3 R2, P2, PT, R27, UR12, RZ ;  /* 0x0000000c1b029c10 */ /* 0x000fc8000ff5e0ff */
[----:B------:R-:W-:Y:S02]  /*1b90*/  @!P1 LEA.HI.X.SX32 R17, R27, UR15, 0x1, P2 ;  /* 0x0000000f1b119c11 */ /* 0x000fe400090f0eff */
[----:B------:R-:W-:-:S04]  /*1ba0*/  @!P1 LEA R18, P2, R2, UR6, 0x1 ;  /* 0x0000000602129c11 */ /* 0x000fc8000f8408ff */
[----:B------:R-:W-:Y:S01]  /*1bb0*/  @!P1 LEA.HI.X R19, R2, UR7, R17, 0x1, P2 ;  /* 0x0000000702139c11 */ /* 0x000fe200090f0c11 */
[----:B--2---:R-:W-:-:S05]  /*1bc0*/  @!P0 HADD2.F32 R0, -RZ, R0.H0_H0 ;  /* 0x20000000ff008230 */ /* 0x004fca0000004100 */
[----:B-----5:R-:W-:-:S05]  /*1bd0*/  @!P0 FMUL.FTZ R6, R0, R5 ;  /* 0x0000000500068220 */ /* 0x020fca0000410000 */
[----:B------:R-:W-:-:S04]  /*1be0*/  @!P0 F2FP.F16.F32.PACK_AB R0, RZ, R6 ;  /* 0x00000006ff00823e */ /* 0x000fc800000000ff */
[----:B------:R-:W-:-:S05]  /*1bf0*/  PRMT R16, R0, 0x7610, R16 ;  /* 0x0000761000107816 */ /* 0x000fca0000000010 */
[----:B------:R1:W-:Y:S04]  /*1c00*/  @!P0 STG.E.U16 desc[UR18][R8.64], R16 ;  /* 0x0000001008008986 */ /* 0x0003e8000c101512 */
[----:B------:R-:W2:Y:S04]  /*1c10*/  @!P1 LDG.E.U16 R0, desc[UR18][R18.64] ;  /* 0x0000001212009981 */ /* 0x000ea8000c1e1500 */
[----:B0-----:R-:W5:Y:S01]  /*1c20*/  @!P1 LDG.E R21, desc[UR18][R20.64] ;  /* 0x0000001214159981 */ /* 0x001f62000c1e1900 */
[----:B------:R-:W-:Y:S02]  /*1c30*/  VIADD R4, R27, UR20 ;  /* 0x000000141b047c36 */ /* 0x000fe40008000000 */
[----:B------:R-:W-:Y:S01]  /*1c40*/  HFMA2 R2, -RZ, RZ, 0, 0 ;  /* 0x00000000ff027431 */ /* 0x000fe200000001ff */
[----:B------:R-:W-:Y:S01]  /*1c50*/  MOV R5, RZ ;  /* 0x000000ff00057202 */ /* 0x000fe20000000f00 */
        /* <DEDUP_REMOVED lines=10> */
[----:B------:R-:W-:Y:S02]  /*1d00*/  IMAD.MOV.U32 R8, RZ, RZ, RZ ;  /* 0x000000ffff087224 */ /* 0x000fe400078e00ff */
[----:B--2---:R-:W-:-:S05]  /*1d10*/  @!P1 HADD2.F32 R0, -RZ, R0.H0_H0 ;  /* 0x20000000ff009230 */ /* 0x004fca0000004100 */
[----:B-----5:R-:W-:Y:S01]  /*1d20*/  @!P1 FMUL.FTZ R5, R0, R21 ;  /* 0x0000001500059220 */ /* 0x020fe20000410000 */
[----:B------:R-:W-:-:S04]  /*1d30*/  @!P0 IMAD.WIDE R20, R7, 0x4, R14 ;  /* 0x0000000407148825 */ /* 0x000fc800078e020e */
[----:B------:R-:W-:Y:S01]  /*1d40*/  @!P1 F2FP.F16.F32.PACK_AB R0, RZ, R5 ;  /* 0x00000005ff00923e */ /* 0x000fe200000000ff */
        /* <DEDUP_REMOVED lines=9> */
[----:B------:R1:W2:Y:S02]  /*1de0*/  @!P1 LDG.E.U16 R27, desc[UR18][R18.64] ;  /* 0x00000012121b9981 */ /* 0x0002a4000c1e1500 */
[----:B---3--:R-:W-:Y:S01]  /*1df0*/  @!P2 HADD2.F32 R26, -RZ, R0.H0_H0 ;  /* 0x20000000ff1aa230 */ /* 0x008fe20000004100 */
[----:B------:R-:W-:-:S04]  /*1e00*/  IADD3 R0, PT, PT, R4, UR20, RZ ;  /* 0x0000001404007c10 */ /* 0x000fc8000fffe0ff */
[----:B----4-:R-:W-:Y:S01]  /*1e10*/  @!P2 FMUL.FTZ R23, R26, R29 ;  /* 0x0000001d1a17a220 */ /* 0x010fe20000410000 */
[----:B------:R-:W-:Y:S01]  /*1e20*/  ISETP.GE.AND P3, PT, R0, UR13, PT ;  /* 0x0000000d00007c0c */ /* 0x000fe2000bf66270 */
[----:B------:R-:W-:-:S03]  /*1e30*/  HFMA2 R26, -RZ, RZ, 0, 0 ;  /* 0x00000000ff1a7431 */ /* 0x000fc600000001ff */
[----:B0-----:R-:W-:-:S04]  /*1e40*/  @!P2 F2FP.F16.F32.PACK_AB R25, RZ, R23 ;  /* 0x00000017ff19a23e */ /* 0x001fc800000000ff */
[----:B-1----:R-:W-:Y:S01]  /*1e50*/  PRMT R19, R25, 0x7610, R19 ;  /* 0x0000761019137816 */ /* 0x002fe20000000013 */
[----:B------:R0:W3:Y:S01]  /*1e60*/  @!P1 LDG.E R26, desc[UR18][R20.64] ;  /* 0x00000012141a9981 */ /* 0x0000e2000c1e1900 */
[----:B------:R-:W-:-:S03]  /*1e70*/  CS2R R28, SRZ ;  /* 0x00000000001c7805 */ /* 0x000fc6000001ff00 */
        /* <DEDUP_REMOVED lines=8> */
[----:B0-----:R0:W5:Y:S04]  /*1f00*/  @!P3 LDG.E R16, desc[UR18][R16.64] ;  /* 0x000000121010b981 */ /* 0x001168000c1e1900 */
[----:B------:R-:W4:Y:S01]  /*1f10*/  @!P3 LDG.E.U16 R18, desc[UR18][R20.64] ;  /* 0x000000121412b981 */ /* 0x000f22000c1e1500 */
[----:B0-----:R-:W-:Y:S02]  /*1f20*/  IMAD.MOV.U32 R17, RZ, RZ, RZ ;  /* 0x000000ffff117224 */ /* 0x001fe400078e00ff */
[----:B------:R-:W-:Y:S02]  /*1f30*/  @!P0 HADD2.F32 R17, -RZ, R9.H0_H0 ;  /* 0x20000009ff118230 */ /* 0x000fe40000004100 */
[----:B------:R-:W-:-:S02]  /*1f40*/  HFMA2 R9, -RZ, RZ, 0, 0 ;  /* 0x00000000ff097431 */ /* 0x000fc400000001ff */
[----:B------:R-:W-:-:S04]  /*1f50*/  @!P2 IMAD.WIDE R24, R4, 0x4, R12 ;  /* 0x000000040418a825 */ /* 0x000fc800078e020c */
[----:B------:R-:W-:Y:S01]  /*1f60*/  FFMA.FTZ R6, R17, UR5, R6 ;  /* 0x0000000511067c23 */ /* 0x000fe20008010006 */
[----:B--2---:R-:W-:Y:S01]  /*1f70*/  @!P1 HADD2.F32 R9, -RZ, R27.H0_H0 ;  /* 0x2000001bff099230 */ /* 0x004fe20000004100 */
[----:B------:R0:W2:Y:S02]  /*1f80*/  @!P2 LDG.E R28, desc[UR18][R24.64] ;  /* 0x00000012181ca981 */ /* 0x0000a4000c1e1900 */
[----:B------:R-:W-:-:S04]  /*1f90*/  FMUL.FTZ R19, R6, UR9 ;  /* 0x0000000906137c20 */ /* 0x000fc80008410000 */
[----:B------:R-:W-:Y:S01]  /*1fa0*/  FMUL.FTZ R27, R6, R19 ;  /* 0x00000013061b7220 */ /* 0x000fe20000410000 */
[----:B------:R-:W-:Y:S01]  /*1fb0*/  FFMA.FTZ R19, R9, UR5, R5 ;  /* 0x0000000509137c23 */ /* 0x000fe20008010005 */
[----:B0-----:R-:W-:-:S04]  /*1fc0*/  @!P2 IMAD.WIDE R24, R4, 0x2, R10 ;  /* 0x000000020418a825 */ /* 0x001fc800078e020a */
[C---:B------:R-:W-:Y:S02]  /*1fd0*/  FMUL.FTZ R4, R19.reuse, UR9 ;  /* 0x0000000913047c20 */ /* 0x040fe40008410000 */
[----:B------:R0:W2:Y:S02]  /*1fe0*/  @!P2 LDG.E.U16 R24, desc[UR18][R24.64] ;  /* 0x000000121818a981 */ /* 0x0000a4000c1e1500 */
[----:B------:R-:W-:-:S04]  /*1ff0*/  FMUL.FTZ R5, R19, R4 ;  /* 0x0000000413057220 */ /* 0x000fc80000410000 */
[----:B---3--:R-:W-:Y:S01]  /*2000*/  FFMA.FTZ R26, R26, UR11, R5 ;  /* 0x0000000b1a1a7c23 */ /* 0x008fe20008010005 */
[----:B----4-:R-:W-:Y:S01]  /*2010*/  @!P3 HADD2.F32 R5, -RZ, R18.H0_H0 ;  /* 0x20000012ff05b230 */ /* 0x010fe20000004100 */
[----:B------:R-:W-:-:S04]  /*2020*/  MOV R18, RZ ;  /* 0x000000ff00127202 */ /* 0x000fc80000000f00 */
[----:B-----5:R-:W-:-:S05]  /*2030*/  @!P3 FMUL.FTZ R18, R5, R16 ;  /* 0x000000100512b220 */ /* 0x020fca0000410000 */
[----:B------:R-:W-:-:S04]  /*2040*/  @!P3 F2FP.F16.F32.PACK_AB R4, RZ, R18 ;  /* 0x00000012ff04b23e */ /* 0x000fc800000000ff */
[----:B------:R-:W-:-:S05]  /*2050*/  PRMT R5, R4, 0x7610, R5 ;  /* 0x0000761004057816 */ /* 0x000fca0000000005 */
[----:B------:R1:W-:Y:S02]  /*2060*/  @!P3 STG.E.U16 desc[UR18][R20.64], R5 ;  /* 0x000000051400b986 */ /* 0x0003e4000c101512 */
[----:B-1----:R-:W1:Y:S02]  /*2070*/  LDC.64 R4, c[0x0][0xf98] ;  /* 0x0003e600ff047b82 */ /* 0x002e640000000a00 */
[----:B-1----:R1:W3:Y:S01]  /*2080*/  LDG.E R4, desc[UR18][R4.64] ;  /* 0x0000001204047981 */ /* 0x0022e2000c1e1900 */
[----:B0-----:R-:W0:Y:S01]  /*2090*/  MUFU.RCP R25, R3 ;  /* 0x0000000300197308 */ /* 0x001e220000001000 */
[----:B------:R-:W-:Y:S01]  /*20a0*/  FFMA.FTZ R8, R8, UR11, R27 ;  /* 0x0000000b08087c23 */ /* 0x000fe2000801001b */
[----:B------:R-:W-:Y:S02]  /*20b0*/  IMAD.MOV.U32 R16, RZ, RZ, RZ ;  /* 0x000000ffff107224 */ /* 0x000fe400078e00ff */
[----:B--2---:R-:W-:-:S05]  /*20c0*/  @!P2 HADD2.F32 R16, -RZ, R24.H0_H0 ;  /* 0x20000018ff10a230 */ /* 0x004fca0000004100 */
[----:B------:R-:W-:Y:S01]  /*20d0*/  FFMA.FTZ R23, R16, UR5, R23 ;  /* 0x0000000510177c23 */ /* 0x000fe20008010017 */
[----:B0-----:R-:W-:-:S03]  /*20e0*/  FMUL.FTZ R27, R8, R25 ;  /* 0x00000019081b7220 */ /* 0x001fc60000410000 */
[----:B------:R-:W-:-:S03]  /*20f0*/  FMUL.FTZ R24, R23, UR9 ;  /* 0x0000000917187c20 */ /* 0x000fc60008410000 */
[----:B------:R-:W0:Y:S01]  /*2100*/  MUFU.SQRT R27, R27 ;  /* 0x0000001b001b7308 */ /* 0x000e220000002000 */
[----:B------:R-:W-:Y:S01]  /*2110*/  FMUL.FTZ R24, R23, R24 ;  /* 0x0000001817187220 */ /* 0x000fe20000410000 */
[----:B-1----:R-:W-:-:S03]  /*2120*/  FMUL.FTZ R5, R6, UR10 ;  /* 0x0000000a06057c20 */ /* 0x002fc60008410000 */
[----:B------:R-:W-:Y:S01]  /*2130*/  FFMA.FTZ R20, R29, UR11, R24 ;  /* 0x0000000b1d147c23 */ /* 0x000fe20008010018 */
[----:B------:R-:W-:Y:S01]  /*2140*/  FMUL.FTZ R24, R26, R25 ;  /* 0x000000191a187220 */ /* 0x000fe20000410000 */
[----:B------:R-:W-:Y:S01]  /*2150*/  ISETP.GE.AND P0, PT, R7, UR13, PT ;  /* 0x0000000d07007c0c */ /* 0x000fe2000bf06270 */
[----:B------:R-:W-:Y:S02]  /*2160*/  FFMA.FTZ R2, R2, UR8, R5 ;  /* 0x0000000802027c23 */ /* 0x000fe40008010005 */
[----:B------:R-:W-:Y:S01]  /*2170*/  MUFU.RCP R5, UR17 ;  /* 0x0000001100057d08 */ /* 0x000fe20008001000 */
[----:B0-----:R-:W-:-:S07]  /*2180*/  FADD.FTZ R7, R27, UR14 ;  /* 0x0000000e1b077e21 */ /* 0x001fce0008010000 */
[----:B------:R-:W0:Y:S08]  /*2190*/  MUFU.SQRT R24, R24 ;  /* 0x0000001800187308 */ /* 0x000e300000002000 */
[----:B------:R-:W1:Y:S01]  /*21a0*/  MUFU.RCP R7, R7 ;  /* 0x0000000700077308 */ /* 0x000e620000001000 */
[----:B------:R-:W-:Y:S01]  /*21b0*/  FMUL.FTZ R19, R19, UR10 ;  /* 0x0000000a13137c20 */ /* 0x000fe20008410000 */
[----:B------:R-:W-:Y:S01]  /*21c0*/  FMUL.FTZ R23, R23, UR10 ;  /* 0x0000000a17177c20 */ /* 0x000fe20008410000 */
[----:B0-----:R-:W-:-:S02]  /*21d0*/  FADD.FTZ R6, R24, UR14 ;  /* 0x0000000e18067e21 */ /* 0x001fc40008010000 */
[----:B------:R-:W-:Y:S01]  /*21e0*/  FFMA.FTZ R24, R22, UR8, R19 ;  /* 0x0000000816187c23 */ /* 0x000fe20008010013 */
[----:B------:R-:W-:Y:S01]  /*21f0*/  FMUL.FTZ R22, R2, R5 ;  /* 0x0000000502167220 */ /* 0x000fe20000410000 */
[----:B------:R-:W-:-:S03]  /*2200*/  FFMA.FTZ R28, R28, UR8, R23 ;  /* 0x000000081c1c7c23 */ /* 0x000fc60008010017 */
[----:B-1----:R-:W-:-:S04]  /*2210*/  FMUL.FTZ R22, R22, R7 ;  /* 0x0000000716167220 */ /* 0x002fc80000410000 */
[----:B---3--:R-:W-:Y:S01]  /*2220*/  FFMA.FTZ R17, -R22, R4, R17 ;  /* 0x0000000416117223 */ /* 0x008fe20000010111 */
[----:B------:R-:W-:-:S06]  /*2230*/  @!P3 IMAD.WIDE R22, R0, 0x2, R10 ;  /* 0x000000020016b825 */ /* 0x000fcc00078e020a */
[----:B------:R-:W2:Y:S01]  /*2240*/  @!P3 LDG.E.U16 R22, desc[UR18][R22.64] ;  /* 0x000000121616b981 */ /* 0x000ea2000c1e1500 */
[----:B------:R-:W-:-:S06]  /*2250*/  FMUL.FTZ R21, R20, R25 ;  /* 0x0000001914157220 */ /* 0x000fcc0000410000 */
[----:B------:R-:W0:Y:S08]  /*2260*/  MUFU.SQRT R21, R21 ;  /* 0x0000001500157308 */ /* 0x000e300000002000 */
[----:B------:R-:W1:Y:S01]  /*2270*/  MUFU.RCP R6, R6 ;  /* 0x0000000600067308 */ /* 0x000e620000001000 */
[----:B0-----:R-:W-:-:S07]  /*2280*/  FADD.FTZ R29, R21, UR14 ;  /* 0x0000000e151d7e21 */ /* 0x001fce0008010000 */
[----:B------:R0:W3:Y:S01]  /*2290*/  MUFU.RCP R21, R29 ;  /* 0x0000001d00157308 */ /* 0x0000e20000001000 */
[-C--:B------:R-:W-:Y:S01]  /*22a0*/  FMUL.FTZ R19, R24, R5.reuse ;  /* 0x0000000518137220 */ /* 0x080fe20000410000 */
[----:B------:R-:W-:Y:S01]  /*22b0*/  FMUL.FTZ R7, R28, R5 ;  /* 0x000000051c077220 */ /* 0x000fe20000410000 */
[----:B------:R-:W-:Y:S01]  /*22c0*/  HFMA2 R27, -RZ, RZ, 0, 0 ;  /* 0x00000000ff1b7431 */ /* 0x000fe200000001ff */
[----:B0-----:R-:W-:Y:S01]  /*22d0*/  MOV R29, RZ ;  /* 0x000000ff001d7202 */ /* 0x001fe20000000f00 */
[----:B-1----:R-:W-:-:S04]  /*22e0*/  FMUL.FTZ R19, R19, R6 ;  /* 0x0000000613137220 */ /* 0x002fc80000410000 */
[----:B------:R-:W-:Y:S01]  /*22f0*/  FFMA.FTZ R19, R4, -R19, R9 ;  /* 0x8000001304137223 */ /* 0x000fe20000010009 */
[----:B---3--:R-:W-:Y:S01]  /*2300*/  FMUL.FTZ R21, R7, R21 ;  /* 0x0000001507157220 */ /* 0x008fe20000410000 */
[----:B------:R-:W-:-:S04]  /*2310*/  @!P3 IMAD.WIDE R6, R0, 0x4, R12 ;  /* 0x000000040006b825 */ /* 0x000fc800078e020c */
[----:B------:R-:W-:Y:S01]  /*2320*/  FFMA.FTZ R21, R4, -R21, R16 ;  /* 0x8000001504157223 */ /* 0x000fe20000010010 */
[----:B------:R0:W3:Y:S02]  /*2330*/  @!P3 LDG.E R27, desc[UR18][R6.64] ;  /* 0x00000012061bb981 */ /* 0x0000e4000c1e1900 */
[----:B0-----:R-:W-:-:S04]  /*2340*/  @!P3 IMAD.WIDE R6, R0, 0x4, R14 ;  /* 0x000000040006b825 */ /* 0x001fc800078e020e */
[----:B--2---:R-:W-:-:S05]  /*2350*/  @!P3 HADD2.F32 R29, -RZ, R22.H0_H0 ;  /* 0x20000016ff1db230 */ /* 0x004fca0000004100 */
[----:B------:R-:W-:-:S04]  /*2360*/  FFMA.FTZ R18, R29, UR5, R18 ;  /* 0x000000051d127c23 */ /* 0x000fc80008010012 */
[C---:B------:R-:W-:Y:S01]  /*2370*/  FMUL.FTZ R9, R18.reuse, UR9 ;  /* 0x0000000912097c20 */ /* 0x040fe20008410000 */
[----:B------:R-:W-:-:S03]  /*2380*/  FMUL.FTZ R16, R18, UR10 ;  /* 0x0000000a12107c20 */ /* 0x000fc60008410000 */
[----:B------:R-:W-:Y:S01]  /*2390*/  FMUL.FTZ R9, R18, R9 ;  /* 0x0000000912097220 */ /* 0x000fe20000410000 */
[----:B------:R-:W-:-:S06]  /*23a0*/  IMAD.MOV.U32 R18, RZ, RZ, RZ ;  /* 0x000000ffff127224 */ /* 0x000fcc00078e00ff */
[----:B------:R-:W2:Y:S01]  /*23b0*/  @!P3 LDG.E R18, desc[UR18][R6.64] ;  /* 0x000000120612b981 */ /* 0x000ea2000c1e1900 */
[----:B------:R-:W-:Y:S01]  /*23c0*/  BSSY.RECONVERGENT B0, `(.L_x_161) ;  /* 0x0000017000007945 */ /* 0x000fe20003800200 */
[----:B---3--:R-:W-:-:S04]  /*23d0*/  FFMA.FTZ R16, R27, UR8, R16 ;  /* 0x000000081b107c23 */ /* 0x008fc80008010010 */
[----:B------:R-:W-:Y:S01]  /*23e0*/  FMUL.FTZ R5, R16, R5 ;  /* 0x0000000510057220 */ /* 0x000fe20000410000 */
        /* <DEDUP_REMOVED lines=8> */
[----:B------:R-:W-:Y:S02]  /*2470*/  IADD3 R9, PT, PT, R25, UR4, RZ ;  /* 0x0000000419097c10 */ /* 0x000fe4000fffe0ff */
[----:B------:R-:W-:Y:S02]  /*2480*/  F2FP.F16.F32.PACK_AB R17, R2, R17 ;  /* 0x000000110211723e */ /* 0x000fe400000000ff */
[----:B------:R-:W-:Y:S01]  /*2490*/  F2FP.F16.F32.PACK_AB R8, RZ, R8 ;  /* 0x00000008ff08723e */ /* 0x000fe200000000ff */
[----:B------:R-:W-:Y:S01]  /*24a0*/  IMAD.WIDE R22, R9, 0x2, R10 ;  /* 0x0000000209167825 */ /* 0x000fe200078e020a */
[----:B------:R-:W-:-:S03]  /*24b0*/  PRMT R2, R17, 0x7610, R2 ;  /* 0x0000761011027816 */ /* 0x000fc60000000002 */
[----:B------:R-:W-:Y:S02]  /*24c0*/  HADD2.F32 R17, -RZ, R17.H1_H1 ;  /* 0x30000011ff117230 */ /* 0x000fe40000004100 */
[----:B------:R-:W-:Y:S01]  /*24d0*/  HADD2.F32 R27, -RZ, R8.H0_H0 ;  /* 0x20000008ff1b7230 */ /* 0x000fe20000004100 */
[----:B------:R0:W-:Y:S01]  /*24e0*/  STG.E.U16 desc[UR18][R22.64], R2 ;  /* 0x0000000216007986 */ /* 0x0001e2000c101512 */
[----:B------:R-:W-:-:S04]  /*24f0*/  IMAD.WIDE R6, R9, 0x4, R12 ;  /* 0x0000000409067825 */ /* 0x000fc800078e020c */
[----:B------:R-:W-:Y:S01]  /*2500*/  IMAD.WIDE R8, R9, 0x4, R14 ;  /* 0x0000000409087825 */ /* 0x000fe200078e020e */
[----:B------:R0:W-:Y:S04]  /*2510*/  STG.E desc[UR18][R6.64], R17 ;  /* 0x0000001106007986 */ /* 0x0001e8000c101912 */
[----:B------:R0:W-:Y:S02]  /*2520*/  STG.E desc[UR18][R8.64], R27 ;  /* 0x0000001b08007986 */ /* 0x0001e4000c101912 */
.L_x_162:
[----:B------:R-:W-:Y:S05]  /*2530*/  BSYNC.RECONVERGENT B0 ;  /* 0x0000000000007941 */ /* 0x000fea0003800200 */
.L_x_161:
[----:B------:R-:W-:Y:S04]  /*2540*/  BSSY.RECONVERGENT B0, `(.L_x_163) ;  /* 0x000000f000007945 */ /* 0x000fe80003800200 */
[----:B------:R-:W-:Y:S05]  /*2550*/  @P1 BRA `(.L_x_164) ;  /* 0x0000000000341947 */ /* 0x000fea0003800000 */
[----:B0-----:R-:W-:Y:S02]  /*2560*/  IADD3 R2, PT, PT, R25, UR4, RZ ;  /* 0x0000000419027c10 */ /* 0x001fe4000fffe0ff */
[----:B------:R-:W-:Y:S02]  /*2570*/  F2FP.F16.F32.PACK_AB R19, R24, R19 ;  /* 0x000000131813723e */ /* 0x000fe400000000ff */
[----:B------:R-:W-:Y:S01]  /*2580*/  F2FP.F16.F32.PACK_AB R26, RZ, R26 ;  /* 0x0000001aff1a723e */ /* 0x000fe200000000ff */
[----:B------:R-:W-:Y:S01]  /*2590*/  VIADD R7, R2, UR20 ;  /* 0x0000001402077c36 */ /* 0x000fe20008000000 */
[----:B------:R-:W-:Y:S01]  /*25a0*/  PRMT R2, R19, 0x7610, R2 ;  /* 0x0000761013027816 */ /* 0x000fe20000000002 */
[----:B------:R-:W-:Y:S02]  /*25b0*/  HADD2.F32 R19, -RZ, R19.H1_H1 ;  /* 0x30000013ff137230 */ /* 0x000fe40000004100 */
[----:B------:R-:W-:-:S04]  /*25c0*/  IMAD.WIDE R22, R7, 0x2, R10 ;  /* 0x0000000207167825 */ /* 0x000fc800078e020a */
[C---:B------:R-:W-:Y:S01]  /*25d0*/  IMAD.WIDE R8, R7.reuse, 0x4, R12 ;  /* 0x0000000407087825 */ /* 0x040fe200078e020c */
[----:B------:R1:W-:Y:S03]  /*25e0*/  STG.E.U16 desc[UR18][R22.64], R2 ;  /* 0x0000000216007986 */ /* 0x0003e6000c101512 */
[----:B------:R-:W-:Y:S01]  /*25f0*/  HADD2.F32 R17, -RZ, R26.H0_H0 ;  /* 0x2000001aff117230 */ /* 0x000fe20000004100 */
[----:B------:R1:W-:Y:S01]  /*2600*/  STG.E desc[UR18][R8.64], R19 ;  /* 0x0000001308007986 */ /* 0x0003e2000c101912 */
[----:B------:R-:W-:-:S05]  /*2610*/  IMAD.WIDE R6, R7, 0x4, R14 ;  /* 0x0000000407067825 */ /* 0x000fca00078e020e */
[----:B------:R1:W-:Y:S02]  /*2620*/  STG.E desc[UR18][R6.64], R17 ;  /* 0x0000001106007986 */ /* 0x0003e4000c101912 */
.L_x_164:
[----:B------:R-:W-:Y:S05]  /*2630*/  BSYNC.RECONVERGENT B0 ;  /* 0x0000000000007941 */ /* 0x000fea0003800200 */
.L_x_163:
[----:B------:R-:W-:Y:S04]  /*2640*/  BSSY.RECONVERGENT B0, `(.L_x_165) ;  /* 0x0000010000007945 */ /* 0x000fe80003800200 */
[----:B------:R-:W-:Y:S05]  /*2650*/  @P2 BRA `(.L_x_166) ;  /* 0x0000000000382947 */ /* 0x000fea0003800000 */
[----:B------:R-:W-:Y:S02]  /*2660*/  IADD3 R25, PT, PT, R25, UR4, RZ ;  /* 0x0000000419197c10 */ /* 0x000fe4000fffe0ff */
[----:B------:R-:W-:Y:S02]  /*2670*/  F2FP.F16.F32.PACK_AB R20, RZ, R20 ;  /* 0x00000014ff14723e */ /* 0x000fe400000000ff */
[----:B------:R-:W-:Y:S02]  /*2680*/  IADD3 R25, PT, PT, R25, UR20, RZ ;  /* 0x0000001419197c10 */ /* 0x000fe4000fffe0ff */
[----:B------:R-:W-:Y:S01]  /*2690*/  F2FP.F16.F32.PACK_AB R21, R28, R21 ;  /* 0x000000151c15723e */ /* 0x000fe200000000ff */
[----:B-1----:R-:W-:Y:S02]  /*26a0*/  HADD2.F32 R19, -RZ, R20.H0_H0 ;  /* 0x20000014ff137230 */ /* 0x002fe40000004100 */
[----:B------:R-:W-:Y:S01]  /*26b0*/  VIADD R25, R25, UR20 ;  /* 0x0000001419197c36 */ /* 0x000fe20008000000 */
[----:B0-----:R-:W-:Y:S01]  /*26c0*/  PRMT R2, R21, 0x7610, R2 ;  /* 0x0000761015027816 */ /* 0x001fe20000000002 */
[----:B------:R-:W-:-:S02]  /*26d0*/  HADD2.F32 R17, -RZ, R21.H1_H1 ;  /* 0x30000015ff117230 */ /* 0x000fc40000004100 */
[----:B------:R-:W-:-:S04]  /*26e0*/  IMAD.WIDE R6, R25, 0x2, R10 ;  /* 0x0000000219067825 */ /* 0x000fc800078e020a */
[C---:B------:R-:W-:Y:S01]  /*26f0*/  IMAD.WIDE R8, R25.reuse, 0x4, R12 ;  /* 0x0000000419087825 */ /* 0x040fe200078e020c */
[----:B------:R2:W-:Y:S03]  /*2700*/  STG.E.U16 desc[UR18][R6.64], R2 ;  /* 0x0000000206007986 */ /* 0x0005e6000c101512 */
[----:B------:R-:W-:Y:S01]  /*2710*/  IMAD.WIDE R20, R25, 0x4, R14 ;  /* 0x0000000419147825 */ /* 0x000fe200078e020e */
[----:B------:R2:W-:Y:S04]  /*2720*/  STG.E desc[UR18][R8.64], R17 ;  /* 0x0000001108007986 */ /* 0x0005e8000c101912 */
[----:B------:R2:W-:Y:S02]  /*2730*/  STG.E desc[UR18][R20.64], R19 ;  /* 0x0000001314007986 */ /* 0x0005e4000c101912 */
.L_x_166:
[----:B------:R-:W-:Y:S05]  /*2740*/  BSYNC.RECONVERGENT B0 ;  /* 0x0000000000007941 */ /* 0x000fea0003800200 */
.L_x_165:
[----:B------:R-:W-:Y:S01]  /*2750*/  BSSY.RECONVERGENT B0, `(.L_x_167) ;  /* 0x000000d000007945 */ /* 0x000fe20003800200 */
[----:B------:R-:W-:-:S03]  /*2760*/  FFMA.FTZ R5, R4, -R5, R29 ;  /* 0x8000000504057223 */ /* 0x000fc6000001001d */
[----:B------:R-:W-:Y:S05]  /*2770*/  @P3 BRA `(.L_x_168) ;  /* 0x0000000000283947 */ /* 0x000fea0003800000 */
[----:B------:R-:W-:Y:S01]  /*2780*/  F2FP.F16.F32.PACK_AB R16, R16, R5 ;  /* 0x000000051010723e */ /* 0x000fe200000000ff */
[----:B------:R-:W-:Y:S01]  /*2790*/  IMAD.WIDE R4, R0, 0x2, R10 ;  /* 0x0000000200047825 */ /* 0x000fe200078e020a */
[----:B------:R-:W-:-:S03]  /*27a0*/  F2FP.F16.F32.PACK_AB R18, RZ, R18 ;  /* 0x00000012ff12723e */ /* 0x000fc600000000ff */
[----:B012---:R-:W-:Y:S01]  /*27b0*/  HADD2.F32 R17, -RZ, R16.H1_H1 ;  /* 0x30000010ff117230 */ /* 0x007fe20000004100 */
[----:B------:R3:W-:Y:S01]  /*27c0*/  STG.E.U16 desc[UR18][R4.64], R16 ;  /* 0x0000001004007986 */ /* 0x0007e2000c101512 */
[----:B------:R-:W-:-:S04]  /*27d0*/  IMAD.WIDE R6, R0, 0x4, R12 ;  /* 0x0000000400067825 */ /* 0x000fc800078e020c */
[----:B------:R-:W-:Y:S01]  /*27e0*/  HADD2.F32 R19, -RZ, R18.H0_H0 ;  /* 0x20000012ff137230 */ /* 0x000fe20000004100 */
[----:B------:R3:W-:Y:S01]  /*27f0*/  STG.E desc[UR18][R6.64], R17 ;  /* 0x0000001106007986 */ /* 0x0007e2000c101912 */
[----:B------:R-:W-:-:S05]  /*2800*/  IMAD.WIDE R8, R0, 0x4, R14 ;  /* 0x0000000400087825 */ /* 0x000fca00078e020e */
[----:B------:R3:W-:Y:S02]  /*2810*/  STG.E desc[UR18][R8.64], R19 ;  /* 0x0000001308007986 */ /* 0x0007e4000c101912 */
.L_x_168:
[----:B------:R-:W-:Y:S05]  /*2820*/  BSYNC.RECONVERGENT B0 ;  /* 0x0000000000007941 */ /* 0x000fea0003800200 */
.L_x_167:
[----:B------:R-:W-:-:S04]  /*2830*/  ULEA UR4, UR20, UR4, 0x2 ;  /* 0x0000000414047291 */ /* 0x000fc8000f8e10ff */
[----:B------:R-:W-:-:S09]  /*2840*/  UISETP.GE.AND UP0, UPT, UR4, UR13, UPT ;  /* 0x0000000d0400728c */ /* 0x000fd2000bf06270 */
[----:B------:R-:W-:Y:S05]  /*2850*/  BRA.U !UP0, `(.L_x_169) ;  /* 0xfffffff1088c7547 */ /* 0x000fea000b83ffff */
[----:B------:R-:W-:Y:S05]  /*2860*/  EXIT ;  /* 0x000000000000794d */ /* 0x000fea0003800000 */
        .type           $_Z25multi_tensor_apply_kernelI18TensorListMetadataILi4EE21AdamCapturableFunctorIN3c104HalfEfEJffPiifPf10adamMode_tfS7_EEvlPViT_T0_DpT1_$__internal_accurate_pow,@function
        .size           $_Z25multi_tensor_apply_kernelI18TensorListMetadataILi4EE21AdamCapturableFunctorIN3c104HalfEfEJffPiifPf10adamMode_tfS7_EEvlPViT_T0_DpT1_$__internal_accurate_pow,(.L_x_317 - $_Z25multi_tensor_apply_kernelI18TensorListMetadataILi4EE21AdamCapturableFunctorIN3c104HalfEfEJffPiifPf10adamMode_tfS7_EEvlPViT_T0_DpT1_$__internal_accurate_pow)
$_Z25multi_tensor_apply_kernelI18TensorListMetadataILi4EE21AdamCapturableFunctorIN3c104HalfEfEJffPiifPf10adamMode_tfS7_EEvlPViT_T0_DpT1_$__internal_accurate_pow:
[----:B------:R-:W-:Y:S01]  /*2870*/  ISETP.GT.U32.AND P1, PT, R3, 0xfffff, PT ;  /* 0x000fffff0300780c */ /* 0x000fe20003f24070 */
[--C-:B------:R-:W-:Y:S01]  /*2880*/  IMAD.MOV.U32 R6, RZ, RZ, R3.reuse ;  /* 0x000000ffff067224 */ /* 0x100fe200078e0003 */
[----:B------:R-:W-:Y:S01]  /*2890*/  MOV R4, R22 ;  /* 0x0000001600047202 */ /* 0x000fe20000000f00 */
[----:B------:R-:W-:Y:S01]  /*28a0*/  IMAD.MOV.U32 R10, RZ, RZ, 0x41ad3b5a ;  /* 0x41ad3b5aff0a7424 */ /* 0x000fe200078e00ff */
[----:B------:R-:W-:Y:S01]  /*28b0*/  MOV R5, R3 ;  /* 0x0000000300057202 */ /* 0x000fe20000000f00 */
[----:B------:R-:W-:Y:S01]  /*28c0*/  UMOV UR12, 0x7d2cafe2 ;  /* 0x7d2cafe2000c7882 */ /* 0x000fe20000000000 */
[----:B------:R-:W-:Y:S01]  /*28d0*/  MOV R14, RZ ;  /* 0x000000ff000e7202 */ /* 0x000fe20000000f00 */
[----:B------:R-:W-:Y:S01]  /*28e0*/  UMOV UR13, 0x3eb0f5ff ;  /* 0x3eb0f5ff000d7882 */ /* 0x000fe20000000000 */
[----:B------:R-:W-:Y:S01]  /*28f0*/  MOV R11, 0x3ed0f5d2 ;  /* 0x3ed0f5d2000b7802 */ /* 0x000fe20000000f00 */
[----:B------:R-:W-:Y:S01]  /*2900*/  UMOV UR14, 0x3b39803f ;  /* 0x3b39803f000e7882 */ /* 0x000fe20000000000 */
[----:B------:R-:W-:Y:S01]  /*2910*/  SHF.R.U32.HI R3, RZ, 0x14, R3 ;  /* 0x00000014ff037819 */ /* 0x000fe20000011603 */
[----:B------:R-:W-:Y:S01]  /*2920*/  UMOV UR15, 0x3c7abc9e ;  /* 0x3c7abc9e000f7882 */ /* 0x000fe20000000000 */
[----:B------:R-:W-:Y:S01]  /*2930*/  USHF.L.U32 UR10, UR7, 0x1, URZ ;  /* 0x00000001070a7899 */ /* 0x000fe200080006ff */
[----:B------:R-:W-:Y:S01]  /*2940*/  @!P1 DMUL R4, R4, 1.80143985094819840000e+16 ;  /* 0x4350000004049828 */ /* 0x000fe20000000000 */
[----:B------:R-:W-:-:S02]  /*2950*/  ULOP3.LUT UR8, UR7, 0xff0fffff, URZ, 0xc0, !UPT ;  /* 0xff0fffff07087892 */ /* 0x000fc4000f8ec0ff */
[----:B------:R-:W-:-:S04]  /*2960*/  UISETP.GT.U32.AND UP1, UPT, UR10, -0x2000001, UPT ;  /* 0xfdffffff0a00788c */ /* 0x000fc8000bf24070 */
[----:B------:R-:W-:-:S03]  /*2970*/  USEL UR7, UR8, UR7, UP1 ;  /* 0x0000000708077287 */ /* 0x000fc60008800000 */
[----:B------:R-:W-:Y:S02]  /*2980*/  @!P1 MOV R6, R5 ;  /* 0x0000000500069202 */ /* 0x000fe40000000f00 */
[----:B------:R-:W-:Y:S02]  /*2990*/  @!P1 MOV R22, R4 ;  /* 0x0000000400169202 */ /* 0x000fe40000000f00 */
[----:B------:R-:W-:Y:S02]  /*29a0*/  LOP3.LUT R6, R6, 0x800fffff, RZ, 0xc0, !PT ;  /* 0x800fffff06067812 */ /* 0x000fe400078ec0ff */
[----:B------:R-:W-:Y:S01]  /*29b0*/  @!P1 LEA.HI R3, R5, 0xffffffca, RZ, 0xc ;  /* 0xffffffca05039811 */ /* 0x000fe200078f60ff */
[----:B------:R-:W-:Y:S01]  /*29c0*/  IMAD.MOV.U32 R5, RZ, RZ, 0x43300000 ;  /* 0x43300000ff057424 */ /* 0x000fe200078e00ff */
[----:B------:R-:W-:Y:S02]  /*29d0*/  LOP3.LUT R23, R6, 0x3ff00000, RZ, 0xfc, !PT ;  /* 0x3ff0000006177812 */ /* 0x000fe400078efcff */
[----:B------:R-:W-:-:S02]  /*29e0*/  IADD3 R4, PT, PT, R3, -0x3ff, RZ ;  /* 0xfffffc0103047810 */ /* 0x000fc40007ffe0ff */
[----:B------:R-:W-:-:S13]  /*29f0*/  ISETP.GE.U32.AND P2, PT, R23, 0x3ff6a09f, PT ;  /* 0x3ff6a09f1700780c */ /* 0x000fda0003f46070 */
[----:B------:R-:W-:Y:S01]  /*2a00*/  @P2 VIADD R7, R23, 0xfff00000 ;  /* 0xfff0000017072836 */ /* 0x000fe20000000000 */
[----:B------:R-:W-:-:S04]  /*2a10*/  @P2 IADD3 R4, PT, PT, R3, -0x3fe, RZ ;  /* 0xfffffc0203042810 */ /* 0x000fc80007ffe0ff */
[----:B------:R-:W-:Y:S02]  /*2a20*/  @P2 MOV R23, R7 ;  /* 0x0000000700172202 */ /* 0x000fe40000000f00 */
[----:B------:R-:W-:-:S04]  /*2a30*/  LOP3.LUT R4, R4, 0x80000000, RZ, 0x3c, !PT ;  /* 0x8000000004047812 */ /* 0x000fc800078e3cff */
        /* <DEDUP_REMOVED lines=139> */
.L_x_170:
[----:B------:R-:W-:Y:S01]  /*32f0*/  DFMA R10, R10, R4, R4 ;  /* 0x000000040a0a722b */ /* 0x000fe20000000004 */
[----:B------:R-:W-:Y:S01]  /*3300*/  MOV R6, R0 ;  /* 0x0000000000067202 */ /* 0x000fe20000000f00 */
[----:B------:R-:W-:Y:S01]  /*3310*/  DSETP.NEU.AND P1, PT, |R4|, +INF , PT ;  /* 0x7ff000000400742a */ /* 0x000fe20003f2d200 */
[----:B------:R-:W-:-:S07]  /*3320*/  MOV R7, 0x0 ;  /* 0x0000000000077802 */ /* 0x000fce0000000f00 */
[----:B------:R-:W-:Y:S02]  /*3330*/  FSEL R4, R4, R10, !P1 ;  /* 0x0000000a04047208 */ /* 0x000fe40004800000 */
[----:B------:R-:W-:Y:S01]  /*3340*/  FSEL R3, R5, R11, !P1 ;  /* 0x0000000b05037208 */ /* 0x000fe20004800000 */
[----:B------:R-:W-:Y:S06]  /*3350*/  RET.REL.NODEC R6 `(_Z25multi_tensor_apply_kernelI18TensorListMetadataILi4EE21AdamCapturableFunctorIN3c104HalfEfEJffPiifPf10adamMode_tfS7_EEvlPViT_T0_DpT1_) ;  /* 0xffffffcc06287950 */ /* 0x000fec0003c3ffff */
.L_x_171:
        /* <DEDUP_REMOVED lines=10> */
.L_x_317:


//--------------------- .text._Z25multi_tensor_apply_kernelI18TensorListMetadataILi4EE21AdamCapturableFunctorIffEJffPiifPf10adamMode_tfS5_EEvlPViT_T0_DpT1_ --------------------------
	.section	.text._Z25multi_tensor_apply_kernelI18TensorListMetadataILi4EE21AdamCapturableFunctorIffEJffPiifPf10adamMode_tfS5_EEvlPViT_T0_DpT1_,"ax",@progbits
	.align	128
        .global         _Z25multi_tensor_apply_kernelI18TensorListMetadataILi4EE21AdamCapturableFunctorIffEJffPiifPf10adamMode_tfS5_EEvlPViT_T0_DpT1_
        .type           _Z25multi_tensor_apply_kernelI18TensorListMetadataILi4EE21AdamCapturableFunctorIffEJffPiifPf10adamMode_tfS5_EEvlPViT_T0_DpT1_,@function
        .size           _Z25multi_tensor_apply_kernelI18TensorListMetadataILi4EE21AdamCapturableFunctorIffEJffPiifPf10adamMode_tfS5_EEvlPViT_T0_DpT1_,(.L_x_318 - _Z25multi_tensor_apply_kernelI18TensorListMetadataILi4EE21AdamCapturableFunctorIffEJffPiifPf10adamMode_tfS5_EEvlPViT_T0_DpT1_)
        .other          _Z25multi_tensor_apply_kernelI18TensorListMetadataILi4EE21AdamCapturableFunctorIffEJffPiifPf10adamMode_tfS5_EEvlPViT_T0_DpT1_,@"STO_CUDA_ENTRY STV_DEFAULT"
_Z25multi_tensor_apply_kernelI18TensorListMetadataILi4EE21AdamCapturableFunctorIffEJffPiifPf10adamMode_tfS5_EEvlPViT_T0_DpT1_:
.text._Z25multi_tensor_apply_kernelI18TensorListMetadataILi4EE21AdamCapturableFunctorIffEJffPiifPf10adamMode_tfS5_EEvlPViT_T0_DpT1_:
[----:B------:R-:W-:Y:S08]  /*0000*/  LDC R1, c[0x0][0x37c] ;  /* 0x0000df00ff017b82 */ /* 0x000ff00000000800 */
[----:B------:R-:W0:Y:S01]  /*0010*/  LDC.64 R2, c[0x0][0x388] ;  /* 0x0000e200ff027b82 */ /* 0x000e220000000a00 */
[----:B------:R-:W0:Y:S02]  /*0020*/  LDCU.64 UR8, c[0x0][0x358] ;  /* 0x00006b00ff0877ac */ /* 0x000e240008000a00 */
[----:B0-----:R-:W2:Y:S02]  /*0030*/  LDG.E.STRONG.SYS R2, desc[UR8][R2.64] ;  /* 0x0000000802027981 */ /* 0x001ea4000c1f5900 */
[----:B--2---:R-:W-:-:S13]  /*0040*/  ISETP.NE.AND P0, PT, R2, 0x1, PT ;  /* 0x000000010200780c */ /* 0x004fda0003f05270 */
[----:B------:R-:W-:Y:S05]  /*0050*/  @!P0 EXIT ;  /* 0x000000000000894d */ /* 0x000fea0003800000 */
[----:B------:R-:W0:Y:S01]  /*0060*/  LDCU UR4, c[0x0][0xf90] ;  /* 0x0001f200ff0477ac */ /* 0x000e220008000800 */
[----:B------:R-:W-:Y:S02]  /*0070*/  HFMA2 R0, -RZ, RZ, 1.875, 0 ;  /* 0x3f800000ff007431 */ /* 0x000fe400000001ff */
[----:B------:R-:W-:Y:S01]  /*0080*/  IMAD.MOV.U32 R2, RZ, RZ, 0x3f800000 ;  /* 0x3f800000ff027424 */ /* 0x000fe200078e00ff */
[----:B0-----:R-:W-:-:S09]  /*0090*/  UISETP.NE.AND UP0, UPT, UR4, 0x1, UPT ;  /* 0x000000010400788c */ /* 0x001fd2000bf05270 */
[----:B------:R-:W-:Y:S05]  /*00a0*/  BRA.U UP0, `(.L_x_172) ;  /* 0x0000000500d87547 */ /* 0x000fea000b800000 */
[----:B------:R-:W0:Y:S08]  /*00b0*/  LDC.64 R10, c[0x0][0xf88] ;  /* 0x0003e200ff0a7b82 */ /* 0x000e300000000a00 */
[----:B------:R-:W1:Y:S01]  /*00c0*/  LDC R8, c[0x0][0xf7c] ;  /* 0x0003df00ff087b82 */ /* 0x000e620000000800 */
[----:B0-----:R-:W2:Y:S01]  /*00d0*/  LDG.E R2, desc[UR8][R10.64] ;  /* 0x000000080a027981 */ /* 0x001ea2000c1e1900 */
[----:B------:R-:W-:Y:S01]  /*00e0*/  MOV R4, 0x1f0 ;  /* 0x000001f000047802 */ /* 0x000fe20000000f00 */
[----:B-1----:R-:W-:-:S06]  /*00f0*/  FMUL.FTZ R8, R8, 1 ;  /* 0x3f80000008087820 */ /* 0x002fcc0000410000 */
[----:B------:R-:W0:Y:S02]  /*0100*/  F2F.F64.F32 R8, R8 ;  /* 0x0000000800087310 */ /* 0x000e240000201800 */
[----:B0-----:R-:W-:-:S10]  /*0110*/  DADD R32, -RZ, |R8| ;  /* 0x00000000ff207229 */ /* 0x001fd40000000508 */
[----:B------:R-:W-:Y:S01]  /*0120*/  IMAD.MOV.U32 R28, RZ, RZ, R32 ;  /* 0x000000ffff1c7224 */ /* 0x000fe200078e0020 */
[----:B--2---:R-:W0:Y:S02]  /*0130*/  I2F.F64 R6, R2 ;  /* 0x0000000200067312 */ /* 0x004e240000201c00 */
[--C-:B0-----:R-:W-:Y:S01]  /*0140*/  SHF.R.U32.HI R0, RZ, 0x14, R7.reuse ;  /* 0x00000014ff007819 */ /* 0x101fe20000011607 */
[----:B------:R-:W-:Y:S01]  /*0150*/  IMAD.MOV.U32 R35, RZ, RZ, R7 ;  /* 0x000000ffff237224 */ /* 0x000fe200078e0007 */
[----:B------:R-:W-:Y:S02]  /*0160*/  MOV R32, R6 ;  /* 0x0000000600207202 */ /* 0x000fe40000000f00 */
[----:B------:R-:W-:-:S04]  /*0170*/  LOP3.LUT R0, R0, 0x7ff, RZ, 0xc0, !PT ;  /* 0x000007ff00007812 */ /* 0x000fc800078ec0ff */
[----:B------:R-:W-:-:S04]  /*0180*/  IADD3 R5, PT, PT, R0, -0x3f4, RZ ;  /* 0xfffffc0c00057810 */ /* 0x000fc80007ffe0ff */
[CC--:B------:R-:W-:Y:S02]  /*0190*/  SHF.L.U32 R3, R6.reuse, R5.reuse, RZ ;  /* 0x0000000506037219 */ /* 0x0c0fe400000006ff */
[----:B------:R-:W-:Y:S02]  /*01a0*/  SHF.L.U64.HI R5, R6, R5, R7 ;  /* 0x0000000506057219 */ /* 0x000fe40000010207 */
[----:B------:R-:W-:-:S04]  /*01b0*/  ISETP.NE.U32.AND P0, PT, R3, RZ, PT ;  /* 0x000000ff0300720c */ /* 0x000fc80003f05070 */
[----:B------:R-:W-:-:S04]  /*01c0*/  ISETP.NE.AND.EX P0, PT, R5, -0x80000000, PT, P0 ;  /* 0x800000000500780c */ /* 0x000fc80003f05300 */
[----:B------:R-:W-:-:S13]  /*01d0*/  PLOP3.LUT P0, PT, P0, PT, PT, 0x8, 0x80 ;  /* 0x000000000080781c */ /* 0x000fda000070e170 */
[----:B------:R-:W-:Y:S05]  /*01e0*/  CALL.REL.NOINC `($_Z25multi_tensor_apply_kernelI18TensorListMetadataILi4EE21AdamCapturableFunctorIffEJffPiifPf10adamMode_tfS5_EEvlPViT_T0_DpT1_$__internal_accurate_pow) ;  /* 0x0000001c00a47944 */ /* 0x000fea0003c00000 */
        /* <DEDUP_REMOVED lines=13> */
[----:B------:R-:W-:Y:S02]  /*02c0*/  ISETP.NE.U32.AND P1, PT, R3, RZ, PT ;  /* 0x000000ff0300720c */ /* 0x000fe40003f25070 */
[----:B------:R-:W-:Y:S02]  /*02d0*/  ISETP.GE.AND P4, PT, R7, RZ, PT ;  /* 0x000000ff0700720c */ /* 0x000fe40003f86270 */
[----:B------:R-:W-:Y:S02]  /*02e0*/  ISETP.NE.AND.EX P1, PT, R5, -0x80000000, PT, P1 ;  /* 0x800000000500780c */ /* 0x000fe40003f25310 */
[----:B------:R-:W-:-:S11]  /*02f0*/  MOV R10, RZ ;  /* 0x000000ff000a7202 */ /* 0x000fd60000000f00 */
[----:B------:R-:W-:-:S06]  /*0300*/  DSETP.NEU.AND P1, PT, |R6|, 0.5, !P1 ;  /* 0x3fe000000600742a */ /* 0x000fcc0004f2d200 */
[----:B------:R-:W-:-:S04]  /*0310*/  SEL R11, R9, RZ, P1 ;  /* 0x000000ff090b7207 */ /* 0x000fc80000800000 */
[----:B------:R-:W-:-:S07]  /*0320*/  @!P4 LOP3.LUT R11, R11, 0x7ff00000, RZ, 0xfc, !PT ;  /* 0x7ff000000b0bc812 */ /* 0x000fce00078efcff */
.L_x_173:
        /* <DEDUP_REMOVED lines=14> */
.L_x_174:
[----:B------:R-:W0:Y:S01]  /*0410*/  LDC R8, c[0x0][0xf80] ;  /* 0x0003e000ff087b82 */ /* 0x000e220000000800 */
[----:B------:R-:W-:Y:S01]  /*0420*/  DADD R10, -R10, 1 ;  /* 0x3ff000000a0a7429 */ /* 0x000fe20000000100 */
[----:B------:R-:W-:Y:S01]  /*0430*/  UMOV UR4, 0xf0000000 ;  /* 0xf000000000047882 */ /* 0x000fe20000000000 */
[----:B------:R-:W-:Y:S01]  /*0440*/  UMOV UR5, 0x380fffff ;  /* 0x380fffff00057882 */ /* 0x000fe20000000000 */
[----:B------:R-:W-:Y:S01]  /*0450*/  ISETP.NE.AND P3, PT, R2, RZ, PT ;  /* 0x000000ff0200720c */ /* 0x000fe20003f65270 */
[----:B------:R-:W-:Y:S01]  /*0460*/  IMAD.MOV.U32 R35, RZ, RZ, R7 ;  /* 0x000000ffff237224 */ /* 0x000fe200078e0007 */
[----:B------:R-:W-:Y:S01]  /*0470*/  ISETP.NE.U32.AND P1, PT, R3, RZ, PT ;  /* 0x000000ff0300720c */ /* 0x000fe20003f25070 */
[----:B------:R-:W1:Y:S02]  /*0480*/  F2F.F32.F64 R0, R10 ;  /* 0x0000000a00007310 */ /* 0x000e640000301000 */
[----:B------:R-:W-:Y:S01]  /*0490*/  DSETP.GEU.AND P2, PT, |R10|, UR4, PT ;  /* 0x000000040a007e2a */ /* 0x000fe2000bf4e200 */
[----:B------:R-:W-:-:S13]  /*04a0*/  ISETP.NE.AND.EX P1, PT, R5, -0x80000000, PT, P1 ;  /* 0x800000000500780c */ /* 0x000fda0003f25310 */
[----:B-1----:R-:W-:Y:S01]  /*04b0*/  @!P2 FMUL R0, R0, 1.175494350822287508e-38 ;  /* 0x008000000000a820 */ /* 0x002fe20000400000 */
[----:B0-----:R-:W-:Y:S01]  /*04c0*/  FMUL.FTZ R8, R8, 1 ;  /* 0x3f80000008087820 */ /* 0x001fe20000410000 */
[----:B------:R-:W-:Y:S02]  /*04d0*/  FSETP.NEU.FTZ.AND P2, PT, R4, 1, PT ;  /* 0x3f8000000400780b */ /* 0x000fe40003f5d000 */
[----:B------:R-:W-:Y:S02]  /*04e0*/  MOV R4, 0x560 ;  /* 0x0000056000047802 */ /* 0x000fe40000000f00 */
[----:B------:R-:W-:Y:S01]  /*04f0*/  FSEL R0, R0, RZ, P3 ;  /* 0x000000ff00007208 */ /* 0x000fe20001800000 */
[----:B------:R-:W0:Y:S03]  /*0500*/  F2F.F64.F32 R8, R8 ;  /* 0x0000000800087310 */ /* 0x000e260000201800 */
[----:B------:R-:W-:Y:S01]  /*0510*/  FSEL R0, R0, RZ, P2 ;  /* 0x000000ff00007208 */ /* 0x000fe20001000000 */
[----:B0-----:R-:W-:-:S10]  /*0520*/  DADD R32, -RZ, |R8| ;  /* 0x00000000ff207229 */ /* 0x001fd40000000508 */
[----:B------:R-:W-:Y:S01]  /*0530*/  IMAD.MOV.U32 R28, RZ, RZ, R32 ;  /* 0x000000ffff1c7224 */ /* 0x000fe200078e0020 */
[----:B------:R-:W-:-:S07]  /*0540*/  MOV R32, R6 ;  /* 0x0000000600207202 */ /* 0x000fce0000000f00 */
[----:B------:R-:W-:Y:S05]  /*0550*/  CALL.REL.NOINC `($_Z25multi_tensor_apply_kernelI18TensorListMetadataILi4EE21AdamCapturableFunctorIffEJffPiifPf10adamMode_tfS5_EEvlPViT_T0_DpT1_$__internal_accurate_pow) ;  /* 0x0000001800c87944 */ /* 0x000fea0003c00000 */
[----:B------:R-:W0:Y:S01]  /*0560*/  LDC R16, c[0x0][0xf80] ;  /* 0x0003e000ff107b82 */ /* 0x000e220000000800 */
[----:B------:R-:W-:Y:S01]  /*0570*/  DADD R12, R6, R8 ;  /* 0x00000000060c7229 */ /* 0x000fe20000000008 */
[----:B------:R-:W-:Y:S01]  /*0580*/  ISETP.GE.AND P2, PT, R9, RZ, PT ;  /* 0x000000ff0900720c */ /* 0x000fe20003f46270 */
[----:B------:R-:W-:-:S08]  /*0590*/  DADD R14, -RZ, -R10 ;  /* 0x00000000ff0e7229 */ /* 0x000fd0000000090a */
[----:B------:R-:W-:Y:S02]  /*05a0*/  LOP3.LUT R12, R13, 0x7ff00000, RZ, 0xc0, !PT ;  /* 0x7ff000000d0c7812 */ /* 0x000fe400078ec0ff */
[-C--:B------:R-:W-:Y:S02]  /*05b0*/  FSEL R13, R14, R10.reuse, !P1 ;  /* 0x0000000a0e0d7208 */ /* 0x080fe40004800000 */
[-C--:B------:R-:W-:Y:S02]  /*05c0*/  FSEL R14, R15, R11.reuse, !P1 ;  /* 0x0000000b0f0e7208 */ /* 0x080fe40004800000 */
        /* <DEDUP_REMOVED lines=12> */
.L_x_175:
        /* <DEDUP_REMOVED lines=14> */
.L_x_176:
        /* <DEDUP_REMOVED lines=10> */
.L_x_172:
[----:B------:R-:W0:Y:S08]  /*0810*/  S2UR UR5, SR_CTAID.X ;  /* 0x00000000000579c3 */ /* 0x000e300000002500 */
[----:B------:R-:W1:Y:S01]  /*0820*/  LDC R5, c[0x0][0x380] ;  /* 0x0000e000ff057b82 */ /* 0x000e620000000800 */
[----:B0-----:R-:W0:Y:S01]  /*0830*/  LDCU.U8 UR4, c[0x0][UR5+0x930] ;  /* 0x00012600050477ac */ /* 0x001e220008000000 */
[----:B------:R-:W-:-:S04]  /*0840*/  UIADD3 UR6, UPT, UPT, UR5, 0x10, URZ ;  /* 0x0000001005067890 */ /* 0x000fc8000fffe0ff */
[----:B------:R-:W-:-:S03]  /*0850*/  UIMAD UR5, UR5, 0x3, UR6 ;  /* 0x00000003050578a4 */ /* 0x000fc6000f8e0206 */
[----:B------:R-:W-:Y:S02]  /*0860*/  UMOV UR6, 0x10 ;  /* 0x0000001000067882 */ /* 0x000fe40000000000 */
[----:B0-----:R-:W-:-:S07]  /*0870*/  ULEA UR4, UR4, UR6, 0x3 ;  /* 0x0000000604047291 */ /* 0x001fce000f8e18ff */
[----:B------:R-:W1:Y:S05]  /*0880*/  LDCU UR5, c[0x0][UR5+0xa60] ;  /* 0x00014c00050577ac */ /* 0x000e6a0008000800 */
[----:B------:R-:W0:Y:S01]  /*0890*/  LDCU UR6, c[0x0][UR4+0x800] ;  /* 0x00010000040677ac */ /* 0x000e220008000800 */
[----:B-1----:R-:W-:-:S05]  /*08a0*/  IMAD R3, R5, UR5, RZ ;  /* 0x0000000505037c24 */ /* 0x002fca000f8e02ff */
[----:B0-----:R-:W-:-:S04]  /*08b0*/  IADD3 R4, PT, PT, -R3, UR6, RZ ;  /* 0x0000000603047c10 */ /* 0x001fc8000fffe1ff */
[----:B------:R-:W-:-:S04]  /*08c0*/  VIMNMX R6, PT, PT, R4, R5, PT ;  /* 0x0000000504067248 */ /* 0x000fc80003fe0100 */
[----:B------:R-:W-:-:S13]  /*08d0*/  ISETP.GE.AND P0, PT, R6, 0x1, PT ;  /* 0x000000010600780c */ /* 0x000fda0003f06270 */
[----:B------:R-:W-:Y:S05]  /*08e0*/  @!P0 EXIT ;  /* 0x000000000000894d */ /* 0x000fea0003800000 */
[----:B------:R-:W0:Y:S01]  /*08f0*/  LDCU UR16, c[0x0][0xfa0] ;  /* 0x0001f400ff1077ac */ /* 0x000e220008000800 */
[----:B------:R-:W1:Y:S01]  /*0900*/  LDC R7, c[0x0][0xf7c] ;  /* 0x0003df00ff077b82 */ /* 0x000e620000000800 */
[C---:B------:R-:W-:Y:S01]  /*0910*/  IMAD.SHL.U32 R18, R3.reuse, 0x4, RZ ;  /* 0x0000000403127824 */ /* 0x040fe200078e00ff */
[----:B------:R-:W-:Y:S01]  /*0920*/  SHF.R.S32.HI R6, RZ, 0x1f, R3 ;  /* 0x0000001fff067819 */ /* 0x000fe20000011403 */
[----:B------:R-:W2:Y:S01]  /*0930*/  LDCU.64 UR10, c[0x0][UR4+0x4a0] ;  /* 0x00009400040a77ac */ /* 0x000ea20008000a00 */
[----:B------:R-:W-:Y:S02]  /*0940*/  VIMNMX.U32 R4, PT, PT, R4, R5, PT ;  /* 0x0000000504047248 */ /* 0x000fe40003fe0000 */
[----:B------:R-:W-:Y:S01]  /*0950*/  SHF.L.U64.HI R6, R3, 0x2, R6 ;  /* 0x0000000203067819 */ /* 0x000fe20000010206 */
[----:B------:R-:W3:Y:S01]  /*0960*/  LDCU.64 UR12, c[0x0][UR4+0x5c0] ;  /* 0x0000b800040c77ac */ /* 0x000ee20008000a00 */
[----:B------:R-:W4:Y:S01]  /*0970*/  LDC R8, c[0x0][0xf80] ;  /* 0x0003e000ff087b82 */ /* 0x000f220000000800 */
[----:B------:R-:W5:Y:S01]  /*0980*/  LDCU.64 UR14, c[0x0][UR4+0x6e0] ;  /* 0x0000dc00040e77ac */ /* 0x000f620008000a00 */
[----:B------:R-:W1:Y:S01]  /*0990*/  LDCU.64 UR6, c[0x0][UR4+0x380] ;  /* 0x00007000040677ac */ /* 0x000e620008000a00 */
[----:B0-----:R-:W-:Y:S01]  /*09a0*/  UISETP.NE.AND UP0, UPT, UR16, URZ, UPT ;  /* 0x000000ff1000728c */ /* 0x001fe2000bf05270 */
[C---:B--2---:R-:W-:Y:S01]  /*09b0*/  IADD3 R14, P0, PT, R18.reuse, UR10, RZ ;  /* 0x0000000a120e7c10 */ /* 0x044fe2000ff1e0ff */
[----:B------:R-:W0:Y:S01]  /*09c0*/  LDCU UR5, c[0x0][0x360] ;  /* 0x00006c00ff0577ac */ /* 0x000e220008000800 */
[----:B-1----:R-:W-:Y:S01]  /*09d0*/  FADD.FTZ R5, -R7, 1 ;  /* 0x3f80000007057421 */ /* 0x002fe20000010100 */
[----:B---3--:R-:W-:-:S02]  /*09e0*/  IADD3 R16, P1, PT, R18, UR12, RZ ;  /* 0x0000000c12107c10 */ /* 0x008fc4000ff3e0ff */
[----:B------:R-:W-:Y:S02]  /*09f0*/  IADD3.X R15, PT, PT, R6, UR11, RZ, P0, !PT ;  /* 0x0000000b060f7c10 */ /* 0x000fe400087fe4ff */
[----:B-----5:R-:W-:Y:S02]  /*0a00*/  IADD3 R18, P2, PT, R18, UR14, RZ ;  /* 0x0000000e12127c10 */ /* 0x020fe4000ff5e0ff */
[C---:B------:R-:W-:Y:S02]  /*0a10*/  IADD3.X R17, PT, PT, R6.reuse, UR13, RZ, P1, !PT ;  /* 0x0000000d06117c10 */ /* 0x040fe40008ffe4ff */
[----:B------:R-:W-:Y:S01]  /*0a20*/  IADD3.X R19, PT, PT, R6, UR15, RZ, P2, !PT ;  /* 0x0000000f06137c10 */ /* 0x000fe200097fe4ff */
[----:B----4-:R-:W-:Y:S01]  /*0a30*/  FADD.FTZ R6, -R8, 1 ;  /* 0x3f80000008067421 */ /* 0x010fe20000010100 */
[----:B0-----:R-:W-:Y:S07]  /*0a40*/  BRA.U !UP0, `(.L_x_177) ;  /* 0x0000000908c07547 */ /* 0x001fee000b800000 */
[----:B------:R-:W0:Y:S01]  /*0a50*/  LDCU UR12, c[0x0][0xf7c] ;  /* 0x0001ef80ff0c77ac */ /* 0x000e220008000800 */
[----:B------:R-:W1:Y:S01]  /*0a60*/  LDCU UR13, c[0x0][0xf80] ;  /* 0x0001f000ff0d77ac */ /* 0x000e620008000800 */
[----:B------:R-:W2:Y:S01]  /*0a70*/  LDCU UR10, c[0x0][0xf94] ;  /* 0x0001f280ff0a77ac */ /* 0x000ea20008000800 */
[----:B------:R-:W3:Y:S01]  /*0a80*/  LDCU UR11, c[0x0][0xfa4] ;  /* 0x0001f480ff0b77ac */ /* 0x000ee20008000800 */
[----:B------:R-:W-:-:S05]  /*0a90*/  UMOV UR4, URZ ;  /* 0x000000ff00047c82 */ /* 0x000fca0008000000 */
.L_x_178:
[----:B------:R-:W4:Y:S01]  /*0aa0*/  S2R R35, SR_TID.X ;  /* 0x0000000000237919 */ /* 0x000f220000002100 */
[----:B------:R-:W-:Y:S02]  /*0ab0*/  SHF.R.S32.HI R26, RZ, 0x1f, R3 ;  /* 0x0000001fff1a7819 */ /* 0x000fe40000011403 */
[----:B----4-:R-:W-:-:S04]  /*0ac0*/  IADD3 R35, PT, PT, R35, UR4, RZ ;  /* 0x0000000423237c10 */ /* 0x010fc8000fffe0ff */
[----:B------:R-:W-:-:S13]  /*0ad0*/  ISETP.GE.AND P0, PT, R35, R4, PT ;  /* 0x000000042300720c */ /* 0x000fda0003f06270 */
[----:B------:R-:W4:Y:S01]  /*0ae0*/  @!P0 LDC.64 R10, c[0x0][0xfa8] ;  /* 0x0003ea00ff0a8b82 */ /* 0x000f220000000a00 */
[----:B------:R-:W-:-:S04]  /*0af0*/  @!P0 IADD3 R7, P1, PT, R3, R35, RZ ;  /* 0x0000002303078210 */ /* 0x000fc80007f3e0ff */
[----:B------:R-:W-:Y:S02]  /*0b00*/  @!P0 LEA.HI.X.SX32 R12, R35, R26, 0x1, P1 ;  /* 0x0000001a230c8211 */ /* 0x000fe400008f0eff */
[----:B------:R-:W-:-:S04]  /*0b10*/  @!P0 LEA R8, P1, R7, UR6, 0x2 ;  /* 0x0000000607088c11 */ /* 0x000fc8000f8210ff */
[----:B------:R-:W-:-:S05]  /*0b20*/  @!P0 LEA.HI.X R9, R7, UR7, R12, 0x2, P1 ;  /* 0x0000000707098c11 */ /* 0x000fca00088f140c */
[----:B------:R-:W5:Y:S04]  /*0b30*/  @!P0 LDG.E R7, desc[UR8][R8.64] ;  /* 0x0000000808078981 */ /* 0x000f68000c1e1900 */
[----:B----4-:R-:W5:Y:S01]  /*0b40*/  @!P0 LDG.E R10, desc[UR8][R10.64] ;  /* 0x000000080a0a8981 */ /* 0x010f62000c1e1900 */
[----:B------:R-:W-:-:S05]  /*0b50*/  VIADD R27, R35, UR5 ;  /* 0x00000005231b7c36 */ /* 0x000fca0008000000 */
[----:B------:R-:W-:Y:S01]  /*0b60*/  ISETP.GE.AND P1, PT, R27, R4, PT ;  /* 0x000000041b00720c */ /* 0x000fe20003f26270 */
[----:B------:R-:W-:-:S12]  /*0b70*/  HFMA2 R36, -RZ, RZ, 0, 0 ;  /* 0x00000000ff247431 */ /* 0x000fd800000001ff */
[----:B------:R-:W4:Y:S01]  /*0b80*/  @!P1 LDC.64 R20, c[0x0][0xfa8] ;  /* 0x0003ea00ff149b82 */ /* 0x000f220000000a00 */
[----:B------:R-:W-:-:S04]  /*0b90*/  @!P1 IADD3 R12, P2, PT, R3, R27, RZ ;  /* 0x0000001b030c9210 */ /* 0x000fc80007f5e0ff */
[----:B------:R-:W-:Y:S02]  /*0ba0*/  @!P1 LEA.HI.X.SX32 R13, R27, R26, 0x1, P2 ;  /* 0x0000001a1b0d9211 */ /* 0x000fe400010f0eff */
[----:B------:R-:W-:-:S04]  /*0bb0*/  @!P1 LEA R22, P2, R12, UR6, 0x2 ;  /* 0x000000060c169c11 */ /* 0x000fc8000f8410ff */
[----:B------:R-:W-:Y:S01]  /*0bc0*/  @!P1 LEA.HI.X R23, R12, UR7, R13, 0x2, P2 ;  /* 0x000000070c179c11 */ /* 0x000fe200090f140d */
[----:B-----5:R-:W-:-:S05]  /*0bd0*/  @!P0 FMUL.FTZ R36, R7, R10 ;  /* 0x0000000a07248220 */ /* 0x020fca0000410000 */
[----:B------:R5:W-:Y:S04]  /*0be0*/  @!P0 STG.E desc[UR8][R8.64], R36 ;  /* 0x0000002408008986 */ /* 0x000be8000c101908 */
[----:B----4-:R-:W4:Y:S04]  /*0bf0*/  @!P1 LDG.E R20, desc[UR8][R20.64] ;  /* 0x0000000814149981 */ /* 0x010f28000c1e1900 */
[----:B------:R-:W4:Y:S01]  /*0c00*/  @!P1 LDG.E R7, desc[UR8][R22.64] ;  /* 0x0000000816079981 */ /* 0x000f22000c1e1900 */
[----:B------:R-:W-:-:S05]  /*0c10*/  VIADD R37, R27, UR5 ;  /* 0x000000051b257c36 */ /* 0x000fca0008000000 */
[----:B------:R-:W-:Y:S01]  /*0c20*/  ISETP.GE.AND P2, PT, R37, R4, PT ;  /* 0x000000042500720c */ /* 0x000fe20003f46270 */
[----:B------:R-:W-:-:S12]  /*0c30*/  HFMA2 R10, -RZ, RZ, 0, 0 ;  /* 0x00000000ff0a7431 */ /* 0x000fd800000001ff */
[----:B------:R-:W0:Y:S01]  /*0c40*/  @!P2 LDC.64 R24, c[0x0][0xfa8] ;  /* 0x0003ea00ff18ab82 */ /* 0x000e220000000a00 */
[----:B------:R-:W-:-:S04]  /*0c50*/  @!P2 IADD3 R11, P3, PT, R3, R37, RZ ;  /* 0x00000025030ba210 */ /* 0x000fc80007f7e0ff */
[----:B------:R-:W-:Y:S02]  /*0c60*/  @!P2 LEA.HI.X.SX32 R28, R37, R26, 0x1, P3 ;  /* 0x0000001a251ca211 */ /* 0x000fe400018f0eff */
[----:B------:R-:W-:Y:S01]  /*0c70*/  @!P2 LEA R12, P3, R11, UR6, 0x2 ;  /* 0x000000060b0cac11 */ /* 0x000fe2000f8610ff */
[----:B------:R-:W-:Y:S01]  /*0c80*/  @!P0 IMAD.WIDE R30, R35, 0x4, R16 ;  /* 0x00000004231e8825 */ /* 0x000fe200078e0210 */
[----:B-----5:R-:W-:Y:S02]  /*0c90*/  MOV R8, RZ ;  /* 0x000000ff00087202 */ /* 0x020fe40000000f00 */
[----:B------:R-:W-:Y:S01]  /*0ca0*/  @!P2 LEA.HI.X R13, R11, UR7, R28, 0x2, P3 ;  /* 0x000000070b0dac11 */ /* 0x000fe200098f141c */
[----:B------:R-:W-:Y:S02]  /*0cb0*/  IMAD.MOV.U32 R28, RZ, RZ, RZ ;  /* 0x000000ffff1c7224 */ /* 0x000fe400078e00ff */
[----:B------:R-:W-:-:S04]  /*0cc0*/  @!P0 IMAD.WIDE R32, R35, 0x4, R18 ;  /* 0x0000000423208825 */ /* 0x000fc800078e0212 */
[----:B------:R-:W-:Y:S01]  /*0cd0*/  @!P0 IMAD.WIDE R34, R35, 0x4, R14 ;  /* 0x0000000423228825 */ /* 0x000fe200078e020e */
[----:B------:R-:W1:Y:S04]  /*0ce0*/  @!P0 LDG.E R8, desc[UR8][R32.64] ;  /* 0x0000000820088981 */ /* 0x000e68000c1e1900 */
[----:B------:R5:W3:Y:S01]  /*0cf0*/  @!P0 LDG.E R28, desc[UR8][R34.64] ;  /* 0x00000008221c8981 */ /* 0x000ae2000c1e1900 */
[----:B----4-:R-:W-:Y:S01]  /*0d00*/  @!P1 FMUL.FTZ R10, R7, R20 ;  /* 0x00000014070a9220 */ /* 0x010fe20000410000 */
[----:B------:R-:W-:-:S06]  /*0d10*/  IMAD.MOV.U32 R7, RZ, RZ, RZ ;  /* 0x000000ffff077224 */ /* 0x000fcc00078e00ff */
[----:B------:R-:W4:Y:S04]  /*0d20*/  @!P0 LDG.E R7, desc[UR8][R30.64] ;  /* 0x000000081e078981 */ /* 0x000f28000c1e1900 */
[----:B------:R2:W-:Y:S04]  /*0d30*/  @!P1 STG.E desc[UR8][R22.64], R10 ;  /* 0x0000000a16009986 */ /* 0x0005e8000c101908 */
[----:B0-----:R0:W3:Y:S04]  /*0d40*/  @!P2 LDG.E R24, desc[UR8][R24.64] ;  /* 0x000000081818a981 */ /* 0x0010e8000c1e1900 */
[----:B------:R-:W3:Y:S01]  /*0d50*/  @!P2 LDG.E R29, desc[UR8][R12.64] ;  /* 0x000000080c1da981 */ /* 0x000ee2000c1e1900 */
[----:B------:R-:W-:-:S04]  /*0d60*/  IADD3 R9, PT, PT, R37, UR5, RZ ;  /* 0x0000000525097c10 */ /* 0x000fc8000fffe0ff */
[----:B------:R-:W-:Y:S02]  /*0d70*/  ISETP.GE.AND P3, PT, R9, R4, PT ;  /* 0x000000040900720c */ /* 0x000fe40003f66270 */
[----:B-----5:R-:W-:-:S11]  /*0d80*/  CS2R R34, SRZ ;  /* 0x0000000000227805 */ /* 0x020fd6000001ff00 */
[----:B------:R-:W5:Y:S01]  /*0d90*/  @!P3 LDC.64 R20, c[0x0][0xfa8] ;  /* 0x0003ea00ff14bb82 */ /* 0x000f620000000a00 */
[----:B0-----:R-:W-:-:S04]  /*0da0*/  @!P3 IADD3 R25, P4, PT, R3, R9, RZ ;  /* 0x000000090319b210 */ /* 0x001fc80007f9e0ff */
[----:B------:R-:W-:Y:S02]  /*0db0*/  @!P3 LEA.HI.X.SX32 R26, R9, R26, 0x1, P4 ;  /* 0x0000001a091ab211 */ /* 0x000fe400020f0eff */
[----:B--2---:R-:W-:Y:S01]  /*0dc0*/  @!P3 LEA R22, P4, R25, UR6, 0x2 ;  /* 0x000000061916bc11 */ /* 0x004fe2000f8810ff */
[----:B------:R-:W-:Y:S02]  /*0dd0*/  IMAD.MOV.U32 R11, RZ, RZ, RZ ;  /* 0x000000ffff0b7224 */ /* 0x000fe400078e00ff */
[----:B------:R-:W-:Y:S01]  /*0de0*/  @!P1 IMAD.WIDE R30, R27, 0x4, R16 ;  /* 0x000000041b1e9825 */ /* 0x000fe200078e0210 */
[----:B------:R-:W-:-:S04]  /*0df0*/  @!P3 LEA.HI.X R23, R25, UR7, R26, 0x2, P4 ;  /* 0x000000071917bc11 */ /* 0x000fc8000a0f141a */
[----:B------:R-:W2:Y:S01]  /*0e00*/  @!P1 LDG.E R11, desc[UR8][R30.64] ;  /* 0x000000081e0b9981 */ /* 0x000ea2000c1e1900 */
[----:B---3--:R-:W-:Y:S01]  /*0e10*/  @!P2 FMUL.FTZ R35, R29, R24 ;  /* 0x000000181d23a220 */ /* 0x008fe20000410000 */
[----:B------:R-:W-:Y:S02]  /*0e20*/  HFMA2 R29, -RZ, RZ, 0, 0 ;  /* 0x00000000ff1d7431 */ /* 0x000fe400000001ff */
[----:B------:R-:W-:-:S04]  /*0e30*/  @!P1 IMAD.WIDE R24, R27, 0x4, R18 ;  /* 0x000000041b189825 */ /* 0x000fc800078e0212 */
[----:B------:R-:W-:Y:S01]  /*0e40*/  @!P1 IMAD.WIDE R26, R27, 0x4, R14 ;  /* 0x000000041b1a9825 */ /* 0x000fe200078e020e */
[----:B------:R-:W3:Y:S04]  /*0e50*/  @!P1 LDG.E R29, desc[UR8][R24.64] ;  /* 0x00000008181d9981 */ /* 0x000ee8000c1e1900 */
[----:B------:R0:W4:Y:S04]  /*0e60*/  @!P1 LDG.E R34, desc[UR8][R26.64] ;  /* 0x000000081a229981 */ /* 0x000128000c1e1900 */
[----:B------:R1:W-:Y:S04]  /*0e70*/  @!P2 STG.E desc[UR8][R12.64], R35 ;  /* 0x000000230c00a986 */ /* 0x0003e8000c101908 */
[----:B-----5:R-:W5:Y:S04]  /*0e80*/  @!P3 LDG.E R21, desc[UR8][R20.64] ;  /* 0x000000081415b981 */ /* 0x020f68000c1e1900 */
[----:B------:R-:W5:Y:S01]  /*0e90*/  @!P3 LDG.E R20, desc[UR8][R22.64] ;  /* 0x000000081614b981 */ /* 0x000f62000c1e1900 */
[----:B0-----:R-:W-:Y:S01]  /*0ea0*/  CS2R R26, SRZ ;  /* 0x00000000001a7805 */ /* 0x001fe2000001ff00 */
[----:B------:R-:W-:-:S04]  /*0eb0*/  @!P2 IMAD.WIDE R32, R37, 0x4, R16 ;  /* 0x000000042520a825 */ /* 0x000fc800078e0210 */
[C---:B------:R-:W-:Y:S01]  /*0ec0*/  @!P2 IMAD.WIDE R30, R37.reuse, 0x4, R14 ;  /* 0x00000004251ea825 */ /* 0x040fe200078e020e */
[----:B------:R0:W4:Y:S03]  /*0ed0*/  @!P2 LDG.E R27, desc[UR8][R32.64] ;  /* 0x00000008201ba981 */ /* 0x000126000c1e1900 */
[--C-:B------:R-:W-:Y:S01]  /*0ee0*/  @!P2 IMAD.WIDE R24, R37, 0x4, R18.reuse ;  /* 0x000000042518a825 */ /* 0x100fe200078e0212 */
[----:B------:R2:W4:Y:S03]  /*0ef0*/  @!P2 LDG.E R26, desc[UR8][R30.64] ;  /* 0x000000081e1aa981 */ /* 0x000526000c1e1900 */
[----:B------:R-:W-:Y:S01]  /*0f00*/  IMAD.MOV.U32 R37, RZ, RZ, RZ ;  /* 0x000000ffff257224 */ /* 0x000fe200078e00ff */
[----:B0-----:R-:W-:Y:S01]  /*0f10*/  CS2R R32, SRZ ;  /* 0x0000000000207805 */ /* 0x001fe2000001ff00 */
[----:B-1----:R-:W-:-:S05]  /*0f20*/  @!P3 IMAD.WIDE R12, R9, 0x4, R18 ;  /* 0x00000004090cb825 */ /* 0x002fca00078e0212 */
[----:B------:R0:W4:Y:S01]  /*0f30*/  @!P2 LDG.E R32, desc[UR8][R24.64] ;  /* 0x000000081820a981 */ /* 0x000122000c1e1900 */
[----:B--2---:R-:W-:-:S04]  /*0f40*/  @!P3 IMAD.WIDE R30, R9, 0x4, R16 ;  /* 0x00000004091eb825 */ /* 0x004fc800078e0210 */
[----:B0-----:R-:W-:-:S04]  /*0f50*/  @!P3 IMAD.WIDE R24, R9, 0x4, R14 ;  /* 0x000000040918b825 */ /* 0x001fc800078e020e */
[----:B-----5:R-:W-:-:S05]  /*0f60*/  @!P3 FMUL.FTZ R37, R20, R21 ;  /* 0x000000151425b220 */ /* 0x020fca0000410000 */
[----:B------:R0:W-:Y:S04]  /*0f70*/  @!P3 STG.E desc[UR8][R22.64], R37 ;  /* 0x000000251600b986 */ /* 0x0001e8000c101908 */
[----:B------:R1:W2:Y:S01]  /*0f80*/  @!P3 LDG.E R33, desc[UR8][R12.64] ;  /* 0x000000080c21b981 */ /* 0x0002a2000c1e1900 */
[----:B------:R-:W5:Y:S01]  /*0f90*/  LDC.64 R20, c[0x0][0xf98] ;  /* 0x0003e600ff147b82 */ /* 0x000f620000000a00 */
[----:B-1----:R-:W-:-:S06]  /*0fa0*/  HFMA2 R12, -RZ, RZ, 0, 0 ;  /* 0x00000000ff0c7431 */ /* 0x002fcc00000001ff */
[----:B------:R-:W2:Y:S04]  /*0fb0*/  @!P3 LDG.E R12, desc[UR8][R30.64] ;  /* 0x000000081e0cb981 */ /* 0x000ea8000c1e1900 */
[----:B-----5:R1:W5:Y:S02]  /*0fc0*/  LDG.E R21, desc[UR8][R20.64] ;  /* 0x0000000814157981 */ /* 0x020364000c1e1900 */
[----:B-1----:R-:W-:-:S06]  /*0fd0*/  IMAD.MOV.U32 R20, RZ, RZ, RZ ;  /* 0x000000ffff147224 */ /* 0x002fcc00078e00ff */
[----:B------:R1:W5:Y:S01]  /*0fe0*/  @!P3 LDG.E R20, desc[UR8][R24.64] ;  /* 0x000000081814b981 */ /* 0x000362000c1e1900 */
[----:B------:R-:W3:Y:S01]  /*0ff0*/  MUFU.RCP R13, R2 ;  /* 0x00000002000d7308 */ /* 0x000ee20000001000 */
[----:B0-----:R-:W-:-:S04]  /*1000*/  FMUL.FTZ R23, R6, R36 ;  /* 0x0000002406177220 */ /* 0x001fc80000410000 */
[----:B------:R-:W-:-:S04]  /*1010*/  FMUL.FTZ R23, R23, R36 ;  /* 0x0000002417177220 */ /* 0x000fc80000410000 */
[----:B------:R-:W-:-:S04]  /*1020*/  FFMA.FTZ R8, R8, UR13, R23 ;  /* 0x0000000d08087c23 */ /* 0x000fc80008010017 */
[----:B---3--:R-:W-:-:S06]  /*1030*/  FMUL.FTZ R22, R8, R13 ;  /* 0x0000000d08167220 */ /* 0x008fcc0000410000 */
[----:B------:R-:W0:Y:S01]  /*1040*/  MUFU.SQRT R22, R22 ;  /* 0x0000001600167308 */ /* 0x000e220000002000 */
[-C--:B------:R-:W-:Y:S01]  /*1050*/  FMUL.FTZ R23, R6, R10.reuse ;  /* 0x0000000a06177220 */ /* 0x080fe20000410000 */
[----:B-1----:R-:W-:-:S03]  /*1060*/  FMUL.FTZ R24, R5, R10 ;  /* 0x0000000a05187220 */ /* 0x002fc60000410000 */
[----:B------:R-:W-:Y:S01]  /*1070*/  FMUL.FTZ R30, R23, R10 ;  /* 0x0000000a171e7220 */ /* 0x000fe20000410000 */
[----:B------:R-:W-:Y:S01]  /*1080*/  FFMA.FTZ R24, R11, UR12, R24 ;  /* 0x0000000c0b187c23 */ /* 0x000fe20008010018 */
[----:B------:R-:W-:Y:S02]  /*1090*/  FMUL.FTZ R11, R6, R35 ;  /* 0x00000023060b7220 */ /* 0x000fe40000410000 */
[----:B------:R-:W-:Y:S01]  /*10a0*/  FFMA.FTZ R30, R29, UR13, R30 ;  /* 0x0000000d1d1e7c23 */ /* 0x000fe2000801001e */
[----:B0-----:R-:W-:Y:S01]  /*10b0*/  FADD.FTZ R10, R22, UR10 ;  /* 0x0000000a160a7e21 */ /* 0x001fe20008010000 */
[----:B------:R-:W-:Y:S01]  /*10c0*/  FMUL.FTZ R22, R6, R37 ;  /* 0x0000002506167220 */ /* 0x000fe20000410000 */
[----:B------:R-:W-:-:S03]  /*10d0*/  FMUL.FTZ R11, R11, R35 ;  /* 0x000000230b0b7220 */ /* 0x000fc60000410000 */
[----:B------:R-:W-:Y:S01]  /*10e0*/  FMUL.FTZ R22, R22, R37 ;  /* 0x0000002516167220 */ /* 0x000fe20000410000 */
[----:B----4-:R-:W-:-:S04]  /*10f0*/  FFMA.FTZ R32, R32, UR13, R11 ;  /* 0x0000000d20207c23 */ /* 0x010fc8000801000b */
[----:B------:R-:W-:Y:S01]  /*1100*/  FMUL.FTZ R31, R32, R13 ;  /* 0x0000000d201f7220 */ /* 0x000fe20000410000 */
[----:B------:R-:W0:Y:S05]  /*1110*/  S2R R29, SR_TID.X ;  /* 0x00000000001d7919 */ /* 0x000e2a0000002100 */
[----:B------:R-:W1:Y:S01]  /*1120*/  MUFU.SQRT R31, R31 ;  /* 0x0000001f001f7308 */ /* 0x000e620000002000 */
[----:B------:R-:W-:-:S04]  /*1130*/  FMUL.FTZ R36, R5, R36 ;  /* 0x0000002405247220 */ /* 0x000fc80000410000 */
[----:B------:R-:W-:-:S03]  /*1140*/  FFMA.FTZ R7, R7, UR12, R36 ;  /* 0x0000000c07077c23 */ /* 0x000fc60008010024 */
[----:B------:R-:W3:Y:S01]  /*1150*/  MUFU.RCP R25, R0 ;  /* 0x0000000000197308 */ /* 0x000ee20000001000 */
[----:B------:R-:W-:-:S07]  /*1160*/  FMUL.FTZ R36, R5, R35 ;  /* 0x0000002305247220 */ /* 0x000fce0000410000 */
[----:B------:R-:W4:Y:S01]  /*1170*/  MUFU.RCP R10, R10 ;  /* 0x0000000a000a7308 */ /* 0x000f220000001000 */
[----:B------:R-:W-:Y:S01]  /*1180*/  FFMA.FTZ R36, R27, UR12, R36 ;  /* 0x0000000c1b247c23 */ /* 0x000fe20008010024 */
[----:B-1----:R-:W-:-:S06]  /*1190*/  FADD.FTZ R31, R31, UR10 ;  /* 0x0000000a1f1f7e21 */ /* 0x002fcc0008010000 */
[----:B------:R1:W-:Y:S01]  /*11a0*/  MUFU.RCP R35, R31 ;  /* 0x0000001f00237308 */ /* 0x0003e20000001000 */
[----:B---3--:R-:W-:Y:S01]  /*11b0*/  FMUL.FTZ R11, R7, R25 ;  /* 0x00000019070b7220 */ /* 0x008fe20000410000 */
[----:B0-----:R-:W-:-:S03]  /*11c0*/  IADD3 R29, PT, PT, R29, UR4, RZ ;  /* 0x000000041d1d7c10 */ /* 0x001fc6000fffe0ff */
[----:B----4-:R-:W-:Y:S01]  /*11d0*/  FMUL.FTZ R11, R11, R10 ;  /* 0x0000000a0b0b7220 */ /* 0x010fe20000410000 */
[----:B------:R-:W-:-:S03]  /*11e0*/  FMUL.FTZ R10, R24, R25 ;  /* 0x00000019180a7220 */ /* 0x000fc60000410000 */
[----:B------:R-:W-:Y:S01]  /*11f0*/  FFMA.FTZ R11, R28, UR11, R11 ;  /* 0x0000000b1c0b7c23 */ /* 0x000fe2000801000b */
[----:B-1----:R-:W-:Y:S01]  /*1200*/  FMUL.FTZ R31, R5, R37 ;  /* 0x00000025051f7220 */ /* 0x002fe20000410000 */
[----:B------:R-:W-:Y:S01]  /*1210*/  ULEA UR4, UR5, UR4, 0x2 ;  /* 0x0000000405047291 */ /* 0x000fe2000f8e10ff */
[----:B--2---:R-:W-:Y:S01]  /*1220*/  FFMA.FTZ R33, R33, UR13, R22 ;  /* 0x0000000d21217c23 */ /* 0x004fe20008010016 */
[----:B------:R-:W-:-:S06]  /*1230*/  FMUL.FTZ R22, R30, R13 ;  /* 0x0000000d1e167220 */ /* 0x000fcc0000410000 */
[----:B------:R-:W0:Y:S01]  /*1240*/  MUFU.SQRT R22, R22 ;  /* 0x0000001600167308 */ /* 0x000e220000002000 */
[----:B------:R-:W-:Y:S01]  /*1250*/  FMUL.FTZ R13, R33, R13 ;  /* 0x0000000d210d7220 */ /* 0x000fe20000410000 */
[----:B0-----:R-:W-:-:S06]  /*1260*/  FADD.FTZ R23, R22, UR10 ;  /* 0x0000000a16177e21 */ /* 0x001fcc0008010000 */
[----:B------:R0:W1:Y:S08]  /*1270*/  MUFU.RCP R27, R23 ;  /* 0x00000017001b7308 */ /* 0x0000700000001000 */
[----:B------:R-:W2:Y:S01]  /*1280*/  MUFU.SQRT R13, R13 ;  /* 0x0000000d000d7308 */ /* 0x000ea20000002000 */
[----:B-----5:R-:W-:Y:S01]  /*1290*/  FFMA.FTZ R28, R11, -R21, R28 ;  /* 0x800000150b1c7223 */ /* 0x020fe2000001001c */
[----:B0-----:R-:W-:-:S04]  /*12a0*/  @!P0 IMAD.WIDE R22, R29, 0x4, R16 ;  /* 0x000000041d168825 */ /* 0x001fc800078e0210 */
[----:B-1----:R-:W-:Y:S01]  /*12b0*/  FMUL.FTZ R27, R10, R27 ;  /* 0x0000001b0a1b7220 */ /* 0x002fe20000410000 */
[----:B------:R-:W-:-:S04]  /*12c0*/  FMUL.FTZ R10, R36, R25 ;  /* 0x00000019240a7220 */ /* 0x000fc80000410000 */
[----:B------:R-:W-:Y:S01]  /*12d0*/  FMUL.FTZ R35, R10, R35 ;  /* 0x000000230a237220 */ /* 0x000fe20000410000 */
[----:B------:R-:W-:-:S05]  /*12e0*/  @!P0 IMAD.WIDE R10, R29, 0x4, R14 ;  /* 0x000000041d0a8825 */ /* 0x000fca00078e020e */
[----:B------:R-:W-:Y:S04]  /*12f0*/  @!P0 STG.E desc[UR8][R10.64], R28 ;  /* 0x0000001c0a008986 */ /* 0x000fe8000c101908 */
[----:B------:R2:W-:Y:S02]  /*1300*/  @!P0 STG.E desc[UR8][R22.64], R7 ;  /* 0x0000000716008986 */ /* 0x0005e4000c101908 */
[----:B--2---:R-:W-:-:S04]  /*1310*/  FADD.FTZ R7, R13, UR10 ;  /* 0x0000000a0d077e21 */ /* 0x004fc80008010000 */
[----:B------:R0:W1:Y:S01]  /*1320*/  MUFU.RCP R37, R7 ;  /* 0x0000000700257308 */ /* 0x0000620000001000 */
[----:B------:R-:W-:Y:S01]  /*1330*/  FFMA.FTZ R31, R12, UR12, R31 ;  /* 0x0000000c0c1f7c23 */ /* 0x000fe2000801001f */
[----:B------:R-:W-:Y:S02]  /*1340*/  VIADD R23, R29, UR5 ;  /* 0x000000051d177c36 */ /* 0x000fe40008000000 */
[----:B------:R-:W-:Y:S01]  /*1350*/  FFMA.FTZ R27, R34, UR11, R27 ;  /* 0x0000000b221b7c23 */ /* 0x000fe2000801001b */
[----:B------:R-:W-:Y:S01]  /*1360*/  FFMA.FTZ R35, R26, UR11, R35 ;  /* 0x0000000b1a237c23 */ /* 0x000fe20008010023 */
[----:B------:R-:W-:Y:S01]  /*1370*/  FMUL.FTZ R10, R31, R25 ;  /* 0x000000191f0a7220 */ /* 0x000fe20000410000 */
[----:B------:R-:W-:-:S04]  /*1380*/  @!P0 IMAD.WIDE R12, R29, 0x4, R18 ;  /* 0x000000041d0c8825 */ /* 0x000fc800078e0212 */
[----:B------:R-:W-:Y:S01]  /*1390*/  FFMA.FTZ R34, -R21, R27, R34 ;  /* 0x0000001b15227223 */ /* 0x000fe20000010122 */
[----:B0-----:R-:W-:Y:S01]  /*13a0*/  IADD3 R7, PT, PT, R23, UR5, RZ ;  /* 0x0000000517077c10 */ /* 0x001fe2000fffe0ff */
[----:B------:R-:W-:Y:S01]  /*13b0*/  FFMA.FTZ R35, -R21, R35, R26 ;  /* 0x0000002315237223 */ /* 0x000fe2000001011a */
[C---:B------:R-:W-:Y:S01]  /*13c0*/  @!P1 IMAD.WIDE R28, R23.reuse, 0x4, R14 ;  /* 0x00000004171c9825 */ /* 0x040fe200078e020e */
[----:B------:R0:W-:Y:S03]  /*13d0*/  @!P0 STG.E desc[UR8][R12.64], R8 ;  /* 0x000000080c008986 */ /* 0x0001e6000c101908 */
[----:B------:R-:W-:-:S04]  /*13e0*/  @!P1 IMAD.WIDE R26, R23, 0x4, R16 ;  /* 0x00000004171a9825 */ /* 0x000fc800078e0210 */
[----:B-1----:R-:W-:Y:S01]  /*13f0*/  FMUL.FTZ R37, R10, R37 ;  /* 0x000000250a257220 */ /* 0x002fe20000410000 */
[----:B------:R-:W-:Y:S01]  /*1400*/  @!P1 IMAD.WIDE R22, R23, 0x4, R18 ;  /* 0x0000000417169825 */ /* 0x000fe200078e0212 */
[----:B------:R-:W-:Y:S03]  /*1410*/  @!P1 STG.E desc[UR8][R28.64], R34 ;  /* 0x000000221c009986 */ /* 0x000fe6000c101908 */
[----:B------:R-:W-:Y:S01]  /*1420*/  FFMA.FTZ R37, R20, UR11, R37 ;  /* 0x0000000b14257c23 */ /* 0x000fe20008010025 */
[----:B------:R-:W-:Y:S01]  /*1430*/  @!P2 IMAD.WIDE R10, R7, 0x4, R14 ;  /* 0x00000004070aa825 */ /* 0x000fe200078e020e */
[----:B------:R-:W-:Y:S03]  /*1440*/  @!P1 STG.E desc[UR8][R26.64], R24 ;  /* 0x000000181a009986 */ /* 0x000fe6000c101908 */
[----:B------:R-:W-:Y:S01]  /*1450*/  FFMA.FTZ R37, -R21, R37, R20 ;  /* 0x0000002515257223 */ /* 0x000fe20000010114 */
[--C-:B0-----:R-:W-:Y:S01]  /*1460*/  @!P2 IMAD.WIDE R12, R7, 0x4, R16.reuse ;  /* 0x00000004070ca825 */ /* 0x101fe200078e0210 */
[----:B------:R0:W-:Y:S04]  /*1470*/  @!P1 STG.E desc[UR8][R22.64], R30 ;  /* 0x0000001e16009986 */ /* 0x0001e8000c101908 */
[----:B------:R1:W-:Y:S01]  /*1480*/  @!P2 STG.E desc[UR8][R10.64], R35 ;  /* 0x000000230a00a986 */ /* 0x0003e2000c101908 */
[----:B------:R-:W-:-:S03]  /*1490*/  @!P3 IMAD.WIDE R20, R9, 0x4, R16 ;  /* 0x000000040914b825 */ /* 0x000fc600078e0210 */
[----:B------:R4:W-:Y:S01]  /*14a0*/  @!P2 STG.E desc[UR8][R12.64], R36 ;  /* 0x000000240c00a986 */ /* 0x0009e2000c101908 */
[----:B0-----:R-:W-:-:S04]  /*14b0*/  @!P2 IMAD.WIDE R22, R7, 0x4, R18 ;  /* 0x000000040716a825 */ /* 0x001fc800078e0212 */
[C---:B-1----:R-:W-:Y:S01]  /*14c0*/  @!P3 IMAD.WIDE R10, R9.reuse, 0x4, R14 ;  /* 0x00000004090ab825 */ /* 0x042fe200078e020e */
[----:B------:R4:W-:Y:S03]  /*14d0*/  @!P2 STG.E desc[UR8][R22.64], R32 ;  /* 0x000000201600a986 */ /* 0x0009e6000c101908 */
[----:B------:R-:W-:Y:S01]  /*14e0*/  @!P3 IMAD.WIDE R8, R9, 0x4, R18 ;  /* 0x000000040908b825 */ /* 0x000fe200078e0212 */
[----:B------:R4:W-:Y:S04]  /*14f0*/  @!P3 STG.E desc[UR8][R10.64], R37 ;  /* 0x000000250a00b986 */ /* 0x0009e8000c101908 */
[----:B------:R4:W-:Y:S04]  /*1500*/  @!P3 STG.E desc[UR8][R20.64], R31 ;  /* 0x0000001f1400b986 */ /* 0x0009e8000c101908 */
[----:B------:R4:W-:Y:S01]  /*1510*/  @!P3 STG.E desc[UR8][R8.64], R33 ;  /* 0x000000210800b986 */ /* 0x0009e2000c101908 */
[----:B------:R-:W-:-:S13]  /*1520*/  ISETP.LE.AND P0, PT, R4, UR4, PT ;  /* 0x0000000404007c0c */ /* 0x000fda000bf03270 */
[----:B----4-:R-:W-:Y:S05]  /*1530*/  @!P0 BRA `(.L_x_178) ;  /* 0xfffffff400588947 */ /* 0x010fea000383ffff */
[----:B------:R-:W-:Y:S05]  /*1540*/  EXIT ;  /* 0x000000000000794d */ /* 0x000fea0003800000 */
.L_x_177:
[----:B------:R-:W0:Y:S01]  /*1550*/  S2R R7, SR_TID.X ;  /* 0x0000000000077919 */ /* 0x000e220000002100 */
[----:B------:R-:W1:Y:S01]  /*1560*/  LDCU UR11, c[0x0][0xf7c] ;  /* 0x0001ef80ff0b77ac */ /* 0x000e620008000800 */
[----:B------:R-:W2:Y:S01]  /*1570*/  LDCU UR12, c[0x0][0xf80] ;  /* 0x0001f000ff0c77ac */ /* 0x000ea20008000800 */
[----:B------:R-:W3:Y:S01]  /*1580*/  LDCU UR13, c[0x0][0xf94] ;  /* 0x0001f280ff0d77ac */ /* 0x000ee20008000800 */
[----:B------:R-:W4:Y:S01]  /*1590*/  LDCU UR10, c[0x0][0xfa4] ;  /* 0x0001f480ff0a77ac */ /* 0x000f220008000800 */
[----:B------:R-:W-:-:S05]  /*15a0*/  UMOV UR4, URZ ;  /* 0x000000ff00047c82 */ /* 0x000fca0008000000 */
.L_x_179:
[----:B0-----:R-:W-:Y:S01]  /*15b0*/  VIADD R37, R7, UR4 ;  /* 0x0000000407257c36 */ /* 0x001fe20008000000 */
[----:B------:R-:W-:-:S04]  /*15c0*/  SHF.R.S32.HI R10, RZ, 0x1f, R3 ;  /* 0x0000001fff0a7819 */ /* 0x000fc80000011403 */
[----:B------:R-:W-:-:S13]  /*15d0*/  ISETP.GE.AND P1, PT, R37, R4, PT ;  /* 0x000000042500720c */ /* 0x000fda0003f26270 */
[----:B------:R-:W0:Y:S01]  /*15e0*/  @!P1 LDC.64 R8, c[0x0][0xfa8] ;  /* 0x0003ea00ff089b82 */ /* 0x000e220000000a00 */
[----:B------:R-:W-:-:S04]  /*15f0*/  @!P1 IADD3 R11, P0, PT, R3, R37, RZ ;  /* 0x00000025030b9210 */ /* 0x000fc80007f1e0ff */
[----:B------:R-:W-:Y:S02]  /*1600*/  @!P1 LEA.HI.X.SX32 R20, R37, R10, 0x1, P0 ;  /* 0x0000000a25149211 */ /* 0x000fe400000f0eff */
[----:B------:R-:W-:-:S04]  /*1610*/  @!P1 LEA R12, P0, R11, UR6, 0x2 ;  /* 0x000000060b0c9c11 */ /* 0x000fc8000f8010ff */
[----:B------:R-:W-:-:S05]  /*1620*/  @!P1 LEA.HI.X R13, R11, UR7, R20, 0x2, P0 ;  /* 0x000000070b0d9c11 */ /* 0x000fca00080f1414 */
[----:B------:R-:W5:Y:S04]  /*1630*/  @!P1 LDG.E R11, desc[UR8][R12.64] ;  /* 0x000000080c0b9981 */ /* 0x000f68000c1e1900 */
[----:B0-----:R-:W5:Y:S01]  /*1640*/  @!P1 LDG.E R8, desc[UR8][R8.64] ;  /* 0x0000000808089981 */ /* 0x001f62000c1e1900 */
[----:B------:R-:W-:-:S04]  /*1650*/  IADD3 R33, PT, PT, R37, UR5, RZ ;  /* 0x0000000525217c10 */ /* 0x000fc8000fffe0ff */
[----:B------:R-:W-:-:S13]  /*1660*/  ISETP.GE.AND P0, PT, R33, R4, PT ;  /* 0x000000042100720c */ /* 0x000fda0003f06270 */
[----:B------:R-:W0:Y:S01]  /*1670*/  @!P0 LDC.64 R20, c[0x0][0xfa8] ;  /* 0x0003ea00ff148b82 */ /* 0x000e220000000a00 */
[----:B------:R-:W-:Y:S01]  /*1680*/  @!P0 IADD3 R22, P2, PT, R3, R33, RZ ;  /* 0x0000002103168210 */ /* 0x000fe20007f5e0ff */
[----:B------:R-:W-:-:S03]  /*1690*/  IMAD.MOV.U32 R29, RZ, RZ, RZ ;  /* 0x000000ffff1d7224 */ /* 0x000fc600078e00ff */
[----:B------:R-:W-:Y:S02]  /*16a0*/  @!P0 LEA.HI.X.SX32 R23, R33, R10, 0x1, P2 ;  /* 0x0000000a21178211 */ /* 0x000fe400010f0eff */
[----:B------:R-:W-:-:S04]  /*16b0*/  @!P0 LEA R26, P2, R22, UR6, 0x2 ;  /* 0x00000006161a8c11 */ /* 0x000fc8000f8410ff */
[----:B------:R-:W-:Y:S01]  /*16c0*/  @!P0 LEA.HI.X R27, R22, UR7, R23, 0x2, P2 ;  /* 0x00000007161b8c11 */ /* 0x000fe200090f1417 */
[----:B-----5:R-:W-:-:S05]  /*16d0*/  @!P1 FMUL.FTZ R29, R11, R8 ;  /* 0x000000080b1d9220 */ /* 0x020fca0000410000 */
[----:B------:R5:W-:Y:S04]  /*16e0*/  @!P1 STG.E desc[UR8][R12.64], R29 ;  /* 0x0000001d0c009986 */ /* 0x000be8000c101908 */
[----:B0-----:R-:W2:Y:S04]  /*16f0*/  @!P0 LDG.E R20, desc[UR8][R20.64] ;  /* 0x0000000814148981 */ /* 0x001ea8000c1e1900 */
[----:B------:R-:W2:Y:S01]  /*1700*/  @!P0 LDG.E R9, desc[UR8][R26.64] ;  /* 0x000000081a098981 */ /* 0x000ea2000c1e1900 */
[----:B------:R-:W-:-:S04]  /*1710*/  IADD3 R36, PT, PT, R33, UR5, RZ ;  /* 0x0000000521247c10 */ /* 0x000fc8000fffe0ff */
[----:B------:R-:W-:Y:S01]  /*1720*/  ISETP.GE.AND P2, PT, R36, R4, PT ;  /* 0x000000042400720c */ /* 0x000fe20003f46270 */
[----:B------:R-:W-:-:S12]  /*1730*/  HFMA2 R32, -RZ, RZ, 0, 0 ;  /* 0x00000000ff207431 */ /* 0x000fd800000001ff */
[----:B------:R-:W0:Y:S01]  /*1740*/  @!P2 LDC.64 R22, c[0x0][0xfa8] ;  /* 0x0003ea00ff16ab82 */ /* 0x000e220000000a00 */
[----:B------:R-:W-:Y:S01]  /*1750*/  @!P2 IADD3 R11, P3, PT, R3, R36, RZ ;  /* 0x00000024030ba210 */ /* 0x000fe20007f7e0ff */
[----:B------:R-:W-:Y:S01]  /*1760*/  IMAD.MOV.U32 R8, RZ, RZ, RZ ;  /* 0x000000ffff087224 */ /* 0x000fe200078e00ff */
[----:B------:R-:W-:Y:S02]  /*1770*/  MOV R34, RZ ;  /* 0x000000ff00227202 */ /* 0x000fe40000000f00 */
[----:B------:R-:W-:Y:S02]  /*1780*/  @!P2 LEA.HI.X.SX32 R28, R36, R10, 0x1, P3 ;  /* 0x0000000a241ca211 */ /* 0x000fe400018f0eff */
[----:B------:R-:W-:Y:S01]  /*1790*/  @!P2 LEA R24, P3, R11, UR6, 0x2 ;  /* 0x000000060b18ac11 */ /* 0x000fe2000f8610ff */
[----:B------:R-:W-:-:S04]  /*17a0*/  @!P1 IMAD.WIDE R30, R37, 0x4, R14 ;  /* 0x00000004251e9825 */ /* 0x000fc800078e020e */
[----:B-----5:R-:W-:Y:S01]  /*17b0*/  @!P1 IMAD.WIDE R12, R37, 0x4, R18 ;  /* 0x00000004250c9825 */ /* 0x020fe200078e0212 */
[----:B------:R-:W-:Y:S01]  /*17c0*/  @!P2 LEA.HI.X R25, R11, UR7, R28, 0x2, P3 ;  /* 0x000000070b19ac11 */ /* 0x000fe200098f141c */
[----:B------:R5:W4:Y:S04]  /*17d0*/  @!P1 LDG.E R8, desc[UR8][R30.64] ;  /* 0x000000081e089981 */ /* 0x000b28000c1e1900 */
[----:B------:R-:W3:Y:S01]  /*17e0*/  @!P1 LDG.E R34, desc[UR8][R12.64] ;  /* 0x000000080c229981 */ /* 0x000ee2000c1e1900 */
[----:B--2---:R-:W-:Y:S01]  /*17f0*/  @!P0 FMUL.FTZ R32, R9, R20 ;  /* 0x0000001409208220 */ /* 0x004fe20000410000 */
[----:B------:R-:W-:Y:S02]  /*1800*/  IMAD.MOV.U32 R9, RZ, RZ, RZ ;  /* 0x000000ffff097224 */ /* 0x000fe400078e00ff */
[----:B------:R-:W-:-:S05]  /*1810*/  @!P1 IMAD.WIDE R20, R37, 0x4, R16 ;  /* 0x0000000425149825 */ /* 0x000fca00078e0210 */
[----:B------:R2:W1:Y:S04]  /*1820*/  @!P1 LDG.E R9, desc[UR8][R20.64] ;  /* 0x0000000814099981 */ /* 0x000468000c1e1900 */
[----:B------:R2:W-:Y:S04]  /*1830*/  @!P0 STG.E desc[UR8][R26.64], R32 ;  /* 0x000000201a008986 */ /* 0x0005e8000c101908 */
[----:B0-----:R0:W4:Y:S04]  /*1840*/  @!P2 LDG.E R22, desc[UR8][R22.64] ;  /* 0x000000081616a981 */ /* 0x001128000c1e1900 */
[----:B------:R-:W4:Y:S01]  /*1850*/  @!P2 LDG.E R35, desc[UR8][R24.64] ;  /* 0x000000081823a981 */ /* 0x000f22000c1e1900 */
[----:B-----5:R-:W-:-:S05]  /*1860*/  VIADD R31, R36, UR5 ;  /* 0x00000005241f7c36 */ /* 0x020fca0008000000 */
[----:B------:R-:W-:Y:S01]  /*1870*/  ISETP.GE.AND P1, PT, R31, R4, PT ;  /* 0x000000041f00720c */ /* 0x000fe20003f26270 */
[----:B------:R-:W-:Y:S02]  /*1880*/  HFMA2 R11, -RZ, RZ, 0, 0 ;  /* 0x00000000ff0b7431 */ /* 0x000fe400000001ff */
[----:B------:R-:W-:-:S10]  /*1890*/  HFMA2 R30, -RZ, RZ, 0, 0 ;  /* 0x00000000ff1e7431 */ /* 0x000fd400000001ff */
[----:B--2---:R-:W2:Y:S01]  /*18a0*/  @!P1 LDC.64 R20, c[0x0][0xfa8] ;  /* 0x0003ea00ff149b82 */ /* 0x004ea20000000a00 */
[----:B------:R-:W-:Y:S01]  /*18b0*/  @!P0 IMAD.WIDE R12, R33, 0x4, R14 ;  /* 0x00000004210c8825 */ /* 0x000fe200078e020e */
[----:B0-----:R-:W-:-:S03]  /*18c0*/  @!P1 IADD3 R23, P3, PT, R3, R31, RZ ;  /* 0x0000001f03179210 */ /* 0x001fc60007f7e0ff */
[----:B------:R-:W-:Y:S01]  /*18d0*/  @!P0 IMAD.WIDE R26, R33, 0x4, R16 ;  /* 0x00000004211a8825 */ /* 0x000fe200078e0210 */
[----:B------:R-:W-:Y:S01]  /*18e0*/  @!P1 LEA.HI.X.SX32 R10, R31, R10, 0x1, P3 ;  /* 0x0000000a1f0a9211 */ /* 0x000fe200018f0eff */
[----:B------:R0:W5:Y:S02]  /*18f0*/  @!P0 LDG.E R11, desc[UR8][R12.64] ;  /* 0x000000080c0b8981 */ /* 0x000164000c1e1900 */
[----:B------:R-:W-:Y:S02]  /*1900*/  IMAD.MOV.U32 R28, RZ, RZ, RZ ;  /* 0x000000ffff1c7224 */ /* 0x000fe400078e00ff */
[----:B------:R3:W5:Y:S01]  /*1910*/  @!P0 LDG.E R30, desc[UR8][R26.64] ;  /* 0x000000081a1e8981 */ /* 0x000762000c1e1900 */
[----:B0-----:R-:W-:Y:S01]  /*1920*/  CS2R R12, SRZ ;  /* 0x00000000000c7805 */ /* 0x001fe2000001ff00 */
[----:B---3--:R-:W-:-:S05]  /*1930*/  @!P0 IMAD.WIDE R26, R33, 0x4, R18 ;  /* 0x00000004211a8825 */ /* 0x008fca00078e0212 */
[----:B------:R0:W3:Y:S01]  /*1940*/  @!P0 LDG.E R13, desc[UR8][R26.64] ;  /* 0x000000081a0d8981 */ /* 0x0000e2000c1e1900 */
[----:B----4-:R-:W-:Y:S01]  /*1950*/  @!P2 FMUL.FTZ R28, R35, R22 ;  /* 0x00000016231ca220 */ /* 0x010fe20000410000 */
[----:B------:R-:W-:-:S04]  /*1960*/  @!P1 LEA R22, P3, R23, UR6, 0x2 ;  /* 0x0000000617169c11 */ /* 0x000fc8000f8610ff */
[----:B------:R-:W-:Y:S01]  /*1970*/  @!P1 LEA.HI.X R23, R23, UR7, R10, 0x2, P3 ;  /* 0x0000000717179c11 */ /* 0x000fe200098f140a */
[----:B------:R4:W-:Y:S04]  /*1980*/  @!P2 STG.E desc[UR8][R24.64], R28 ;  /* 0x0000001c1800a986 */ /* 0x0009e8000c101908 */
[----:B--2---:R-:W2:Y:S04]  /*1990*/  @!P1 LDG.E R21, desc[UR8][R20.64] ;  /* 0x0000000814159981 */ /* 0x004ea8000c1e1900 */
[----:B------:R-:W2:Y:S01]  /*19a0*/  @!P1 LDG.E R10, desc[UR8][R22.64] ;  /* 0x00000008160a9981 */ /* 0x000ea2000c1e1900 */
[----:B------:R-:W-:-:S02]  /*19b0*/  IMAD.MOV.U32 R33, RZ, RZ, RZ ;  /* 0x000000ffff217224 */ /* 0x000fc400078e00ff */
[----:B0-----:R-:W-:Y:S01]  /*19c0*/  @!P2 IMAD.WIDE R26, R36, 0x4, R14 ;  /* 0x00000004241aa825 */ /* 0x001fe200078e020e */
[----:B------:R-:W-:-:S04]  /*19d0*/  MOV R35, RZ ;  /* 0x000000ff00237202 */ /* 0x000fc80000000f00 */
[----:B------:R-:W3:Y:S01]  /*19e0*/  @!P2 LDG.E R33, desc[UR8][R26.64] ;  /* 0x000000081a21a981 */ /* 0x000ee2000c1e1900 */
[----:B----4-:R-:W-:-:S05]  /*19f0*/  @!P2 IMAD.WIDE R24, R36, 0x4, R16 ;  /* 0x000000042418a825 */ /* 0x010fca00078e0210 */
[----:B------:R0:W4:Y:S02]  /*1a00*/  @!P2 LDG.E R35, desc[UR8][R24.64] ;  /* 0x000000081823a981 */ /* 0x000124000c1e1900 */
[----:B0-----:R-:W-:-:S04]  /*1a10*/  @!P1 IMAD.WIDE R24, R31, 0x4, R14 ;  /* 0x000000041f189825 */ /* 0x001fc800078e020e */
[----:B------:R-:W-:-:S04]  /*1a20*/  @!P1 IMAD.WIDE R26, R31, 0x4, R16 ;  /* 0x000000041f1a9825 */ /* 0x000fc800078e0210 */
[----:B--2---:R-:W-:Y:S01]  /*1a30*/  @!P1 FMUL.FTZ R12, R10, R21 ;  /* 0x000000150a0c9220 */ /* 0x004fe20000410000 */
[----:B------:R-:W-:Y:S02]  /*1a40*/  IMAD.MOV.U32 R10, RZ, RZ, RZ ;  /* 0x000000ffff0a7224 */ /* 0x000fe400078e00ff */
[----:B------:R-:W-:-:S05]  /*1a50*/  @!P2 IMAD.WIDE R20, R36, 0x4, R18 ;  /* 0x000000042414a825 */ /* 0x000fca00078e0212 */
[----:B------:R0:W2:Y:S01]  /*1a60*/  @!P2 LDG.E R10, desc[UR8][R20.64] ;  /* 0x00000008140aa981 */ /* 0x0000a2000c1e1900 */
[----:B------:R-:W-:Y:S01]  /*1a70*/  HFMA2 R36, -RZ, RZ, 0, 0 ;  /* 0x00000000ff247431 */ /* 0x000fe200000001ff */
[----:B0-----:R-:W0:Y:S02]  /*1a80*/  LDC.64 R20, c[0x0][0xf98] ;  /* 0x0003e600ff147b82 */ /* 0x001e240000000a00 */
[----:B------:R1:W-:Y:S04]  /*1a90*/  @!P1 STG.E desc[UR8][R22.64], R12 ;  /* 0x0000000c16009986 */ /* 0x0003e8000c101908 */
[----:B------:R5:W2:Y:S01]  /*1aa0*/  @!P1 LDG.E R36, desc[UR8][R24.64] ;  /* 0x0000000818249981 */ /* 0x000aa2000c1e1900 */
[----:B-1----:R-:W-:Y:S02]  /*1ab0*/  IMAD.MOV.U32 R22, RZ, RZ, RZ ;  /* 0x000000ffff167224 */ /* 0x002fe400078e00ff */
[----:B-----5:R-:W-:-:S04]  /*1ac0*/  @!P1 IMAD.WIDE R24, R31, 0x4, R18 ;  /* 0x000000041f189825 */ /* 0x020fc800078e0212 */
[----:B------:R1:W5:Y:S04]  /*1ad0*/  @!P1 LDG.E R22, desc[UR8][R26.64] ;  /* 0x000000081a169981 */ /* 0x000368000c1e1900 */
[----:B0-----:R-:W5:Y:S01]  /*1ae0*/  LDG.E R20, desc[UR8][R20.64] ;  /* 0x0000000814147981 */ /* 0x001f62000c1e1900 */
[----:B-1----:R-:W-:-:S06]  /*1af0*/  MOV R26, RZ ;  /* 0x000000ff001a7202 */ /* 0x002fcc0000000f00 */
[----:B------:R0:W5:Y:S01]  /*1b00*/  @!P1 LDG.E R26, desc[UR8][R24.64] ;  /* 0x00000008181a9981 */ /* 0x000162000c1e1900 */
[----:B------:R-:W1:Y:S01]  /*1b10*/  MUFU.RCP R23, R2 ;  /* 0x0000000200177308 */ /* 0x000e620000001000 */
[----:B------:R-:W-:Y:S01]  /*1b20*/  FFMA.FTZ R31, R8, UR10, R29 ;  /* 0x0000000a081f7c23 */ /* 0x000fe2000801001d */
[----:B------:R-:W-:-:S03]  /*1b30*/  ISETP.GE.AND P3, PT, R37, R4, PT ;  /* 0x000000042500720c */ /* 0x000fc60003f66270 */
[----:B------:R-:W-:-:S04]  /*1b40*/  FMUL.FTZ R29, R6, R31 ;  /* 0x0000001f061d7220 */ /* 0x000fc80000410000 */
[----:B------:R-:W-:Y:S01]  /*1b50*/  FMUL.FTZ R37, R31, R29 ;  /* 0x0000001d1f257220 */ /* 0x000fe20000410000 */
[----:B------:R-:W-:Y:S01]  /*1b60*/  FFMA.FTZ R29, R11, UR10, R32 ;  /* 0x0000000a0b1d7c23 */ /* 0x000fe20008010020 */
[----:B------:R-:W-:Y:S02]  /*1b70*/  FMUL.FTZ R32, R5, R31 ;  /* 0x0000001f05207220 */ /* 0x000fe40000410000 */
[----:B------:R-:W-:Y:S02]  /*1b80*/  FFMA.FTZ R34, R34, UR12, R37 ;  /* 0x0000000c22227c23 */ /* 0x000fe40008010025 */
[----:B0-----:R-:W-:Y:S02]  /*1b90*/  FFMA.FTZ R24, R9, UR11, R32 ;  /* 0x0000000b09187c23 */ /* 0x001fe40008010020 */
[----:B-1----:R-:W-:Y:S01]  /*1ba0*/  FMUL.FTZ R9, R34, R23 ;  /* 0x0000001722097220 */ /* 0x002fe20000410000 */
[----:B---3--:R-:W-:-:S05]  /*1bb0*/  FFMA.FTZ R28, R33, UR10, R28 ;  /* 0x0000000a211c7c23 */ /* 0x008fca000801001c */
[----:B------:R-:W0:Y:S01]  /*1bc0*/  MUFU.SQRT R9, R9 ;  /* 0x0000000900097308 */ /* 0x000e220000002000 */
[----:B------:R-:W-:Y:S01]  /*1bd0*/  FMUL.FTZ R21, R5, R28 ;  /* 0x0000001c05157220 */ /* 0x000fe20000410000 */
[----:B------:R-:W-:-:S03]  /*1be0*/  FMUL.FTZ R27, R6, R29 ;  /* 0x0000001d061b7220 */ /* 0x000fc60000410000 */
[----:B----4-:R-:W-:Y:S01]  /*1bf0*/  FFMA.FTZ R35, R35, UR11, R21 ;  /* 0x0000000b23237c23 */ /* 0x010fe20008010015 */
[----:B------:R-:W-:Y:S01]  /*1c00*/  FMUL.FTZ R21, R6, R28 ;  /* 0x0000001c06157220 */ /* 0x000fe20000410000 */
[----:B------:R-:W-:-:S03]  /*1c10*/  FMUL.FTZ R32, R29, R27 ;  /* 0x0000001b1d207220 */ /* 0x000fc60000410000 */
[----:B------:R-:W-:Y:S02]  /*1c20*/  FMUL.FTZ R25, R28, R21 ;  /* 0x000000151c197220 */ /* 0x000fe40000410000 */
[----:B------:R-:W-:Y:S01]  /*1c30*/  MUFU.RCP R21, R0 ;  /* 0x0000000000157308 */ /* 0x000fe20000001000 */
[----:B------:R-:W-:Y:S01]  /*1c40*/  FFMA.FTZ R32, R13, UR12, R32 ;  /* 0x0000000c0d207c23 */ /* 0x000fe20008010020 */
[----:B0-----:R-:W-:-:S03]  /*1c50*/  FADD.FTZ R27, R9, UR13 ;  /* 0x0000000d091b7e21 */ /* 0x001fc60008010000 */
[----:B------:R-:W-:-:S03]  /*1c60*/  FMUL.FTZ R13, R32, R23 ;  /* 0x00000017200d7220 */ /* 0x000fc60000410000 */
[----:B------:R-:W-:Y:S08]  /*1c70*/  MUFU.RCP R9, R27 ;  /* 0x0000001b00097308 */ /* 0x000ff00000001000 */
[----:B------:R-:W0:Y:S01]  /*1c80*/  MUFU.SQRT R13, R13 ;  /* 0x0000000d000d7308 */ /* 0x000e220000002000 */
[----:B------:R-:W-:-:S04]  /*1c90*/  FMUL.FTZ R29, R5, R29 ;  /* 0x0000001d051d7220 */ /* 0x000fc80000410000 */
[----:B------:R-:W-:Y:S01]  /*1ca0*/  FFMA.FTZ R30, R30, UR11, R29 ;  /* 0x0000000b1e1e7c23 */ /* 0x000fe2000801001d */
[----:B0-----:R-:W-:-:S04]  /*1cb0*/  FADD.FTZ R13, R13, UR13 ;  /* 0x0000000d0d0d7e21 */ /* 0x001fc80008010000 */
[----:B------:R0:W-:Y:S01]  /*1cc0*/  MUFU.RCP R29, R13 ;  /* 0x0000000d001d7308 */ /* 0x0001e20000001000 */
[----:B--2---:R-:W-:Y:S01]  /*1cd0*/  FFMA.FTZ R10, R10, UR12, R25 ;  /* 0x0000000c0a0a7c23 */ /* 0x004fe20008010019 */
[----:B------:R-:W-:Y:S01]  /*1ce0*/  FFMA.FTZ R25, R36, UR10, R12 ;  /* 0x0000000a24197c23 */ /* 0x000fe2000801000c */
[----:B------:R-:W-:-:S04]  /*1cf0*/  FMUL.FTZ R12, R24, R21 ;  /* 0x00000015180c7220 */ /* 0x000fc80000410000 */
[----:B------:R-:W-:Y:S01]  /*1d00*/  FMUL.FTZ R9, R12, R9 ;  /* 0x000000090c097220 */ /* 0x000fe20000410000 */
[----:B------:R-:W-:-:S04]  /*1d10*/  FMUL.FTZ R28, R6, R25 ;  /* 0x00000019061c7220 */ /* 0x000fc80000410000 */
[----:B------:R-:W-:Y:S01]  /*1d20*/  FMUL.FTZ R31, R25, R28 ;  /* 0x0000001c191f7220 */ /* 0x000fe20000410000 */
[----:B-----5:R-:W-:Y:S01]  /*1d30*/  FFMA.FTZ R37, -R9, R20, R8 ;  /* 0x0000001409257223 */ /* 0x020fe20000010108 */
[----:B------:R-:W-:-:S04]  /*1d40*/  FMUL.FTZ R9, R10, R23 ;  /* 0x000000170a097220 */ /* 0x000fc80000410000 */
[----:B------:R-:W1:Y:S01]  /*1d50*/  MUFU.SQRT R12, R9 ;  /* 0x00000009000c7308 */ /* 0x000e620000002000 */
[----:B------:R-:W-:-:S04]  /*1d60*/  FFMA.FTZ R28, R26, UR12, R31 ;  /* 0x0000000c1a1c7c23 */ /* 0x000fc8000801001f */
[----:B0-----:R-:W-:-:S04]  /*1d70*/  FMUL.FTZ R13, R28, R23 ;  /* 0x000000171c0d7220 */ /* 0x001fc80000410000 */
[----:B------:R0:W2:Y:S01]  /*1d80*/  MUFU.SQRT R26, R13 ;  /* 0x0000000d001a7308 */ /* 0x0000a20000002000 */
[----:B------:R-:W-:Y:S01]  /*1d90*/  FMUL.FTZ R8, R30, R21 ;  /* 0x000000151e087220 */ /* 0x000fe20000410000 */
[----:B------:R-:W-:Y:S02]  /*1da0*/  VIADD R31, R7, UR4 ;  /* 0x00000004071f7c36 */ /* 0x000fe40008000000 */
[----:B-1----:R-:W-:Y:S01]  /*1db0*/  FADD.FTZ R23, R12, UR13 ;  /* 0x0000000d0c177e21 */ /* 0x002fe20008010000 */
[----:B------:R-:W-:Y:S01]  /*1dc0*/  FMUL.FTZ R29, R8, R29 ;  /* 0x0000001d081d7220 */ /* 0x000fe20000410000 */
[----:B------:R-:W-:-:S04]  /*1dd0*/  @!P3 IMAD.WIDE R8, R31, 0x4, R14 ;  /* 0x000000041f08b825 */ /* 0x000fc800078e020e */
[----:B------:R-:W1:Y:S01]  /*1de0*/  MUFU.RCP R23, R23 ;  /* 0x0000001700177308 */ /* 0x000e620000001000 */
[C---:B0-----:R-:W-:Y:S01]  /*1df0*/  @!P3 IMAD.WIDE R12, R31.reuse, 0x4, R16 ;  /* 0x000000041f0cb825 */ /* 0x041fe200078e0210 */
[----:B------:R0:W-:Y:S04]  /*1e00*/  @!P3 STG.E desc[UR8][R8.64], R37 ;  /* 0x000000250800b986 */ /* 0x0001e8000c101908 */
[----:B------:R2:W-:Y:S01]  /*1e10*/  @!P3 STG.E desc[UR8][R12.64], R24 ;  /* 0x000000180c00b986 */ /* 0x0005e2000c101908 */
[----:B0-----:R-:W-:Y:S01]  /*1e20*/  FFMA.FTZ R37, R20, -R29, R11 ;  /* 0x8000001d14257223 */ /* 0x001fe2000001000b */
[----:B--2---:R-:W-:Y:S01]  /*1e30*/  FADD.FTZ R24, R26, UR13 ;  /* 0x0000000d1a187e21 */ /* 0x004fe20008010000 */
[C---:B------:R-:W-:Y:S01]  /*1e40*/  @!P3 IMAD.WIDE R26, R31.reuse, 0x4, R18 ;  /* 0x000000041f1ab825 */ /* 0x040fe200078e0212 */
[----:B------:R-:W-:-:S02]  /*1e50*/  IADD3 R31, PT, PT, R31, UR5, RZ ;  /* 0x000000051f1f7c10 */ /* 0x000fc4000fffe0ff */
[----:B------:R-:W0:Y:S01]  /*1e60*/  MUFU.RCP R29, R24 ;  /* 0x00000018001d7308 */ /* 0x000e220000001000 */
[----:B------:R-:W-:Y:S01]  /*1e70*/  FMUL.FTZ R11, R35, R21 ;  /* 0x00000015230b7220 */ /* 0x000fe20000410000 */
[----:B------:R-:W-:Y:S01]  /*1e80*/  FMUL.FTZ R13, R5, R25 ;  /* 0x00000019050d7220 */ /* 0x000fe20000410000 */
[----:B------:R-:W-:-:S04]  /*1e90*/  @!P0 IMAD.WIDE R8, R31, 0x4, R14 ;  /* 0x000000041f088825 */ /* 0x000fc800078e020e */
[----:B-1----:R-:W-:Y:S01]  /*1ea0*/  FMUL.FTZ R25, R11, R23 ;  /* 0x000000170b197220 */ /* 0x002fe20000410000 */
[----:B------:R-:W-:Y:S01]  /*1eb0*/  FFMA.FTZ R11, R22, UR11, R13 ;  /* 0x0000000b160b7c23 */ /* 0x000fe2000801000d */
[----:B------:R-:W-:Y:S01]  /*1ec0*/  @!P3 STG.E desc[UR8][R26.64], R34 ;  /* 0x000000221a00b986 */ /* 0x000fe2000c101908 */
[----:B------:R-:W-:-:S03]  /*1ed0*/  @!P0 IMAD.WIDE R22, R31, 0x4, R16 ;  /* 0x000000041f168825 */ /* 0x000fc600078e0210 */
[----:B------:R1:W-:Y:S01]  /*1ee0*/  @!P0 STG.E desc[UR8][R8.64], R37 ;  /* 0x0000002508008986 */ /* 0x0003e2000c101908 */
[----:B------:R-:W-:Y:S01]  /*1ef0*/  FMUL.FTZ R21, R11, R21 ;  /* 0x000000150b157220 */ /* 0x000fe20000410000 */
[----:B------:R-:W-:-:S04]  /*1f00*/  @!P0 IMAD.WIDE R12, R31, 0x4, R18 ;  /* 0x000000041f0c8825 */ /* 0x000fc800078e0212 */
[----:B------:R-:W-:Y:S01]  /*1f10*/  FFMA.FTZ R33, R20, -R25, R33 ;  /* 0x8000001914217223 */ /* 0x000fe20000010021 */
[----:B------:R-:W-:Y:S01]  /*1f20*/  @!P0 STG.E desc[UR8][R22.64], R30 ;  /* 0x0000001e16008986 */ /* 0x000fe2000c101908 */
[----:B0-----:R-:W-:Y:S01]  /*1f30*/  FMUL.FTZ R21, R21, R29 ;  /* 0x0000001d15157220 */ /* 0x001fe20000410000 */
[----:B-1----:R-:W-:Y:S02]  /*1f40*/  VIADD R9, R31, UR5 ;  /* 0x000000051f097c36 */ /* 0x002fe40008000000 */
[----:B------:R0:W-:Y:S03]  /*1f50*/  @!P0 STG.E desc[UR8][R12.64], R32 ;  /* 0x000000200c008986 */ /* 0x0001e6000c101908 */
[C---:B------:R-:W-:Y:S01]  /*1f60*/  IADD3 R31, PT, PT, R9.reuse, UR5, RZ ;  /* 0x00000005091f7c10 */ /* 0x040fe2000fffe0ff */
[----:B------:R-:W-:-:S04]  /*1f70*/  @!P2 IMAD.WIDE R24, R9, 0x4, R14 ;  /* 0x000000040918a825 */ /* 0x000fc800078e020e */
[----:B------:R-:W-:Y:S01]  /*1f80*/  FFMA.FTZ R29, R20, -R21, R36 ;  /* 0x80000015141d7223 */ /* 0x000fe20000010024 */
[----:B------:R-:W-:-:S04]  /*1f90*/  @!P1 IMAD.WIDE R20, R31, 0x4, R14 ;  /* 0x000000041f149825 */ /* 0x000fc800078e020e */
[C---:B0-----:R-:W-:Y:S01]  /*1fa0*/  @!P2 IMAD.WIDE R12, R9.reuse, 0x4, R16 ;  /* 0x00000004090ca825 */ /* 0x041fe200078e0210 */
[----:B------:R0:W-:Y:S03]  /*1fb0*/  @!P2 STG.E desc[UR8][R24.64], R33 ;  /* 0x000000211800a986 */ /* 0x0001e6000c101908 */
[----:B------:R-:W-:Y:S01]  /*1fc0*/  @!P2 IMAD.WIDE R8, R9, 0x4, R18 ;  /* 0x000000040908a825 */ /* 0x000fe200078e0212 */
[----:B------:R0:W-:Y:S03]  /*1fd0*/  @!P2 STG.E desc[UR8][R12.64], R35 ;  /* 0x000000230c00a986 */ /* 0x0001e6000c101908 */
[C---:B------:R-:W-:Y:S01]  /*1fe0*/  @!P1 IMAD.WIDE R26, R31.reuse, 0x4, R16 ;  /* 0x000000041f1a9825 */ /* 0x040fe200078e0210 */
[----:B------:R0:W-:Y:S03]  /*1ff0*/  @!P2 STG.E desc[UR8][R8.64], R10 ;  /* 0x0000000a0800a986 */ /* 0x0001e6000c101908 */
[----:B------:R-:W-:Y:S01]  /*2000*/  @!P1 IMAD.WIDE R36, R31, 0x4, R18 ;  /* 0x000000041f249825 */ /* 0x000fe200078e0212 */
[----:B------:R0:W-:Y:S01]  /*2010*/  @!P1 STG.E desc[UR8][R20.64], R29 ;  /* 0x0000001d14009986 */ /* 0x0001e2000c101908 */
[----:B------:R-:W-:-:S03]  /*2020*/  ULEA UR4, UR5, UR4, 0x2 ;  /* 0x0000000405047291 */ /* 0x000fc6000f8e10ff */
[----:B------:R0:W-:Y:S04]  /*2030*/  @!P1 STG.E desc[UR8][R26.64], R11 ;  /* 0x0000000b1a009986 */ /* 0x0001e8000c101908 */
[----:B------:R0:W-:Y:S01]  /*2040*/  @!P1 STG.E desc[UR8][R36.64], R28 ;  /* 0x0000001c24009986 */ /* 0x0001e2000c101908 */
[----:B------:R-:W-:-:S13]  /*2050*/  ISETP.LE.AND P0, PT, R4, UR4, PT ;  /* 0x0000000404007c0c */ /* 0x000fda000bf03270 */
[----:B0-----:R-:W-:Y:S05]  /*2060*/  @!P0 BRA `(.L_x_179) ;  /* 0xfffffff400508947 */ /* 0x001fea000383ffff */
[----:B------:R-:W-:Y:S05]  /*2070*/  EXIT ;  /* 0x000000000000794d */ /* 0x000fea0003800000 */
        .type           $_Z25multi_tensor_apply_kernelI18TensorListMetadataILi4EE21AdamCapturableFunctorIffEJffPiifPf10adamMode_tfS5_EEvlPViT_T0_DpT1_$__internal_accurate_pow,@function
        .size           $_Z25multi_tensor_apply_kernelI18TensorListMetadataILi4EE21AdamCapturableFunctorIffEJffPiifPf10adamMode_tfS5_EEvlPViT_T0_DpT1_$__internal_accurate_pow,(.L_x_318 - $_Z25multi_tensor_apply_kernelI18TensorListMetadataILi4EE21AdamCapturableFunctorIffEJffPiifPf10adamMode_tfS5_EEvlPViT_T0_DpT1_$__internal_accurate_pow)
$_Z25multi_tensor_apply_kernelI18TensorListMetadataILi4EE21AdamCapturableFunctorIffEJffPiifPf10adamMode_tfS5_EEvlPViT_T0_DpT1_$__internal_accurate_pow:
        /* <DEDUP_REMOVED lines=13> */
[----:B------:R-:W-:Y:S02]  /*2150*/  @!P2 MOV R12, R11 ;  /* 0x0000000b000ca202 */ /* 0x000fe40000000f00 */
[----:B------:R-:W-:Y:S02]  /*2160*/  @!P2 MOV R28, R10 ;  /* 0x0000000a001ca202 */ /* 0x000fe40000000f00 */
[----:B------:R-:W-:Y:S02]  /*2170*/  LOP3.LUT R12, R12, 0x800fffff, RZ, 0xc0, !PT ;  /* 0x800fffff0c0c7812 */ /* 0x000fe400078ec0ff */
[----:B------:R-:W-:Y:S02]  /*2180*/  @!P2 LEA.HI R33, R11, 0xffffffca, RZ, 0xc ;  /* 0xffffffca0b21a811 */ /* 0x000fe400078f60ff */
[----:B------:R-:W-:Y:S02]  /*2190*/  LOP3.LUT R29, R12, 0x3ff00000, RZ, 0xfc, !PT ;  /* 0x3ff000000c1d7812 */ /* 0x000fe400078efcff */
[----:B------:R-:W-:-:S02]  /*21a0*/  IADD3 R10, PT, PT, R33, -0x3ff, RZ ;  /* 0xfffffc01210a7810 */ /* 0x000fc40007ffe0ff */
[----:B------:R-:W-:-:S13]  /*21b0*/  ISETP.GE.U32.AND P3, PT, R29, 0x3ff6a09f, PT ;  /* 0x3ff6a09f1d00780c */ /* 0x000fda0003f66070 */
[----:B------:R-:W-:Y:S01]  /*21c0*/  @P3 VIADD R13, R29, 0xfff00000 ;  /* 0xfff000001d0d3836 */ /* 0x000fe20000000000 */
[----:B------:R-:W-:Y:S02]  /*21d0*/  @P3 IADD3 R10, PT, PT, R33, -0x3fe, RZ ;  /* 0xfffffc02210a3810 */ /* 0x000fe40007ffe0ff */
[----:B------:R-:W-:Y:S02]  /*21e0*/  MOV R33, R35 ;  /* 0x0000002300217202 */ /* 0x000fe40000000f00 */
        /* <DEDUP_REMOVED lines=77> */
[----:B------:R-:W-:-:S06]  /*26c0*/  IMAD.MOV.U32 R18, RZ, RZ, R32 ;  /* 0x000000ffff127224 */ /* 0x000fcc00078e0020 */
[----:B------:R-:W-:Y:S01]  /*26d0*/  DFMA R12, R12, UR6, R14 ;  /* 0x000000060c0c7c2b */ /* 0x000fe2000800000e */
[----:B------:R-:W-:-:S04]  /*26e0*/  SHF.L.U32 R14, R33, 0x1, RZ ;  /* 0x00000001210e7819 */ /* 0x000fc800000006ff */
[----:B------:R-:W-:-:S03]  /*26f0*/  ISETP.GT.U32.AND P2, PT, R14, -0x2000001, PT ;  /* 0xfdffffff0e00780c */ /* 0x000fc60003f44070 */
[----:B------:R-:W-:Y:S01]  /*2700*/  DADD R14, R10, R12 ;  /* 0x000000000a0e7229 */ /* 0x000fe2000000000c */
[----:B------:R-:W-:-:S07]  /*2710*/  SEL R19, R19, R33, P2 ;  /* 0x0000002113137207 */ /* 0x000fce0001000000 */
        /* <DEDUP_REMOVED lines=64> */
.L_x_180:
[----:B------:R-:W-:Y:S01]  /*2b20*/  DFMA R16, R16, R10, R10 ;  /* 0x0000000a1010722b */ /* 0x000fe2000000000a */
[----:B------:R-:W-:Y:S01]  /*2b30*/  MOV R12, R4 ;  /* 0x00000004000c7202 */ /* 0x000fe20000000f00 */
[----:B------:R-:W-:Y:S01]  /*2b40*/  DSETP.NEU.AND P2, PT, |R10|, +INF , PT ;  /* 0x7ff000000a00742a */ /* 0x000fe20003f4d200 */
[----:B------:R-:W-:-:S07]  /*2b50*/  MOV R13, 0x0 ;  /* 0x00000000000d7802 */ /* 0x000fce0000000f00 */
[----:B------:R-:W-:Y:S02]  /*2b60*/  FSEL R10, R10, R16, !P2 ;  /* 0x000000100a0a7208 */ /* 0x000fe40005000000 */
[----:B------:R-:W-:Y:S01]  /*2b70*/  FSEL R11, R11, R17, !P2 ;  /* 0x000000110b0b7208 */ /* 0x000fe20005000000 */
[----:B------:R-:W-:Y:S06]  /*2b80*/  RET.REL.NODEC R12 `(_Z25multi_tensor_apply_kernelI18TensorListMetadataILi4EE21AdamCapturableFunctorIffEJffPiifPf10adamMode_tfS5_EEvlPViT_T0_DpT1_) ;  /* 0xffffffd40c1c7950 */ /* 0x000fec0003c3ffff */
.L_x_181:
        /* <DEDUP_REMOVED lines=15> */
.L_x_318:


//--------------------- .text._Z25multi_tensor_apply_kernelI18TensorListMetadataILi4EE21AdamCapturableFunctorIdfEJffPiifPf10adamMode_tfS5_EEvlPViT_T0_DpT1_ --------------------------
	.section	.text._Z25multi_tensor_apply_kernelI18TensorListMetadataILi4EE21AdamCapturableFunctorIdfEJffPiifPf10adamMode_tfS5_EEvlPViT_T0_DpT1_,"ax",@progbits
	.align	128
        .global         _Z25multi_tensor_apply_kernelI18TensorListMetadataILi4EE21AdamCapturableFunctorIdfEJffPiifPf10adamMode_tfS5_EEvlPViT_T0_DpT1_
        .type           _Z25multi_tensor_apply_kernelI18TensorListMetadataILi4EE21AdamCapturableFunctorIdfEJffPiifPf10adamMode_tfS5_EEvlPViT_T0_DpT1_,@function
        .size           _Z25multi_tensor_apply_kernelI18TensorListMetadataILi4EE21AdamCapturableFunctorIdfEJffPiifPf10adamMode_tfS5_EEvlPViT_T0_DpT1_,(.L_x_319 - _Z25multi_tensor_apply_kernelI18TensorListMetadataILi4EE21AdamCapturableFunctorIdfEJffPiifPf10adamMode_tfS5_EEvlPViT_T0_DpT1_)
        .other          _Z25multi_tensor_apply_kernelI18TensorListMetadataILi4EE21AdamCapturableFunctorIdfEJffPiifPf10adamMode_tfS5_EEvlPViT_T0_DpT1_,@"STO_CUDA_ENTRY STV_DEFAULT"
_Z25multi_tensor_apply_kernelI18TensorListMetadataILi4EE21AdamCapturableFunctorIdfEJffPiifPf10adamMode_tfS5_EEvlPViT_T0_DpT1_:
.text._Z25multi_tensor_apply_kernelI18TensorListMetadataILi4EE21AdamCapturableFunctorIdfEJffPiifPf10adamMode_tfS5_EEvlPViT_T0_DpT1_:
        /* <DEDUP_REMOVED lines=23> */
[----:B------:R-:W-:Y:S01]  /*0170*/  UMOV UR7, UR5 ;  /* 0x0000000500077c82 */ /* 0x000fe20008000000 */
[----:B------:R-:W-:Y:S01]  /*0180*/  MOV R3, R5 ;  /* 0x0000000500037202 */ /* 0x000fe20000000f00 */
        /* <DEDUP_REMOVED lines=9> */
[----:B------:R-:W-:Y:S05]  /*0220*/  CALL.REL.NOINC `($_Z25multi_tensor_apply_kernelI18TensorListMetadataILi4EE21AdamCapturableFunctorIdfEJffPiifPf10adamMode_tfS5_EEvlPViT_T0_DpT1_$__internal_accurate_pow) ;  /* 0x0000002400c87944 */ /* 0x000fea0003c00000 */
        /* <DEDUP_REMOVED lines=15> */
[----:B------:R-:W-:Y:S02]  /*0320*/  MOV R4, UR4 ;  /* 0x0000000400047c02 */ /* 0x000fe40008000f00 */
[----:B------:R-:W-:Y:S01]  /*0330*/  MOV R5, UR5 ;  /* 0x0000000500057c02 */ /* 0x000fe20008000f00 */
[----:B------:R-:W-:Y:S01]  /*0340*/  UISETP.NE.AND.EX UP0, UPT, UR9, -0x80000000, UPT, UP0 ;  /* 0x800000000900788c */ /* 0x000fe2000bf05300 */
[----:B------:R-:W-:-:S05]  /*0350*/  ISETP.LE.AND P4, PT, RZ, UR5, PT ;  /* 0x00000005ff007c0c */ /* 0x000fca000bf83270 */
[----:B------:R-:W-:-:S13]  /*0360*/  PLOP3.LUT P1, PT, PT, PT, UP0, 0x80, 0x8 ;  /* 0x000000000008781c */ /* 0x000fda0003f2f008 */
[----:B------:R-:W-:Y:S01]  /*0370*/  DSETP.NEU.AND P1, PT, |R4|, 0.5, !P1 ;  /* 0x3fe000000400742a */ /* 0x000fe20004f2d200 */
[----:B------:R-:W-:-:S05]  /*0380*/  MOV R4, RZ ;  /* 0x000000ff00047202 */ /* 0x000fca0000000f00 */
[----:B------:R-:W-:-:S04]  /*0390*/  SEL R5, R27, RZ, P1 ;  /* 0x000000ff1b057207 */ /* 0x000fc80000800000 */
[----:B------:R-:W-:-:S07]  /*03a0*/  @!P4 LOP3.LUT R5, R5, 0x7ff00000, RZ, 0xfc, !PT ;  /* 0x7ff000000505c812 */ /* 0x000fce00078efcff */
.L_x_183:
        /* <DEDUP_REMOVED lines=15> */
.L_x_184:
        /* <DEDUP_REMOVED lines=20> */
[----:B------:R-:W-:Y:S02]  /*05e0*/  MOV R22, R6 ;  /* 0x0000000600167202 */ /* 0x000fe40000000f00 */
[----:B------:R-:W-:-:S07]  /*05f0*/  MOV R3, R7 ;  /* 0x0000000700037202 */ /* 0x000fce0000000f00 */
[----:B------:R-:W-:Y:S05]  /*0600*/  CALL.REL.NOINC `($_Z25multi_tensor_apply_kernelI18TensorListMetadataILi4EE21AdamCapturableFunctorIdfEJffPiifPf10adamMode_tfS5_EEvlPViT_T0_DpT1_$__internal_accurate_pow) ;  /* 0x0000002000d07944 */ /* 0x000fea0003c00000 */
        /* <DEDUP_REMOVED lines=21> */
[----:B------:R-:W-:-:S05]  /*0760*/  IMAD.MOV.U32 R4, RZ, RZ, RZ ;  /* 0x000000ffff047224 */ /* 0x000fca00078e00ff */
[----:B------:R-:W-:-:S04]  /*0770*/  SEL R5, R27, RZ, P0 ;  /* 0x000000ff1b057207 */ /* 0x000fc80000000000 */
[----:B------:R-:W-:-:S07]  /*0780*/  @!P3 LOP3.LUT R5, R5, 0x7ff00000, RZ, 0xfc, !PT ;  /* 0x7ff000000505b812 */ /* 0x000fce00078efcff */
.L_x_185:
        /* <DEDUP_REMOVED lines=15> */
.L_x_186:
        /* <DEDUP_REMOVED lines=10> */
.L_x_182:
        /* <DEDUP_REMOVED lines=40> */
[----:B------:R-:W-:Y:S01]  /*0ba0*/  MOV R14, UR15 ;  /* 0x0000000f000e7c02 */ /* 0x000fe20008000f00 */
[----:B------:R-:W-:Y:S01]  /*0bb0*/  IMAD.U32 R13, RZ, RZ, UR8 ;  /* 0x00000008ff0d7e24 */ /* 0x000fe2000f8e00ff */
[----:B------:R-:W0:Y:S01]  /*0bc0*/  LDCU.64 UR6, c[0x0][UR6+0x380] ;  /* 0x00007000060677ac */ /* 0x000e220008000a00 */
        /* <DEDUP_REMOVED lines=10> */
.L_x_196:
[----:B0-2---:R-:W-:Y:S01]  /*0c70*/  IADD3 R9, PT, PT, R3, UR4, RZ ;  /* 0x0000000403097c10 */ /* 0x005fe2000fffe0ff */
[----:B------:R-:W-:Y:S01]  /*0c80*/  USHF.R.S32.HI UR21, URZ, 0x1f, UR12 ;  /* 0x0000001fff157899 */ /* 0x000fe2000801140c */
[----:B------:R-:W-:Y:S01]  /*0c90*/  BSSY.RECONVERGENT B0, `(.L_x_188) ;  /* 0x0000021000007945 */ /* 0x000fe20003800200 */
[----:B------:R-:W-:Y:S01]  /*0ca0*/  HFMA2 R8, -RZ, RZ, 0, 0 ;  /* 0x00000000ff087431 */ /* 0x000fe200000001ff */
[C---:B------:R-:W-:Y:S02]  /*0cb0*/  ISETP.GE.AND P0, PT, R9.reuse, UR13, PT ;  /* 0x0000000d09007c0c */ /* 0x040fe4000bf06270 */
[----:B------:R-:W-:Y:S02]  /*0cc0*/  CS2R R4, SRZ ;  /* 0x0000000000047805 */ /* 0x000fe4000001ff00 */
[----:B-1----:R-:W-:Y:S02]  /*0cd0*/  IADD3 R23, PT, PT, R9, UR20, RZ ;  /* 0x0000001409177c10 */ /* 0x002fe4000fffe0ff */
[----:B------:R-:W-:-:S02]  /*0ce0*/  CS2R R6, SRZ ;  /* 0x0000000000067805 */ /* 0x000fc4000001ff00 */
[----:B------:R-:W-:-:S05]  /*0cf0*/  ISETP.GE.AND P1, PT, R23, UR13, PT ;  /* 0x0000000d17007c0c */ /* 0x000fca000bf26270 */
[----:B------:R-:W-:Y:S08]  /*0d00*/  @P0 BRA `(.L_x_189) ;  /* 0x0000000000640947 */ /* 0x000ff00003800000 */
[C---:B------:R-:W-:Y:S01]  /*0d10*/  IADD3 R2, P2, PT, R9.reuse, UR12, RZ ;  /* 0x0000000c09027c10 */ /* 0x040fe2000ff5e0ff */
[----:B------:R-:W1:Y:S03]  /*0d20*/  LDC.64 R24, c[0x0][0xfa8] ;  /* 0x0003ea00ff187b82 */ /* 0x000e660000000a00 */
[----:B------:R-:W-:Y:S02]  /*0d30*/  LEA.HI.X.SX32 R5, R9, UR21, 0x1, P2 ;  /* 0x0000001509057c11 */ /* 0x000fe400090f0eff */
[----:B0-----:R-:W-:-:S04]  /*0d40*/  LEA R18, P2, R2, UR6, 0x3 ;  /* 0x0000000602127c11 */ /* 0x001fc8000f8418ff */
[----:B------:R-:W-:-:S05]  /*0d50*/  LEA.HI.X R19, R2, UR7, R5, 0x3, P2 ;  /* 0x0000000702137c11 */ /* 0x000fca00090f1c05 */
[----:B------:R-:W2:Y:S04]  /*0d60*/  LDG.E.64 R20, desc[UR18][R18.64] ;  /* 0x0000001212147981 */ /* 0x000ea8000c1e1b00 */
[----:B-1----:R-:W3:Y:S01]  /*0d70*/  LDG.E R25, desc[UR18][R24.64] ;  /* 0x0000001218197981 */ /* 0x002ee2000c1e1900 */
[----:B------:R-:W-:Y:S01]  /*0d80*/  UMOV UR14, 0xf0000000 ;  /* 0xf0000000000e7882 */ /* 0x000fe20000000000 */
[----:B------:R-:W-:Y:S01]  /*0d90*/  UMOV UR15, 0x380fffff ;  /* 0x380fffff000f7882 */ /* 0x000fe20000000000 */
[----:B------:R-:W-:Y:S01]  /*0da0*/  IMAD.WIDE R16, R9, 0x8, R10 ;  /* 0x0000000809107825 */ /* 0x000fe200078e020a */
[----:B--2---:R-:W0:Y:S01]  /*0db0*/  F2F.F32.F64 R4, R20 ;  /* 0x0000001400047310 */ /* 0x004e220000301000 */
[----:B------:R-:W-:-:S14]  /*0dc0*/  DSETP.GEU.AND P2, PT, |R20|, UR14, PT ;  /* 0x0000000e14007e2a */ /* 0x000fdc000bf4e200 */
[----:B0-----:R-:W-:-:S04]  /*0dd0*/  @!P2 FMUL R4, R4, 1.175494350822287508e-38 ;  /* 0x008000000404a820 */ /* 0x001fc80000400000 */
[----:B---3--:R-:W-:-:S04]  /*0de0*/  FMUL.FTZ R4, R4, R25 ;  /* 0x0000001904047220 */ /* 0x008fc80000410000 */
[----:B------:R-:W-:-:S06]  /*0df0*/  FMUL.FTZ R26, R4, 1 ;  /* 0x3f800000041a7820 */ /* 0x000fcc0000410000 */
[----:B------:R-:W0:Y:S01]  /*0e00*/  F2F.F64.F32 R26, R26 ;  /* 0x0000001a001a7310 */ /* 0x000e220000201800 */
[C---:B------:R-:W-:Y:S01]  /*0e10*/  IMAD.WIDE R24, R9.reuse, 0x4, R12 ;  /* 0x0000000409187825 */ /* 0x040fe200078e020c */
[----:B0-----:R1:W-:Y:S04]  /*0e20*/  STG.E.64 desc[UR18][R18.64], R26 ;  /* 0x0000001a12007986 */ /* 0x0013e8000c101b12 */
[----:B------:R-:W2:Y:S01]  /*0e30*/  LDG.E.64 R16, desc[UR18][R16.64] ;  /* 0x0000001210107981 */ /* 0x000ea2000c1e1b00 */
[----:B------:R-:W-:-:S03]  /*0e40*/  IMAD.WIDE R8, R9, 0x4, R14 ;  /* 0x0000000409087825 */ /* 0x000fc600078e020e */
[----:B------:R1:W5:Y:S04]  /*0e50*/  LDG.E R6, desc[UR18][R24.64] ;  /* 0x0000001218067981 */ /* 0x000368000c1e1900 */
[----:B------:R1:W5:Y:S01]  /*0e60*/  LDG.E R8, desc[UR18][R8.64] ;  /* 0x0000001208087981 */ /* 0x000362000c1e1900 */
[----:B--2---:R-:W0:Y:S01]  /*0e70*/  F2F.F32.F64 R5, R16 ;  /* 0x0000001000057310 */ /* 0x004e220000301000 */
[----:B------:R-:W-:-:S14]  /*0e80*/  DSETP.GEU.AND P2, PT, |R16|, UR14, PT ;  /* 0x0000000e10007e2a */ /* 0x000fdc000bf4e200 */
[----:B01----:R-:W-:-:S07]  /*0e90*/  @!P2 FMUL R5, R5, 1.175494350822287508e-38 ;  /* 0x008000000505a820 */ /* 0x003fce0000400000 */
.L_x_189:
[----:B0--34-:R-:W-:Y:S05]  /*0ea0*/  BSYNC.RECONVERGENT B0 ;  /* 0x0000000000007941 */ /* 0x019fea0003800200 */
.L_x_188:
[----:B------:R-:W-:Y:S01]  /*0eb0*/  BSSY.RECONVERGENT B0, `(.L_x_190) ;  /* 0x000001e000007945 */ /* 0x000fe20003800200 */
[----:B------:R-:W-:Y:S02]  /*0ec0*/  MOV R9, RZ ;  /* 0x000000ff00097202 */ /* 0x000fe40000000f00 */
[----:B------:R-:W-:Y:S02]  /*0ed0*/  CS2R R20, SRZ ;  /* 0x0000000000147805 */ /* 0x000fe4000001ff00 */
[----:B------:R-:W-:Y:S01]  /*0ee0*/  IADD3 R18, PT, PT, R23, UR20, RZ ;  /* 0x0000001417127c10 */ /* 0x000fe2000fffe0ff */
[----:B------:R-:W-:Y:S06]  /*0ef0*/  @P1 BRA `(.L_x_191) ;  /* 0x0000000000641947 */ /* 0x000fec0003800000 */
        /* <DEDUP_REMOVED lines=22> */
[----:B--2---:R-:W1:Y:S01]  /*1060*/  F2F.F32.F64 R9, R16 ;  /* 0x0000001000097310 */ /* 0x004e620000301000 */
[----:B------:R-:W-:-:S14]  /*1070*/  DSETP.GEU.AND P2, PT, |R16|, UR14, PT ;  /* 0x0000000e10007e2a */ /* 0x000fdc000bf4e200 */
[----:B01----:R-:W-:-:S07]  /*1080*/  @!P2 FMUL R9, R9, 1.175494350822287508e-38 ;  /* 0x008000000909a820 */ /* 0x003fce0000400000 */
.L_x_191:
[----:B------:R-:W-:Y:S05]  /*1090*/  BSYNC.RECONVERGENT B0 ;  /* 0x0000000000007941 */ /* 0x000fea0003800200 */
.L_x_190:
[C---:B------:R-:W-:Y:S01]  /*10a0*/  ISETP.GE.AND P2, PT, R18.reuse, UR13, PT ;  /* 0x0000000d12007c0c */ /* 0x040fe2000bf46270 */
[----:B------:R-:W-:Y:S01]  /*10b0*/  VIADD R26, R18, UR20 ;  /* 0x00000014121a7c36 */ /* 0x000fe20008000000 */
[----:B------:R-:W-:Y:S01]  /*10c0*/  BSSY.RECONVERGENT B0, `(.L_x_192) ;  /* 0x000001e000007945 */ /* 0x000fe20003800200 */
[----:B------:R-:W-:Y:S02]  /*10d0*/  CS2R R22, SRZ ;  /* 0x0000000000167805 */ /* 0x000fe4000001ff00 */
[----:B------:R-:W-:Y:S02]  /*10e0*/  CS2R R24, SRZ ;  /* 0x0000000000187805 */ /* 0x000fe4000001ff00 */
[----:B------:R-:W-:-:S06]  /*10f0*/  ISETP.GE.AND P3, PT, R26, UR13, PT ;  /* 0x0000000d1a007c0c */ /* 0x000fcc000bf66270 */
[----:B------:R-:W-:Y:S07]  /*1100*/  @P2 BRA `(.L_x_193) ;  /* 0x0000000000642947 */ /* 0x000fee0003800000 */
        /* <DEDUP_REMOVED lines=9> */
[----:B--2---:R-:W0:Y:S01]  /*11a0*/  F2F.F32.F64 R2, R22 ;  /* 0x0000001600027310 */ /* 0x004e220000301000 */
[----:B------:R-:W-:-:S14]  /*11b0*/  DSETP.GEU.AND P4, PT, |R22|, UR14, PT ;  /* 0x0000000e16007e2a */ /* 0x000fdc000bf8e200 */
[----:B0-----:R-:W-:-:S04]  /*11c0*/  @!P4 FMUL R2, R2, 1.175494350822287508e-38 ;  /* 0x008000000202c820 */ /* 0x001fc80000400000 */
[----:B---3--:R-:W-:Y:S01]  /*11d0*/  FMUL.FTZ R22, R2, R17 ;  /* 0x0000001102167220 */ /* 0x008fe20000410000 */
[----:B------:R-:W-:-:S04]  /*11e0*/  IMAD.WIDE R16, R18, 0x8, R10 ;  /* 0x0000000812107825 */ /* 0x000fc800078e020a */
[----:B------:R-:W-:-:S04]  /*11f0*/  FMUL.FTZ R2, R22, 1 ;  /* 0x3f80000016027820 */ /* 0x000fc80000410000 */
[----:B------:R-:W0:Y:S02]  /*1200*/  F2F.F64.F32 R24, R2 ;  /* 0x0000000200187310 */ /* 0x000e240000201800 */
[----:B0-----:R0:W-:Y:S04]  /*1210*/  STG.E.64 desc[UR18][R28.64], R24 ;  /* 0x000000181c007986 */ /* 0x0011e8000c101b12 */
[----:B------:R-:W2:Y:S01]  /*1220*/  LDG.E.64 R16, desc[UR18][R16.64] ;  /* 0x0000001210107981 */ /* 0x000ea2000c1e1b00 */
[----:B0-----:R-:W-:-:S04]  /*1230*/  IMAD.WIDE R24, R18, 0x4, R12 ;  /* 0x0000000412187825 */ /* 0x001fc800078e020c */
[----:B------:R-:W-:Y:S02]  /*1240*/  IMAD.WIDE R18, R18, 0x4, R14 ;  /* 0x0000000412127825 */ /* 0x000fe400078e020e */
[----:B------:R0:W5:Y:S04]  /*1250*/  LDG.E R24, desc[UR18][R24.64] ;  /* 0x0000001218187981 */ /* 0x000168000c1e1900 */
[----:B------:R0:W5:Y:S01]  /*1260*/  LDG.E R25, desc[UR18][R18.64] ;  /* 0x0000001212197981 */ /* 0x000162000c1e1900 */
[----:B--2---:R-:W1:Y:S01]  /*1270*/  F2F.F32.F64 R23, R16 ;  /* 0x0000001000177310 */ /* 0x004e620000301000 */
[----:B------:R-:W-:-:S14]  /*1280*/  DSETP.GEU.AND P4, PT, |R16|, UR14, PT ;  /* 0x0000000e10007e2a */ /* 0x000fdc000bf8e200 */
[----:B01----:R-:W-:-:S07]  /*1290*/  @!P4 FMUL R23, R23, 1.175494350822287508e-38 ;  /* 0x008000001717c820 */ /* 0x003fce0000400000 */
.L_x_193:
[----:B------:R-:W-:Y:S05]  /*12a0*/  BSYNC.RECONVERGENT B0 ;  /* 0x0000000000007941 */ /* 0x000fea0003800200 */
.L_x_192:
[----:B------:R-:W-:Y:S01]  /*12b0*/  BSSY.RECONVERGENT B0, `(.L_x_194) ;  /* 0x000001f000007945 */ /* 0x000fe20003800200 */
[----:B------:R-:W-:Y:S01]  /*12c0*/  HFMA2 R16, -RZ, RZ, 0, 0 ;  /* 0x00000000ff107431 */ /* 0x000fe200000001ff */
[----:B------:R-:W-:Y:S01]  /*12d0*/  MOV R2, RZ ;  /* 0x000000ff00027202 */ /* 0x000fe20000000f00 */
[----:B------:R-:W-:Y:S01]  /*12e0*/  HFMA2 R27, -RZ, RZ, 0, 0 ;  /* 0x00000000ff1b7431 */ /* 0x000fe200000001ff */
[----:B------:R-:W-:Y:S01]  /*12f0*/  MOV R18, RZ ;  /* 0x000000ff00127202 */ /* 0x000fe20000000f00 */
[----:B------:R-:W-:Y:S06]  /*1300*/  @P3 BRA `(.L_x_195) ;  /* 0x0000000000643947 */ /* 0x000fec0003800000 */
[----:B------:R-:W-:-:S04]  /*1310*/  IADD3 R2, P4, PT, R26, UR12, RZ ;  /* 0x0000000c1a027c10 */ /* 0x000fc8000ff9e0ff */
[----:B------:R-:W-:Y:S02]  /*1320*/  LEA.HI.X.SX32 R17, R26, UR21, 0x1, P4 ;  /* 0x000000151a117c11 */ /* 0x000fe4000a0f0eff */
[----:B------:R-:W-:-:S04]  /*1330*/  LEA R18, P4, R2, UR6, 0x3 ;  /* 0x0000000602127c11 */ /* 0x000fc8000f8818ff */
[----:B------:R-:W-:-:S05]  /*1340*/  LEA.HI.X R19, R2, UR7, R17, 0x3, P4 ;  /* 0x0000000702137c11 */ /* 0x000fca000a0f1c11 */
[----:B------:R-:W2:Y:S01]  /*1350*/  LDG.E.64 R16, desc[UR18][R18.64] ;  /* 0x0000001212107981 */ /* 0x000ea2000c1e1b00 */
[----:B------:R-:W-:Y:S01]  /*1360*/  UMOV UR14, 0xf0000000 ;  /* 0xf0000000000e7882 */ /* 0x000fe20000000000 */
[----:B------:R-:W-:Y:S02]  /*1370*/  UMOV UR15, 0x380fffff ;  /* 0x380fffff000f7882 */ /* 0x000fe40000000000 */
[----:B--2---:R-:W-:Y:S01]  /*1380*/  DSETP.GEU.AND P4, PT, |R16|, UR14, PT ;  /* 0x0000000e10007e2a */ /* 0x004fe2000bf8e200 */
[----:B------:R0:W1:Y:S02]  /*1390*/  F2F.F32.F64 R2, R16 ;  /* 0x0000001000027310 */ /* 0x0000640000301000 */
[----:B0-----:R-:W0:Y:S02]  /*13a0*/  LDC.64 R16, c[0x0][0xfa8] ;  /* 0x0003ea00ff107b82 */ /* 0x001e240000000a00 */
[----:B0-----:R-:W2:Y:S09]  /*13b0*/  LDG.E R27, desc[UR18][R16.64] ;  /* 0x00000012101b7981 */ /* 0x001eb2000c1e1900 */
[----:B-1----:R-:W-:-:S04]  /*13c0*/  @!P4 FMUL R2, R2, 1.175494350822287508e-38 ;  /* 0x008000000202c820 */ /* 0x002fc80000400000 */
[----:B--2---:R-:W-:-:S04]  /*13d0*/  FMUL.FTZ R2, R2, R27 ;  /* 0x0000001b02027220 */ /* 0x004fc80000410000 */
[----:B------:R-:W-:-:S04]  /*13e0*/  FMUL.FTZ R28, R2, 1 ;  /* 0x3f800000021c7820 */ /* 0x000fc80000410000 */
[----:B------:R-:W0:Y:S02]  /*13f0*/  F2F.F64.F32 R16, R28 ;  /* 0x0000001c00107310 */ /* 0x000e240000201800 */
[----:B0-----:R0:W-:Y:S02]  /*1400*/  STG.E.64 desc[UR18][R18.64], R16 ;  /* 0x0000001012007986 */ /* 0x0011e4000c101b12 */
[----:B0-----:R-:W-:-:S06]  /*1410*/  IMAD.WIDE R16, R26, 0x8, R10 ;  /* 0x000000081a107825 */ /* 0x001fcc00078e020a */
[----:B------:R-:W2:Y:S01]  /*1420*/  LDG.E.64 R16, desc[UR18][R16.64] ;  /* 0x0000001210107981 */ /* 0x000ea2000c1e1b00 */
[----:B------:R-:W-:-:S04]  /*1430*/  IMAD.WIDE R18, R26, 0x4, R12 ;  /* 0x000000041a127825 */ /* 0x000fc800078e020c */
[----:B------:R-:W-:Y:S02]  /*1440*/  IMAD.WIDE R26, R26, 0x4, R14 ;  /* 0x000000041a1a7825 */ /* 0x000fe400078e020e */
[----:B------:R0:W5:Y:S04]  /*1450*/  LDG.E R18, desc[UR18][R18.64] ;  /* 0x0000001212127981 */ /* 0x000168000c1e1900 */
[----:B------:R0:W5:Y:S01]  /*1460*/  LDG.E R27, desc[UR18][R26.64] ;  /* 0x000000121a1b7981 */ /* 0x000162000c1e1900 */
[----:B--2---:R-:W-:Y:S01]  /*1470*/  DSETP.GEU.AND P4, PT, |R16|, UR14, PT ;  /* 0x0000000e10007e2a */ /* 0x004fe2000bf8e200 */
[----:B------:R-:W1:-:S13]  /*1480*/  F2F.F32.F64 R16, R16 ;  /* 0x0000001000107310 */ /* 0x000e5a0000301000 */
[----:B01----:R-:W-:-:S07]  /*1490*/  @!P4 FMUL R16, R16, 1.175494350822287508e-38 ;  /* 0x008000001010c820 */ /* 0x003fce0000400000 */
.L_x_195:
[----:B------:R-:W-:Y:S05]  /*14a0*/  BSYNC.RECONVERGENT B0 ;  /* 0x0000000000007941 */ /* 0x000fea0003800200 */
.L_x_194:
[----:B------:R-:W0:Y:S01]  /*14b0*/  MUFU.RCP R17, R0 ;  /* 0x0000000000117308 */ /* 0x000e220000001000 */
[----:B------:R-:W-:-:S04]  /*14c0*/  FMUL.FTZ R19, R4, UR9 ;  /* 0x0000000904137c20 */ /* 0x000fc80008410000 */
[----:B------:R-:W-:-:S04]  /*14d0*/  FMUL.FTZ R19, R19, R4 ;  /* 0x0000000413137220 */ /* 0x000fc80000410000 */
[----:B-----5:R-:W-:Y:S01]  /*14e0*/  FFMA.FTZ R8, R8, UR16, R19 ;  /* 0x0000001008087c23 */ /* 0x020fe20008010013 */
[----:B------:R-:W-:-:S04]  /*14f0*/  FMUL.FTZ R19, R4, UR10 ;  /* 0x0000000a04137c20 */ /* 0x000fc80008410000 */
[----:B------:R-:W-:Y:S01]  /*1500*/  FFMA.FTZ R4, R6, UR11, R19 ;  /* 0x0000000b06047c23 */ /* 0x000fe20008010013 */
[C---:B------:R-:W-:Y:S01]  /*1510*/  FMUL.FTZ R19, R7.reuse, UR10 ;  /* 0x0000000a07137c20 */ /* 0x040fe20008410000 */
[----:B------:R-:W-:Y:S01]  /*1520*/  FMUL.FTZ R6, R7, UR9 ;  /* 0x0000000907067c20 */ /* 0x000fe20008410000 */
[----:B0-----:R-:W-:Y:S02]  /*1530*/  FMUL.FTZ R26, R8, R17 ;  /* 0x00000011081a7220 */ /* 0x001fe40000410000 */
[----:B------:R-:W-:Y:S01]  /*1540*/  FFMA.FTZ R20, R20, UR11, R19 ;  /* 0x0000000b14147c23 */ /* 0x000fe20008010013 */
[----:B------:R-:W-:Y:S01]  /*1550*/  FMUL.FTZ R6, R6, R7 ;  /* 0x0000000706067220 */ /* 0x000fe20000410000 */
[----:B------:R-:W0:Y:S03]  /*1560*/  MUFU.RCP R19, UR17 ;  /* 0x0000001100137d08 */ /* 0x000e260008001000 */
[----:B------:R-:W-:-:S05]  /*1570*/  FFMA.FTZ R21, R21, UR16, R6 ;  /* 0x0000001015157c23 */ /* 0x000fca0008010006 */
[----:B------:R-:W1:Y:S01]  /*1580*/  MUFU.SQRT R26, R26 ;  /* 0x0000001a001a7308 */ /* 0x000e620000002000 */
[----:B0-----:R-:W-:Y:S01]  /*1590*/  FMUL.FTZ R6, R4, R19 ;  /* 0x0000001304067220 */ /* 0x001fe20000410000 */
[----:B-1----:R-:W-:-:S06]  /*15a0*/  FADD.FTZ R28, R26, UR5 ;  /* 0x000000051a1c7e21 */ /* 0x002fcc0008010000 */
[----:B------:R-:W0:Y:S02]  /*15b0*/  MUFU.RCP R7, R28 ;  /* 0x0000001c00077308 */ /* 0x000e240000001000 */
[----:B0-----:R-:W-:Y:S02]  /*15c0*/  FMUL.FTZ R26, R6, R7 ;  /* 0x00000007061a7220 */ /* 0x001fe40000410000 */
[----:B------:R-:W0:Y:S02]  /*15d0*/  LDC.64 R6, c[0x0][0xf98] ;  /* 0x0003e600ff067b82 */ /* 0x000e240000000a00 */
[----:B0-----:R-:W2:Y:S01]  /*15e0*/  LDG.E R6, desc[UR18][R6.64] ;  /* 0x0000001206067981 */ /* 0x001ea2000c1e1900 */
[----:B------:R-:W-:-:S04]  /*15f0*/  FFMA.FTZ R26, R5, UR8, R26 ;  /* 0x00000008051a7c23 */ /* 0x000fc8000801001a */
[----:B--2---:R-:W-:Y:S01]  /*1600*/  FFMA.FTZ R7, R26, -R6, R5 ;  /* 0x800000061a077223 */ /* 0x004fe20000010005 */
[----:B------:R-:W-:Y:S01]  /*1610*/  FMUL.FTZ R26, R21, R17 ;  /* 0x00000011151a7220 */ /* 0x000fe20000410000 */
[----:B------:R-:W-:-:S05]  /*1620*/  FMUL.FTZ R5, R20, R19 ;  /* 0x0000001314057220 */ /* 0x000fca0000410000 */
[----:B------:R-:W0:Y:S02]  /*1630*/  MUFU.SQRT R26, R26 ;  /* 0x0000001a001a7308 */ /* 0x000e240000002000 */
[----:B0-----:R-:W-:-:S06]  /*1640*/  FADD.FTZ R29, R26, UR5 ;  /* 0x000000051a1d7e21 */ /* 0x001fcc0008010000 */
[----:B------:R0:W1:Y:S02]  /*1650*/  MUFU.RCP R28, R29 ;  /* 0x0000001d001c7308 */ /* 0x0000640000001000 */
[----:B0-----:R-:W-:Y:S01]  /*1660*/  FMUL.FTZ R29, R2, UR9 ;  /* 0x00000009021d7c20 */ /* 0x001fe20008410000 */
[----:B-1----:R-:W-:Y:S01]  /*1670*/  FMUL.FTZ R28, R5, R28 ;  /* 0x0000001c051c7220 */ /* 0x002fe20000410000 */
[----:B------:R-:W-:-:S03]  /*1680*/  FMUL.FTZ R5, R22, UR10 ;  /* 0x0000000a16057c20 */ /* 0x000fc60008410000 */
[----:B------:R-:W-:Y:S01]  /*1690*/  FFMA.FTZ R28, R9, UR8, R28 ;  /* 0x00000008091c7c23 */ /* 0x000fe2000801001c */
[----:B------:R-:W-:Y:S01]  /*16a0*/  FFMA.FTZ R24, R24, UR11, R5 ;  /* 0x0000000b18187c23 */ /* 0x000fe20008010005 */
[----:B------:R-:W-:Y:S02]  /*16b0*/  FMUL.FTZ R5, R22, UR9 ;  /* 0x0000000916057c20 */ /* 0x000fe40008410000 */
[----:B------:R-:W-:Y:S02]  /*16c0*/  FFMA.FTZ R9, -R6, R28, R9 ;  /* 0x0000001c06097223 */ /* 0x000fe40000010109 */
[----:B------:R-:W-:-:S04]  /*16d0*/  FMUL.FTZ R22, R5, R22 ;  /* 0x0000001605167220 */ /* 0x000fc80000410000 */
[----:B------:R-:W-:Y:S01]  /*16e0*/  FFMA.FTZ R25, R25, UR16, R22 ;  /* 0x0000001019197c23 */ /* 0x000fe20008010016 */
[----:B------:R-:W-:-:S03]  /*16f0*/  FMUL.FTZ R22, R24, R19 ;  /* 0x0000001318167220 */ /* 0x000fc60000410000 */
[----:B------:R-:W-:-:S06]  /*1700*/  FMUL.FTZ R26, R25, R17 ;  /* 0x00000011191a7220 */ /* 0x000fcc0000410000 */
[----:B------:R-:W0:Y:S02]  /*1710*/  MUFU.SQRT R26, R26 ;  /* 0x0000001a001a7308 */ /* 0x000e240000002000 */
[----:B0-----:R-:W-:-:S06]  /*1720*/  FADD.FTZ R28, R26, UR5 ;  /* 0x000000051a1c7e21 */ /* 0x001fcc0008010000 */
[----:B------:R0:W1:Y:S02]  /*1730*/  MUFU.RCP R5, R28 ;  /* 0x0000001c00057308 */ /* 0x0000640000001000 */
[----:B0-----:R-:W-:Y:S01]  /*1740*/  @!P0 FMUL.FTZ R28, R7, 1 ;  /* 0x3f800000071c8820 */ /* 0x001fe20000410000 */
[----:B------:R-:W-:Y:S01]  /*1750*/  IADD3 R7, PT, PT, R3, UR4, RZ ;  /* 0x0000000403077c10 */ /* 0x000fe2000fffe0ff */
[----:B------:R-:W-:-:S04]  /*1760*/  ULEA UR4, UR20, UR4, 0x2 ;  /* 0x0000000414047291 */ /* 0x000fc8000f8e10ff */
[----:B------:R-:W-:Y:S01]  /*1770*/  UISETP.GE.AND UP0, UPT, UR4, UR13, UPT ;  /* 0x0000000d0400728c */ /* 0x000fe2000bf06270 */
[----:B-1----:R-:W-:Y:S01]  /*1780*/  FMUL.FTZ R22, R22, R5 ;  /* 0x0000000516167220 */ /* 0x002fe20000410000 */
[----:B------:R-:W-:Y:S01]  /*1790*/  FMUL.FTZ R5, R2, UR10 ;  /* 0x0000000a02057c20 */ /* 0x000fe20008410000 */
[----:B------:R-:W-:-:S03]  /*17a0*/  FMUL.FTZ R2, R29, R2 ;  /* 0x000000021d027220 */ /* 0x000fc60000410000 */
[----:B------:R-:W-:Y:S01]  /*17b0*/  FFMA.FTZ R5, R18, UR11, R5 ;  /* 0x0000000b12057c23 */ /* 0x000fe20008010005 */
[----:B------:R-:W-:-:S03]  /*17c0*/  FFMA.FTZ R27, R27, UR16, R2 ;  /* 0x000000101b1b7c23 */ /* 0x000fc60008010002 */
[----:B------:R-:W-:Y:S01]  /*17d0*/  FMUL.FTZ R2, R5, R19 ;  /* 0x0000001305027220 */ /* 0x000fe20000410000 */
[----:B------:R-:W-:Y:S01]  /*17e0*/  FMUL.FTZ R29, R27, R17 ;  /* 0x000000111b1d7220 */ /* 0x000fe20000410000 */
[----:B------:R-:W0:Y:S08]  /*17f0*/  @!P0 F2F.F64.F32 R18, R28 ;  /* 0x0000001c00128310 */ /* 0x000e300000201800 */
[----:B------:R-:W1:Y:S02]  /*1800*/  MUFU.SQRT R29, R29 ;  /* 0x0000001d001d7308 */ /* 0x000e640000002000 */
[----:B-1----:R-:W-:Y:S01]  /*1810*/  FADD.FTZ R26, R29, UR5 ;  /* 0x000000051d1a7e21 */ /* 0x002fe20008010000 */
[----:B------:R-:W-:-:S05]  /*1820*/  @!P1 FMUL.FTZ R29, R9, 1 ;  /* 0x3f800000091d9820 */ /* 0x000fca0000410000 */
[----:B------:R-:W1:Y:S02]  /*1830*/  MUFU.RCP R17, R26 ;  /* 0x0000001a00117308 */ /* 0x000e640000001000 */
[----:B-1----:R-:W-:Y:S01]  /*1840*/  FMUL.FTZ R2, R2, R17 ;  /* 0x0000001102027220 */ /* 0x002fe20000410000 */
[----:B------:R-:W-:-:S03]  /*1850*/  FFMA.FTZ R17, R23, UR8, R22 ;  /* 0x0000000817117c23 */ /* 0x000fc60008010016 */
[----:B------:R-:W-:Y:S01]  /*1860*/  FFMA.FTZ R9, R16, UR8, R2 ;  /* 0x0000000810097c23 */ /* 0x000fe20008010002 */
[----:B------:R-:W-:Y:S01]  /*1870*/  FFMA.FTZ R17, -R6, R17, R23 ;  /* 0x0000001106117223 */ /* 0x000fe20000010117 */
[----:B------:R-:W-:-:S04]  /*1880*/  @!P0 IMAD.WIDE R22, R7, 0x8, R10 ;  /* 0x0000000807168825 */ /* 0x000fc800078e020a */
[----:B------:R-:W-:Y:S01]  /*1890*/  FFMA.FTZ R9, -R6, R9, R16 ;  /* 0x0000000906097223 */ /* 0x000fe20000010110 */
[----:B------:R-:W-:Y:S01]  /*18a0*/  @!P2 FMUL.FTZ R17, R17, 1 ;  /* 0x3f8000001111a820 */ /* 0x000fe20000410000 */
[----:B0-----:R0:W-:Y:S02]  /*18b0*/  @!P0 STG.E.64 desc[UR18][R22.64], R18 ;  /* 0x0000001216008986 */ /* 0x0011e4000c101b12 */
[----:B------:R-:W-:-:S03]  /*18c0*/  @!P3 FMUL.FTZ R9, R9, 1 ;  /* 0x3f8000000909b820 */ /* 0x000fc60000410000 */
[----:B------:R-:W-:Y:S01]  /*18d0*/  @!P2 F2F.F64.F32 R16, R17 ;  /* 0x000000110010a310 */ /* 0x000fe20000201800 */
[----:B0-----:R-:W-:-:S07]  /*18e0*/  @!P0 IMAD.WIDE R18, R7, 0x4, R12 ;  /* 0x0000000407128825 */ /* 0x001fce00078e020c */
[----:B------:R-:W0:Y:S01]  /*18f0*/  @!P1 F2F.F64.F32 R22, R29 ;  /* 0x0000001d00169310 */ /* 0x000e220000201800 */
[----:B------:R1:W-:Y:S02]  /*1900*/  @!P0 STG.E desc[UR18][R18.64], R4 ;  /* 0x0000000412008986 */ /* 0x0003e4000c101912 */
[C---:B-1----:R-:W-:Y:S01]  /*1910*/  IADD3 R4, PT, PT, R7.reuse, UR20, RZ ;  /* 0x0000001407047c10 */ /* 0x042fe2000fffe0ff */
[----:B------:R-:W-:-:S04]  /*1920*/  @!P0 IMAD.WIDE R18, R7, 0x4, R14 ;  /* 0x0000000407128825 */ /* 0x000fc800078e020e */
[C-C-:B------:R-:W-:Y:S01]  /*1930*/  @!P1 IMAD.WIDE R6, R4.reuse, 0x8, R10.reuse ;  /* 0x0000000804069825 */ /* 0x140fe200078e020a */
[----:B------:R1:W-:Y:S03]  /*1940*/  @!P0 STG.E desc[UR18][R18.64], R8 ;  /* 0x0000000812008986 */ /* 0x0003e6000c101912 */
[----:B------:R-:W-:Y:S01]  /*1950*/  VIADD R2, R4, UR20 ;  /* 0x0000001404027c36 */ /* 0x000fe20008000000 */
[----:B0-----:R0:W-:Y:S01]  /*1960*/  @!P1 STG.E.64 desc[UR18][R6.64], R22 ;  /* 0x0000001606009986 */ /* 0x0011e2000c101b12 */
[----:B-1----:R-:W1:Y:S02]  /*1970*/  @!P3 F2F.F64.F32 R8, R9 ;  /* 0x000000090008b310 */ /* 0x002e640000201800 */
[----:B------:R-:W-:-:S04]  /*1980*/  @!P2 IMAD.WIDE R18, R2, 0x8, R10 ;  /* 0x000000080212a825 */ /* 0x000fc800078e020a */
[----:B0-----:R-:W-:-:S04]  /*1990*/  @!P1 IMAD.WIDE R6, R4, 0x4, R12 ;  /* 0x0000000404069825 */ /* 0x001fc800078e020c */
[----:B------:R-:W-:Y:S01]  /*19a0*/  @!P1 IMAD.WIDE R22, R4, 0x4, R14 ;  /* 0x0000000404169825 */ /* 0x000fe200078e020e */
[C---:B------:R-:W-:Y:S01]  /*19b0*/  IADD3 R4, PT, PT, R2.reuse, UR20, RZ ;  /* 0x0000001402047c10 */ /* 0x040fe2000fffe0ff */
[----:B------:R0:W-:Y:S04]  /*19c0*/  @!P1 STG.E desc[UR18][R6.64], R20 ;  /* 0x0000001406009986 */ /* 0x0001e8000c101912 */
[----:B------:R2:W-:Y:S04]  /*19d0*/  @!P1 STG.E desc[UR18][R22.64], R21 ;  /* 0x0000001516009986 */ /* 0x0005e8000c101912 */
[----:B------:R3:W-:Y:S01]  /*19e0*/  @!P2 STG.E.64 desc[UR18][R18.64], R16 ;  /* 0x000000101200a986 */ /* 0x0007e2000c101b12 */
[----:B0-----:R-:W-:-:S04]  /*19f0*/  @!P2 IMAD.WIDE R6, R2, 0x4, R12 ;  /* 0x000000040206a825 */ /* 0x001fc800078e020c */
[--C-:B--2---:R-:W-:Y:S01]  /*1a00*/  @!P2 IMAD.WIDE R20, R2, 0x4, R14.reuse ;  /* 0x000000040214a825 */ /* 0x104fe200078e020e */
[----:B------:R0:W-:Y:S03]  /*1a10*/  @!P2 STG.E desc[UR18][R6.64], R24 ;  /* 0x000000180600a986 */ /* 0x0001e6000c101912 */
[C---:B------:R-:W-:Y:S01]  /*1a20*/  @!P3 IMAD.WIDE R22, R4.reuse, 0x4, R14 ;  /* 0x000000040416b825 */ /* 0x040fe200078e020e */
[----:B------:R0:W-:Y:S03]  /*1a30*/  @!P2 STG.E desc[UR18][R20.64], R25 ;  /* 0x000000191400a986 */ /* 0x0001e6000c101912 */
[----:B---3--:R-:W-:-:S04]  /*1a40*/  @!P3 IMAD.WIDE R16, R4, 0x8, R10 ;  /* 0x000000080410b825 */ /* 0x008fc800078e020a */
[----:B------:R-:W-:Y:S01]  /*1a50*/  @!P3 IMAD.WIDE R18, R4, 0x4, R12 ;  /* 0x000000040412b825 */ /* 0x000fe200078e020c */
[----:B-1----:R0:W-:Y:S04]  /*1a60*/  @!P3 STG.E.64 desc[UR18][R16.64], R8 ;  /* 0x000000081000b986 */ /* 0x0021e8000c101b12 */
[----:B------:R0:W-:Y:S04]  /*1a70*/  @!P3 STG.E desc[UR18][R18.64], R5 ;  /* 0x000000051200b986 */ /* 0x0001e8000c101912 */
[----:B------:R0:W-:Y:S01]  /*1a80*/  @!P3 STG.E desc[UR18][R22.64], R27 ;  /* 0x0000001b1600b986 */ /* 0x0001e2000c101912 */
[----:B------:R-:W-:Y:S05]  /*1a90*/  BRA.U !UP0, `(.L_x_196) ;  /* 0xfffffff108747547 */ /* 0x000fea000b83ffff */
[----:B------:R-:W-:Y:S05]  /*1aa0*/  EXIT ;  /* 0x000000000000794d */ /* 0x000fea0003800000 */
.L_x_187:
[----:B------:R-:W2:Y:S01]  /*1ab0*/  S2R R2, SR_TID.X ;  /* 0x0000000000027919 */ /* 0x000ea20000002100 */
[----:B------:R-:W3:Y:S01]  /*1ac0*/  LDCU UR8, c[0x0][0xf7c] ;  /* 0x0001ef80ff0877ac */ /* 0x000ee20008000800 */
[----:B------:R-:W4:Y:S01]  /*1ad0*/  LDCU UR11, c[0x0][0xf80] ;  /* 0x0001f000ff0b77ac */ /* 0x000f220008000800 */
[----:B------:R-:W0:Y:S01]  /*1ae0*/  LDCU UR16, c[0x0][0xf94] ;  /* 0x0001f280ff1077ac */ /* 0x000e220008000800 */
[----:B------:R-:W0:Y:S01]  /*1af0*/  LDCU UR5, c[0x0][0xfa4] ;  /* 0x0001f480ff0577ac */ /* 0x000e220008000800 */
[----:B------:R-:W-:-:S05]  /*1b00*/  UMOV UR4, URZ ;  /* 0x000000ff00047c82 */ /* 0x000fca0008000000 */
.L_x_205:
[----:B--2---:R-:W-:Y:S01]  /*1b10*/  IADD3 R3, PT, PT, R2, UR4, RZ ;  /* 0x0000000402037c10 */ /* 0x004fe2000fffe0ff */
[----:B------:R-:W-:Y:S01]  /*1b20*/  USHF.R.S32.HI UR21, URZ, 0x1f, UR12 ;  /* 0x0000001fff157899 */ /* 0x000fe2000801140c */
[----:B------:R-:W-:Y:S01]  /*1b30*/  BSSY.RECONVERGENT B0, `(.L_x_197) ;  /* 0x0000022000007945 */ /* 0x000fe20003800200 */
[----:B0-----:R-:W-:Y:S01]  /*1b40*/  HFMA2 R20, -RZ, RZ, 0, 0 ;  /* 0x00000000ff147431 */ /* 0x001fe200000001ff */
[C---:B------:R-:W-:Y:S02]  /*1b50*/  ISETP.GE.AND P1, PT, R3.reuse, UR13, PT ;  /* 0x0000000d03007c0c */ /* 0x040fe4000bf26270 */
[----:B------:R-:W-:Y:S02]  /*1b60*/  CS2R R4, SRZ ;  /* 0x0000000000047805 */ /* 0x000fe4000001ff00 */
[----:B-1----:R-:W-:Y:S02]  /*1b70*/  IADD3 R19, PT, PT, R3, UR20, RZ ;  /* 0x0000001403137c10 */ /* 0x002fe4000fffe0ff */
[----:B------:R-:W-:-:S02]  /*1b80*/  CS2R R6, SRZ ;  /* 0x0000000000067805 */ /* 0x000fc4000001ff00 */
[----:B------:R-:W-:Y:S02]  /*1b90*/  CS2R R8, SRZ ;  /* 0x0000000000087805 */ /* 0x000fe4000001ff00 */
[----:B------:R-:W-:-:S03]  /*1ba0*/  ISETP.GE.AND P0, PT, R19, UR13, PT ;  /* 0x0000000d13007c0c */ /* 0x000fc6000bf06270 */
[----:B------:R-:W-:Y:S10]  /*1bb0*/  @P1 BRA `(.L_x_198) ;  /* 0x0000000000641947 */ /* 0x000ff40003800000 */
        /* <DEDUP_REMOVED lines=9> */
[----:B------:R-:W-:-:S04]  /*1c50*/  IMAD.WIDE R16, R3, 0x8, R10 ;  /* 0x0000000803107825 */ /* 0x000fc800078e020a */
[----:B------:R-:W-:Y:S01]  /*1c60*/  IMAD.WIDE R28, R3, 0x4, R12 ;  /* 0x00000004031c7825 */ /* 0x000fe200078e020c */
[----:B--2---:R-:W0:Y:S01]  /*1c70*/  F2F.F32.F64 R4, R24 ;  /* 0x0000001800047310 */ /* 0x004e220000301000 */
[----:B------:R-:W-:-:S14]  /*1c80*/  DSETP.GEU.AND P1, PT, |R24|, UR14, PT ;  /* 0x0000000e18007e2a */ /* 0x000fdc000bf2e200 */
[----:B0-----:R-:W-:-:S04]  /*1c90*/  @!P1 FMUL R4, R4, 1.175494350822287508e-38 ;  /* 0x0080000004049820 */ /* 0x001fc80000400000 */
[----:B---3--:R-:W-:-:S04]  /*1ca0*/  FMUL.FTZ R4, R4, R21 ;  /* 0x0000001504047220 */ /* 0x008fc80000410000 */
[----:B------:R-:W-:-:S06]  /*1cb0*/  FMUL.FTZ R26, R4, 1 ;  /* 0x3f800000041a7820 */ /* 0x000fcc0000410000 */
[----:B------:R-:W0:Y:S01]  /*1cc0*/  F2F.F64.F32 R26, R26 ;  /* 0x0000001a001a7310 */ /* 0x000e220000201800 */
[----:B------:R-:W-:Y:S01]  /*1cd0*/  IMAD.WIDE R20, R3, 0x4, R14 ;  /* 0x0000000403147825 */ /* 0x000fe200078e020e */
[----:B0-----:R1:W-:Y:S04]  /*1ce0*/  STG.E.64 desc[UR18][R22.64], R26 ;  /* 0x0000001a16007986 */ /* 0x0013e8000c101b12 */
[----:B------:R-:W2:Y:S04]  /*1cf0*/  LDG.E.64 R16, desc[UR18][R16.64] ;  /* 0x0000001210107981 */ /* 0x000ea8000c1e1b00 */
[----:B------:R1:W5:Y:S04]  /*1d00*/  LDG.E R6, desc[UR18][R28.64] ;  /* 0x000000121c067981 */ /* 0x000368000c1e1900 */
[----:B------:R1:W5:Y:S01]  /*1d10*/  LDG.E R20, desc[UR18][R20.64] ;  /* 0x0000001214147981 */ /* 0x000362000c1e1900 */
[----:B--2---:R-:W0:Y:S01]  /*1d20*/  F2F.F32.F64 R5, R16 ;  /* 0x0000001000057310 */ /* 0x004e220000301000 */
[----:B------:R-:W-:-:S14]  /*1d30*/  DSETP.GEU.AND P1, PT, |R16|, UR14, PT ;  /* 0x0000000e10007e2a */ /* 0x000fdc000bf2e200 */
[----:B01----:R-:W-:-:S07]  /*1d40*/  @!P1 FMUL R5, R5, 1.175494350822287508e-38 ;  /* 0x0080000005059820 */ /* 0x003fce0000400000 */
.L_x_198:
[----:B0--34-:R-:W-:Y:S05]  /*1d50*/  BSYNC.RECONVERGENT B0 ;  /* 0x0000000000007941 */ /* 0x019fea0003800200 */
.L_x_197:
[----:B------:R-:W-:Y:S01]  /*1d60*/  BSSY.RECONVERGENT B0, `(.L_x_199) ;  /* 0x000001d000007945 */ /* 0x000fe20003800200 */
[----:B------:R-:W-:Y:S02]  /*1d70*/  IADD3 R18, PT, PT, R19, UR20, RZ ;  /* 0x0000001413127c10 */ /* 0x000fe4000fffe0ff */
[----:B------:R-:W-:Y:S01]  /*1d80*/  MOV R21, RZ ;  /* 0x000000ff00157202 */ /* 0x000fe20000000f00 */
[----:B------:R-:W-:Y:S06]  /*1d90*/  @P0 BRA `(.L_x_200) ;  /* 0x0000000000640947 */ /* 0x000fec0003800000 */
        /* <DEDUP_REMOVED lines=9> */
[----:B--2---:R0:W1:Y:S01]  /*1e30*/  F2F.F32.F64 R7, R16 ;  /* 0x0000001000077310 */ /* 0x0040620000301000 */
[----:B------:R-:W-:Y:S01]  /*1e40*/  DSETP.GEU.AND P1, PT, |R16|, UR14, PT ;  /* 0x0000000e10007e2a */ /* 0x000fe2000bf2e200 */
[----:B0-----:R-:W-:-:S13]  /*1e50*/  IMAD.WIDE R16, R19, 0x8, R10 ;  /* 0x0000000813107825 */ /* 0x001fda00078e020a */
[----:B-1----:R-:W-:-:S04]  /*1e60*/  @!P1 FMUL R7, R7, 1.175494350822287508e-38 ;  /* 0x0080000007079820 */ /* 0x002fc80000400000 */
[----:B---3--:R-:W-:-:S04]  /*1e70*/  FMUL.FTZ R7, R7, R8 ;  /* 0x0000000807077220 */ /* 0x008fc80000410000 */
[----:B------:R-:W-:-:S04]  /*1e80*/  FMUL.FTZ R24, R7, 1 ;  /* 0x3f80000007187820 */ /* 0x000fc80000410000 */
[----:B------:R-:W0:Y:S02]  /*1e90*/  F2F.F64.F32 R8, R24 ;  /* 0x0000001800087310 */ /* 0x000e240000201800 */
[----:B0-----:R0:W-:Y:S04]  /*1ea0*/  STG.E.64 desc[UR18][R22.64], R8 ;  /* 0x0000000816007986 */ /* 0x0011e8000c101b12 */
[----:B------:R-:W2:Y:S01]  /*1eb0*/  LDG.E.64 R16, desc[UR18][R16.64] ;  /* 0x0000001210107981 */ /* 0x000ea2000c1e1b00 */
[----:B0-----:R-:W-:-:S04]  /*1ec0*/  IMAD.WIDE R22, R19, 0x4, R14 ;  /* 0x0000000413167825 */ /* 0x001fc800078e020e */
[----:B------:R-:W-:Y:S01]  /*1ed0*/  IMAD.WIDE R8, R19, 0x4, R12 ;  /* 0x0000000413087825 */ /* 0x000fe200078e020c */
[----:B------:R-:W5:Y:S05]  /*1ee0*/  LDG.E R21, desc[UR18][R22.64] ;  /* 0x0000001216157981 */ /* 0x000f6a000c1e1900 */
[----:B------:R2:W5:Y:S02]  /*1ef0*/  LDG.E R9, desc[UR18][R8.64] ;  /* 0x0000001208097981 */ /* 0x000564000c1e1900 */
[----:B--2---:R-:W0:Y:S01]  /*1f00*/  F2F.F32.F64 R8, R16 ;  /* 0x0000001000087310 */ /* 0x004e220000301000 */
[----:B------:R-:W-:-:S14]  /*1f10*/  DSETP.GEU.AND P1, PT, |R16|, UR14, PT ;  /* 0x0000000e10007e2a */ /* 0x000fdc000bf2e200 */
[----:B0-----:R-:W-:-:S07]  /*1f20*/  @!P1 FMUL R8, R8, 1.175494350822287508e-38 ;  /* 0x0080000008089820 */ /* 0x001fce0000400000 */
.L_x_200:
[----:B------:R-:W-:Y:S05]  /*1f30*/  BSYNC.RECONVERGENT B0 ;  /* 0x0000000000007941 */ /* 0x000fea0003800200 */
.L_x_199:
[C---:B------:R-:W-:Y:S01]  /*1f40*/  ISETP.GE.AND P1, PT, R18.reuse, UR13, PT ;  /* 0x0000000d12007c0c */ /* 0x040fe2000bf26270 */
[----:B------:R-:W-:Y:S01]  /*1f50*/  BSSY.RECONVERGENT B0, `(.L_x_201) ;  /* 0x000001f000007945 */ /* 0x000fe20003800200 */
[----:B------:R-:W-:Y:S02]  /*1f60*/  IADD3 R26, PT, PT, R18, UR20, RZ ;  /* 0x00000014121a7c10 */ /* 0x000fe4000fffe0ff */
[----:B------:R-:W-:Y:S02]  /*1f70*/  CS2R R22, SRZ ;  /* 0x0000000000167805 */ /* 0x000fe4000001ff00 */
[----:B------:R-:W-:Y:S02]  /*1f80*/  CS2R R24, SRZ ;  /* 0x0000000000187805 */ /* 0x000fe4000001ff00 */
[----:B------:R-:W-:-:S05]  /*1f90*/  ISETP.GE.AND P2, PT, R26, UR13, PT ;  /* 0x0000000d1a007c0c */ /* 0x000fca000bf46270 */
[----:B------:R-:W-:Y:S08]  /*1fa0*/  @P1 BRA `(.L_x_202) ;  /* 0x0000000000641947 */ /* 0x000ff00003800000 */
        /* <DEDUP_REMOVED lines=25> */
.L_x_202:
[----:B------:R-:W-:Y:S05]  /*2140*/  BSYNC.RECONVERGENT B0 ;  /* 0x0000000000007941 */ /* 0x000fea0003800200 */
.L_x_201:
[----:B------:R-:W-:Y:S01]  /*2150*/  BSSY.RECONVERGENT B0, `(.L_x_203) ;  /* 0x000001e000007945 */ /* 0x000fe20003800200 */
[----:B------:R-:W-:Y:S01]  /*2160*/  IMAD.MOV.U32 R27, RZ, RZ, RZ ;  /* 0x000000ffff1b7224 */ /* 0x000fe200078e00ff */
[----:B------:R-:W-:Y:S02]  /*2170*/  CS2R R18, SRZ ;  /* 0x0000000000127805 */ /* 0x000fe4000001ff00 */
        /* <DEDUP_REMOVED lines=19> */
[----:B------:R-:W2:Y:S02]  /*22b0*/  LDG.E.64 R16, desc[UR18][R16.64] ;  /* 0x0000001210107981 */ /* 0x000ea4000c1e1b00 */
[----:B--2---:R-:W-:Y:S01]  /*22c0*/  DSETP.GEU.AND P3, PT, |R16|, UR14, PT ;  /* 0x0000000e10007e2a */ /* 0x004fe2000bf6e200 */
[----:B------:R0:W1:Y:S02]  /*22d0*/  F2F.F32.F64 R18, R16 ;  /* 0x0000001000127310 */ /* 0x0000640000301000 */
[----:B0-----:R-:W-:-:S05]  /*22e0*/  IMAD.WIDE R16, R26, 0x4, R12 ;  /* 0x000000041a107825 */ /* 0x001fca00078e020c */
[----:B------:R0:W5:Y:S02]  /*22f0*/  LDG.E R19, desc[UR18][R16.64] ;  /* 0x0000001210137981 */ /* 0x000164000c1e1900 */
[----:B0-----:R-:W-:-:S06]  /*2300*/  IMAD.WIDE R16, R26, 0x4, R14 ;  /* 0x000000041a107825 */ /* 0x001fcc00078e020e */
[----:B------:R0:W5:Y:S01]  /*2310*/  LDG.E R16, desc[UR18][R16.64] ;  /* 0x0000001210107981 */ /* 0x000162000c1e1900 */
[----:B-1----:R-:W-:-:S07]  /*2320*/  @!P3 FMUL R18, R18, 1.175494350822287508e-38 ;  /* 0x008000001212b820 */ /* 0x002fce0000400000 */
.L_x_204:
[----:B------:R-:W-:Y:S05]  /*2330*/  BSYNC.RECONVERGENT B0 ;  /* 0x0000000000007941 */ /* 0x000fea0003800200 */
.L_x_203:
[----:B0-----:R-:W-:Y:S01]  /*2340*/  FFMA.FTZ R17, R5, UR5, R4 ;  /* 0x0000000505117c23 */ /* 0x001fe20008010004 */
[----:B------:R-:W-:Y:S01]  /*2350*/  ISETP.GE.AND P3, PT, R3, UR13, PT ;  /* 0x0000000d03007c0c */ /* 0x000fe2000bf66270 */
[----:B------:R-:W-:Y:S02]  /*2360*/  FFMA.FTZ R7, R8, UR5, R7 ;  /* 0x0000000508077c23 */ /* 0x000fe40008010007 */
[C---:B------:R-:W-:Y:S01]  /*2370*/  FMUL.FTZ R4, R17.reuse, UR9 ;  /* 0x0000000911047c20 */ /* 0x040fe20008410000 */
[----:B------:R-:W-:-:S03]  /*2380*/  FMUL.FTZ R3, R17, UR10 ;  /* 0x0000000a11037c20 */ /* 0x000fc60008410000 */
[----:B------:R-:W-:Y:S01]  /*2390*/  FMUL.FTZ R29, R17, R4 ;  /* 0x00000004111d7220 */ /* 0x000fe20000410000 */
[----:B-----5:R-:W-:Y:S01]  /*23a0*/  FFMA.FTZ R3, R6, UR8, R3 ;  /* 0x0000000806037c23 */ /* 0x020fe20008010003 */
[----:B------:R-:W0:Y:S01]  /*23b0*/  MUFU.RCP R4, R0 ;  /* 0x0000000000047308 */ /* 0x000e220000001000 */
[----:B------:R-:W-:Y:S01]  /*23c0*/  FMUL.FTZ R6, R7, UR10 ;  /* 0x0000000a07067c20 */ /* 0x000fe20008410000 */
[----:B------:R-:W-:-:S03]  /*23d0*/  FFMA.FTZ R20, R20, UR11, R29 ;  /* 0x0000000b14147c23 */ /* 0x000fc6000801001d */
[----:B------:R-:W-:Y:S01]  /*23e0*/  FFMA.FTZ R9, R9, UR8, R6 ;  /* 0x0000000809097c23 */ /* 0x000fe20008010006 */
[C---:B------:R-:W-:Y:S02]  /*23f0*/  FMUL.FTZ R6, R7.reuse, UR9 ;  /* 0x0000000907067c20 */ /* 0x040fe40008410000 */
[----:B------:R-:W1:Y:S02]  /*2400*/  MUFU.RCP R17, UR17 ;  /* 0x0000001100117d08 */ /* 0x000e640008001000 */
[----:B------:R-:W-:-:S04]  /*2410*/  FMUL.FTZ R6, R7, R6 ;  /* 0x0000000607067220 */ /* 0x000fc80000410000 */
[----:B------:R-:W-:Y:S01]  /*2420*/  FFMA.FTZ R21, R21, UR11, R6 ;  /* 0x0000000b15157c23 */ /* 0x000fe20008010006 */
[----:B0-----:R-:W-:-:S06]  /*2430*/  FMUL.FTZ R26, R20, R4 ;  /* 0x00000004141a7220 */ /* 0x001fcc0000410000 */
[----:B------:R-:W0:Y:S01]  /*2440*/  MUFU.SQRT R26, R26 ;  /* 0x0000001a001a7308 */ /* 0x000e220000002000 */
[----:B-1----:R-:W-:Y:S01]  /*2450*/  FMUL.FTZ R6, R3, R17 ;  /* 0x0000001103067220 */ /* 0x002fe20000410000 */
[----:B0-----:R-:W-:-:S06]  /*2460*/  FADD.FTZ R28, R26, UR16 ;  /* 0x000000101a1c7e21 */ /* 0x001fcc0008010000 */
[----:B------:R-:W0:Y:S02]  /*2470*/  MUFU.RCP R7, R28 ;  /* 0x0000001c00077308 */ /* 0x000e240000001000 */
[----:B0-----:R-:W-:Y:S02]  /*2480*/  FMUL.FTZ R26, R6, R7 ;  /* 0x00000007061a7220 */ /* 0x001fe40000410000 */
[----:B------:R-:W0:Y:S02]  /*2490*/  LDC.64 R6, c[0x0][0xf98] ;  /* 0x0003e600ff067b82 */ /* 0x000e240000000a00 */
[----:B0-----:R0:W2:Y:S01]  /*24a0*/  LDG.E R6, desc[UR18][R6.64] ;  /* 0x0000001206067981 */ /* 0x0010a2000c1e1900 */
[----:B------:R-:W-:Y:S01]  /*24b0*/  FMUL.FTZ R29, R21, R4 ;  /* 0x00000004151d7220 */ /* 0x000fe20000410000 */
[----:B------:R-:W-:Y:S01]  /*24c0*/  FFMA.FTZ R22, R23, UR5, R22 ;  /* 0x0000000517167c23 */ /* 0x000fe20008010016 */
[----:B------:R-:W-:-:S04]  /*24d0*/  FFMA.FTZ R27, R18, UR5, R27 ;  /* 0x00000005121b7c23 */ /* 0x000fc8000801001b */
[----:B------:R-:W1:Y:S01]  /*24e0*/  MUFU.SQRT R29, R29 ;  /* 0x0000001d001d7308 */ /* 0x000e620000002000 */
[----:B0-----:R-:W-:Y:S01]  /*24f0*/  FMUL.FTZ R7, R22, UR9 ;  /* 0x0000000916077c20 */ /* 0x001fe20008410000 */
[----:B-1----:R-:W-:-:S06]  /*2500*/  FADD.FTZ R29, R29, UR16 ;  /* 0x000000101d1d7e21 */ /* 0x002fcc0008010000 */
[----:B------:R-:W0:Y:S01]  /*2510*/  MUFU.RCP R29, R29 ;  /* 0x0000001d001d7308 */ /* 0x000e220000001000 */
[----:B--2---:R-:W-:Y:S01]  /*2520*/  FFMA.FTZ R5, -R26, R6, R5 ;  /* 0x000000061a057223 */ /* 0x004fe20000010105 */
[----:B------:R-:W-:-:S03]  /*2530*/  FMUL.FTZ R26, R9, R17 ;  /* 0x00000011091a7220 */ /* 0x000fc60000410000 */
[----:B------:R-:W-:Y:S01]  /*2540*/  @!P3 FMUL.FTZ R5, R5, 1 ;  /* 0x3f8000000505b820 */ /* 0x000fe20000410000 */
[----:B0-----:R-:W-:-:S04]  /*2550*/  FMUL.FTZ R26, R26, R29 ;  /* 0x0000001d1a1a7220 */ /* 0x001fc80000410000 */
[----:B------:R-:W-:Y:S01]  /*2560*/  FFMA.FTZ R8, R6, -R26, R8 ;  /* 0x8000001a06087223 */ /* 0x000fe20000010008 */
[C---:B------:R-:W-:Y:S01]  /*2570*/  FMUL.FTZ R26, R22.reuse, UR10 ;  /* 0x0000000a161a7c20 */ /* 0x040fe20008410000 */
[----:B------:R-:W-:Y:S02]  /*2580*/  FMUL.FTZ R22, R22, R7 ;  /* 0x0000000716167220 */ /* 0x000fe40000410000 */
[----:B------:R-:W-:Y:S01]  /*2590*/  @!P0 FMUL.FTZ R8, R8, 1 ;  /* 0x3f80000008088820 */ /* 0x000fe20000410000 */
[----:B------:R-:W-:Y:S01]  /*25a0*/  FFMA.FTZ R24, R24, UR8, R26 ;  /* 0x0000000818187c23 */ /* 0x000fe2000801001a */
[----:B------:R-:W-:-:S03]  /*25b0*/  FFMA.FTZ R25, R25, UR11, R22 ;  /* 0x0000000b19197c23 */ /* 0x000fc60008010016 */
[----:B------:R-:W-:Y:S01]  /*25c0*/  FMUL.FTZ R22, R24, R17 ;  /* 0x0000001118167220 */ /* 0x000fe20000410000 */
[----:B------:R-:W-:-:S06]  /*25d0*/  FMUL.FTZ R26, R25, R4 ;  /* 0x00000004191a7220 */ /* 0x000fcc0000410000 */
[----:B------:R-:W0:Y:S02]  /*25e0*/  MUFU.SQRT R26, R26 ;  /* 0x0000001a001a7308 */ /* 0x000e240000002000 */
[----:B0-----:R-:W-:Y:S01]  /*25f0*/  FADD.FTZ R28, R26, UR16 ;  /* 0x000000101a1c7e21 */ /* 0x001fe20008010000 */
[----:B------:R-:W-:Y:S01]  /*2600*/  IADD3 R26, PT, PT, R2, UR4, RZ ;  /* 0x00000004021a7c10 */ /* 0x000fe2000fffe0ff */
[----:B------:R-:W-:-:S04]  /*2610*/  ULEA UR4, UR20, UR4, 0x2 ;  /* 0x0000000414047291 */ /* 0x000fc8000f8e10ff */
[----:B------:R-:W0:Y:S01]  /*2620*/  MUFU.RCP R7, R28 ;  /* 0x0000001c00077308 */ /* 0x000e220000001000 */
[----:B------:R-:W-:Y:S01]  /*2630*/  UISETP.GE.AND UP0, UPT, UR4, UR13, UPT ;  /* 0x0000000d0400728c */ /* 0x000fe2000bf06270 */
[----:B0-----:R-:W-:Y:S01]  /*2640*/  FMUL.FTZ R22, R22, R7 ;  /* 0x0000000716167220 */ /* 0x001fe20000410000 */
[----:B------:R-:W-:-:S03]  /*2650*/  FMUL.FTZ R7, R27, UR10 ;  /* 0x0000000a1b077c20 */ /* 0x000fc60008410000 */
[----:B------:R-:W-:Y:S01]  /*2660*/  FFMA.FTZ R22, R6, -R22, R23 ;  /* 0x8000001606167223 */ /* 0x000fe20000010017 */
[----:B------:R-:W-:Y:S01]  /*2670*/  FFMA.FTZ R19, R19, UR8, R7 ;  /* 0x0000000813137c23 */ /* 0x000fe20008010007 */
[----:B------:R-:W-:-:S04]  /*2680*/  FMUL.FTZ R7, R27, UR9 ;  /* 0x000000091b077c20 */ /* 0x000fc80008410000 */
[----:B------:R-:W-:Y:S01]  /*2690*/  FMUL.FTZ R7, R27, R7 ;  /* 0x000000071b077220 */ /* 0x000fe20000410000 */
[----:B------:R-:W-:-:S03]  /*26a0*/  FMUL.FTZ R27, R19, R17 ;  /* 0x00000011131b7220 */ /* 0x000fc60000410000 */
[----:B------:R-:W-:Y:S01]  /*26b0*/  FFMA.FTZ R7, R16, UR11, R7 ;  /* 0x0000000b10077c23 */ /* 0x000fe20008010007 */
[----:B------:R-:W-:-:S04]  /*26c0*/  @!P3 IMAD.WIDE R16, R26, 0x8, R10 ;  /* 0x000000081a10b825 */ /* 0x000fc800078e020a */
[----:B------:R-:W-:Y:S02]  /*26d0*/  FMUL.FTZ R29, R7, R4 ;  /* 0x00000004071d7220 */ /* 0x000fe40000410000 */
[----:B------:R-:W0:Y:S08]  /*26e0*/  @!P3 F2F.F64.F32 R4, R5 ;  /* 0x000000050004b310 */ /* 0x000e300000201800 */
[----:B------:R-:W1:Y:S01]  /*26f0*/  MUFU.SQRT R29, R29 ;  /* 0x0000001d001d7308 */ /* 0x000e620000002000 */
[----:B0-----:R0:W-:Y:S01]  /*2700*/  @!P3 STG.E.64 desc[UR18][R16.64], R4 ;  /* 0x000000041000b986 */ /* 0x0011e2000c101b12 */
[----:B-1----:R-:W-:Y:S01]  /*2710*/  FADD.FTZ R28, R29, UR16 ;  /* 0x000000101d1c7e21 */ /* 0x002fe20008010000 */
[----:B0-----:R-:W-:-:S05]  /*2720*/  @!P3 IMAD.WIDE R4, R26, 0x4, R12 ;  /* 0x000000041a04b825 */ /* 0x001fca00078e020c */
[----:B------:R0:W1:Y:S01]  /*2730*/  @!P0 F2F.F64.F32 R16, R8 ;  /* 0x0000000800108310 */ /* 0x0000620000201800 */
[----:B------:R2:W-:Y:S07]  /*2740*/  @!P3 STG.E desc[UR18][R4.64], R3 ;  /* 0x000000030400b986 */ /* 0x0005ee000c101912 */
[----:B------:R-:W3:Y:S01]  /*2750*/  MUFU.RCP R28, R28 ;  /* 0x0000001c001c7308 */ /* 0x000ee20000001000 */
[----:B0-----:R-:W-:Y:S01]  /*2760*/  @!P1 FMUL.FTZ R8, R22, 1 ;  /* 0x3f80000016089820 */ /* 0x001fe20000410000 */
[C---:B--2---:R-:W-:Y:S01]  /*2770*/  IADD3 R3, PT, PT, R26.reuse, UR20, RZ ;  /* 0x000000141a037c10 */ /* 0x044fe2000fffe0ff */
[----:B------:R-:W-:-:S04]  /*2780*/  @!P3 IMAD.WIDE R4, R26, 0x4, R14 ;  /* 0x000000041a04b825 */ /* 0x000fc800078e020e */
[----:B------:R-:W-:Y:S01]  /*2790*/  @!P0 IMAD.WIDE R22, R3, 0x8, R10 ;  /* 0x0000000803168825 */ /* 0x000fe200078e020a */
[----:B------:R0:W-:Y:S03]  /*27a0*/  @!P3 STG.E desc[UR18][R4.64], R20 ;  /* 0x000000140400b986 */ /* 0x0001e6000c101912 */
[----:B---3--:R-:W-:Y:S01]  /*27b0*/  FMUL.FTZ R27, R27, R28 ;  /* 0x0000001c1b1b7220 */ /* 0x008fe20000410000 */
[----:B-1----:R1:W-:Y:S01]  /*27c0*/  @!P0 STG.E.64 desc[UR18][R22.64], R16 ;  /* 0x0000001016008986 */ /* 0x0023e2000c101b12 */
[----:B------:R-:W-:-:S04]  /*27d0*/  @!P0 IMAD.WIDE R28, R3, 0x4, R14 ;  /* 0x00000004031c8825 */ /* 0x000fc800078e020e */
[----:B------:R-:W-:Y:S01]  /*27e0*/  FFMA.FTZ R18, R6, -R27, R18 ;  /* 0x8000001b06127223 */ /* 0x000fe20000010012 */
[C---:B------:R-:W-:Y:S01]  /*27f0*/  IADD3 R6, PT, PT, R3.reuse, UR20, RZ ;  /* 0x0000001403067c10 */ /* 0x040fe2000fffe0ff */
[----:B------:R-:W2:Y:S02]  /*2800*/  @!P1 F2F.F64.F32 R26, R8 ;  /* 0x00000008001a9310 */ /* 0x000ea40000201800 */
[----:B------:R-:W-:Y:S01]  /*2810*/  @!P2 FMUL.FTZ R18, R18, 1 ;  /* 0x3f8000001212a820 */ /* 0x000fe20000410000 */
[----:B0-----:R-:W-:Y:S01]  /*2820*/  @!P0 IMAD.WIDE R4, R3, 0x4, R12 ;  /* 0x0000000403048825 */ /* 0x001fe200078e020c */
[----:B------:R-:W-:-:S04]  /*2830*/  IADD3 R3, PT, PT, R6, UR20, RZ ;  /* 0x0000001406037c10 */ /* 0x000fc8000fffe0ff */
[----:B------:R0:W-:Y:S01]  /*2840*/  @!P0 STG.E desc[UR18][R4.64], R9 ;  /* 0x0000000904008986 */ /* 0x0001e2000c101912 */
[----:B-1----:R-:W1:Y:S01]  /*2850*/  @!P2 F2F.F64.F32 R16, R18 ;  /* 0x000000120010a310 */ /* 0x002e620000201800 */
[C---:B------:R-:W-:Y:S02]  /*2860*/  @!P1 IMAD.WIDE R22, R6.reuse, 0x8, R10 ;  /* 0x0000000806169825 */ /* 0x040fe400078e020a */
[----:B------:R3:W-:Y:S04]  /*2870*/  @!P0 STG.E desc[UR18][R28.64], R21 ;  /* 0x000000151c008986 */ /* 0x0007e8000c101912 */
[----:B--2---:R2:W-:Y:S01]  /*2880*/  @!P1 STG.E.64 desc[UR18][R22.64], R26 ;  /* 0x0000001a16009986 */ /* 0x0045e2000c101b12 */
[----:B0-----:R-:W-:-:S04]  /*2890*/  @!P1 IMAD.WIDE R4, R6, 0x4, R12 ;  /* 0x0000000406049825 */ /* 0x001fc800078e020c */
[C---:B------:R-:W-:Y:S01]  /*28a0*/  @!P2 IMAD.WIDE R8, R3.reuse, 0x8, R10 ;  /* 0x000000080308a825 */ /* 0x040fe200078e020a */
[----:B------:R0:W-:Y:S03]  /*28b0*/  @!P1 STG.E desc[UR18][R4.64], R24 ;  /* 0x0000001804009986 */ /* 0x0001e6000c101912 */
[----:B---3--:R-:W-:-:S04]  /*28c0*/  @!P2 IMAD.WIDE R20, R3, 0x4, R12 ;  /* 0x000000040314a825 */ /* 0x008fc800078e020c */
[----:B--2---:R-:W-:-:S04]  /*28d0*/  @!P1 IMAD.WIDE R22, R6, 0x4, R14 ;  /* 0x0000000406169825 */ /* 0x004fc800078e020e */
[----:B------:R-:W-:Y:S01]  /*28e0*/  @!P2 IMAD.WIDE R26, R3, 0x4, R14 ;  /* 0x00000004031aa825 */ /* 0x000fe200078e020e */
[----:B------:R0:W-:Y:S04]  /*28f0*/  @!P1 STG.E desc[UR18][R22.64], R25 ;  /* 0x0000001916009986 */ /* 0x0001e8000c101912 */
[----:B-1----:R0:W-:Y:S04]  /*2900*/  @!P2 STG.E.64 desc[UR18][R8.64], R16 ;  /* 0x000000100800a986 */ /* 0x0021e8000c101b12 */
[----:B------:R0:W-:Y:S04]  /*2910*/  @!P2 STG.E desc[UR18][R20.64], R19 ;  /* 0x000000131400a986 */ /* 0x0001e8000c101912 */
[----:B------:R0:W-:Y:S01]  /*2920*/  @!P2 STG.E desc[UR18][R26.64], R7 ;  /* 0x000000071a00a986 */ /* 0x0001e2000c101912 */
[----:B------:R-:W-:Y:S05]  /*2930*/  BRA.U !UP0, `(.L_x_205) ;  /* 0xfffffff108747547 */ /* 0x000fea000b83ffff */
[----:B------:R-:W-:Y:S05]  /*2940*/  EXIT ;  /* 0x000000000000794d */ /* 0x000fea0003800000 */
        .type           $_Z25multi_tensor_apply_kernelI18TensorListMetadataILi4EE21AdamCapturableFunctorIdfEJffPiifPf10adamMode_tfS5_EEvlPViT_T0_DpT1_$__internal_accurate_pow,@function
        .size           $_Z25multi_tensor_apply_kernelI18TensorListMetadataILi4EE21AdamCapturableFunctorIdfEJffPiifPf10adamMode_tfS5_EEvlPViT_T0_DpT1_$__internal_accurate_pow,(.L_x_319 - $_Z25multi_tensor_apply_kernelI18TensorListMetadataILi4EE21AdamCapturableFunctorIdfEJffPiifPf10adamMode_tfS5_EEvlPViT_T0_DpT1_$__internal_accurate_pow)
$_Z25multi_tensor_apply_kernelI18TensorListMetadataILi4EE21AdamCapturableFunctorIdfEJffPiifPf10adamMode_tfS5_EEvlPViT_T0_DpT1_$__internal_accurate_pow:
[----:B------:R-:W-:Y:S01]  /*2950*/  ISETP.GT.U32.AND P1, PT, R3, 0xfffff, PT ;  /* 0x000fffff0300780c */ /* 0x000fe20003f24070 */
[--C-:B------:R-:W-:Y:S01]  /*2960*/  IMAD.MOV.U32 R6, RZ, RZ, R3.reuse ;  /* 0x000000ffff067224 */ /* 0x100fe200078e0003 */
[----:B------:R-:W-:Y:S01]  /*2970*/  MOV R4, R22 ;  /* 0x0000001600047202 */ /* 0x000fe20000000f00 */
[----:B------:R-:W-:Y:S01]  /*2980*/  HFMA2 R11, -RZ, RZ, 1.703125, -23840 ;  /* 0x3ed0f5d2ff0b7431 */ /* 0x000fe200000001ff */
        /* <DEDUP_REMOVED lines=17> */
[----:B------:R-:W-:Y:S01]  /*2aa0*/  HFMA2 R5, -RZ, RZ, 3.59375, 0 ;  /* 0x43300000ff057431 */ /* 0x000fe200000001ff */
[----:B------:R-:W-:Y:S02]  /*2ab0*/  LOP3.LUT R23, R6, 0x3ff00000, RZ, 0xfc, !PT ;  /* 0x3ff0000006177812 */ /* 0x000fe400078efcff */
[----:B------:R-:W-:-:S02]  /*2ac0*/  IADD3 R4, PT, PT, R3, -0x3ff, RZ ;  /* 0xfffffc0103047810 */ /* 0x000fc40007ffe0ff */
[----:B------:R-:W-:-:S13]  /*2ad0*/  ISETP.GE.U32.AND P2, PT, R23, 0x3ff6a09f, PT ;  /* 0x3ff6a09f1700780c */ /* 0x000fda0003f46070 */
[----:B------:R-:W-:Y:S02]  /*2ae0*/  @P2 IADD3 R7, PT, PT, R23, -0x100000, RZ ;  /* 0xfff0000017072810 */ /* 0x000fe40007ffe0ff */
[----:B------:R-:W-:Y:S02]  /*2af0*/  @P2 IADD3 R4, PT, PT, R3, -0x3fe, RZ ;  /* 0xfffffc0203042810 */ /* 0x000fe40007ffe0ff */
        /* <DEDUP_REMOVED lines=28> */
[----:B------:R-:W-:Y:S01]  /*2cc0*/  VIADD R23, R15, 0x100000 ;  /* 0x001000000f177836 */ /* 0x000fe20000000000 */
[----:B------:R-:W-:Y:S02]  /*2cd0*/  MOV R22, R14 ;  /* 0x0000000e00167202 */ /* 0x000fe40000000f00 */
        /* <DEDUP_REMOVED lines=95> */
[----:B------:R-:W-:Y:S02]  /*32d0*/  LEA R5, R8, R13, 0x14 ;  /* 0x0000000d08057211 */ /* 0x000fe400078ea0ff */
[----:B------:R-:W-:Y:S01]  /*32e0*/  MOV R4, R12 ;  /* 0x0000000c00047202 */ /* 0x000fe20000000f00 */
        /* <DEDUP_REMOVED lines=11> */
[----:B------:R-:W-:Y:S02]  /*33a0*/  LEA R5, R4, 0x3ff00000, 0x14 ;  /* 0x3ff0000004057811 */ /* 0x000fe400078ea0ff */
[----:B------:R-:W-:-:S06]  /*33b0*/  MOV R4, RZ ;  /* 0x000000ff00047202 */ /* 0x000fcc0000000f00 */
[----:B------:R-:W-:-:S11]  /*33c0*/  DMUL R4, R12, R4 ;  /* 0x000000040c047228 */ /* 0x000fd60000000000 */
.L_x_206:
[----:B------:R-:W-:Y:S01]  /*33d0*/  DFMA R10, R10, R4, R4 ;  /* 0x000000040a0a722b */ /* 0x000fe20000000004 */
[----:B------:R-:W-:Y:S01]  /*33e0*/  MOV R6, R0 ;  /* 0x0000000000067202 */ /* 0x000fe20000000f00 */
[----:B------:R-:W-:Y:S01]  /*33f0*/  DSETP.NEU.AND P1, PT, |R4|, +INF , PT ;  /* 0x7ff000000400742a */ /* 0x000fe20003f2d200 */
[----:B------:R-:W-:-:S07]  /*3400*/  MOV R7, 0x0 ;  /* 0x0000000000077802 */ /* 0x000fce0000000f00 */
[----:B------:R-:W-:Y:S02]  /*3410*/  FSEL R4, R4, R10, !P1 ;  /* 0x0000000a04047208 */ /* 0x000fe40004800000 */
[----:B------:R-:W-:Y:S01]  /*3420*/  FSEL R3, R5, R11, !P1 ;  /* 0x0000000b05037208 */ /* 0x000fe20004800000 */
[----:B------:R-:W-:Y:S06]  /*3430*/  RET.REL.NODEC R6 `(_Z25multi_tensor_apply_kernelI18TensorListMetadataILi4EE21AdamCapturableFunctorIdfEJffPiifPf10adamMode_tfS5_EEvlPViT_T0_DpT1_) ;  /* 0xffffffc806f07950 */ /* 0x000fec0003c3ffff */
.L_x_207:
        /* <DEDUP_REMOVED lines=12> */
.L_x_319:


//--------------------- .text._Z25multi_tensor_apply_kernelI18TensorListMetadataILi4EE11AdamFunctorIN3c108BFloat16EfiEJffffff10adamMode_tfEEvlPViT_T0_DpT1_ --------------------------
	.section	.text._Z25multi_tensor_apply_kernelI18TensorListMetadataILi4EE11AdamFunctorIN3c108BFloat16EfiEJffffff10adamMode_tfEEvlPViT_T0_DpT1_,"ax",@progbits
	.align	128
        .global         _Z25multi_tensor_apply_kernelI18TensorListMetadataILi4EE11AdamFunctorIN3c108BFloat16EfiEJffffff10adamMode_tfEEvlPViT_T0_DpT1_
        .type           _Z25multi_tensor_apply_kernelI18TensorListMetadataILi4EE11AdamFunctorIN3c108BFloat16EfiEJffffff10adamMode_tfEEvlPViT_T0_DpT1_,@function
        .size           _Z25multi_tensor_apply_kernelI18TensorListMetadataILi4EE11AdamFunctorIN3c108BFloat16EfiEJffffff10adamMode_tfEEvlPViT_T0_DpT1_,(.L_x_328 - _Z25multi_tensor_apply_kernelI18TensorListMetadataILi4EE11AdamFunctorIN3c108BFloat16EfiEJffffff10adamMode_tfEEvlPViT_T0_DpT1_)
        .other          _Z25multi_tensor_apply_kernelI18TensorListMetadataILi4EE11AdamFunctorIN3c108BFloat16EfiEJffffff10adamMode_tfEEvlPViT_T0_DpT1_,@"STO_CUDA_ENTRY STV_DEFAULT"
_Z25multi_tensor_apply_kernelI18TensorListMetadataILi4EE11AdamFunctorIN3c108BFloat16EfiEJffffff10adamMode_tfEEvlPViT_T0_DpT1_:
.text._Z25multi_tensor_apply_kernelI18TensorListMetadataILi4EE11AdamFunctorIN3c108BFloat16EfiEJffffff10adamMode_tfEEvlPViT_T0_DpT1_:
[----:B------:R-:W-:Y:S08]  /*0000*/  LDC R1, c[0x0][0x37c] ;  /* 0x0000df00ff017b82 */ /* 0x000ff00000000800 */
        /* <DEDUP_REMOVED lines=15> */
[----:B------:R-:W-:Y:S02]  /*0100*/  SHF.L.U32 R12, R0, 0x2, RZ ;  /* 0x00000002000c7819 */ /* 0x000fe400000006ff */
[----:B------:R-:W-:Y:S01]  /*0110*/  SHF.R.S32.HI R3, RZ, 0x1f, R0 ;  /* 0x0000001fff037819 */ /* 0x000fe20000011400 */
[----:B------:R-:W1:Y:S01]  /*0120*/  LDCU.64 UR10, c[0x0][UR4+0x5c0] ;  /* 0x0000b800040a77ac */ /* 0x000e620008000a00 */
[----:B------:R-:W-:Y:S02]  /*0130*/  VIMNMX.U32 R2, PT, PT, R2, R5, PT ;  /* 0x0000000502027248 */ /* 0x000fe40003fe0000 */
[----:B------:R-:W-:Y:S01]  /*0140*/  SHF.L.U64.HI R4, R0, 0x2, R3 ;  /* 0x0000000200047819 */ /* 0x000fe20000010203 */
[----:B------:R-:W2:Y:S01]  /*0150*/  LDCU.64 UR8, c[0x0][UR4+0x4a0] ;  /* 0x00009400040877ac */ /* 0x000ea20008000a00 */
[----:B------:R-:W3:Y:S01]  /*0160*/  LDCU.64 UR12, c[0x0][UR4+0x6e0] ;  /* 0x0000dc00040c77ac */ /* 0x000ee20008000a00 */
[----:B------:R-:W4:Y:S01]  /*0170*/  LDCU.64 UR6, c[0x0][UR4+0x380] ;  /* 0x00007000040677ac */ /* 0x000f220008000a00 */
[----:B0-----:R-:W-:Y:S01]  /*0180*/  UISETP.NE.AND UP0, UPT, UR16, URZ, UPT ;  /* 0x000000ff1000728c */ /* 0x001fe2000bf05270 */
[----:B-1----:R-:W-:Y:S01]  /*0190*/  IADD3 R14, P1, PT, R12, UR10, RZ ;  /* 0x0000000a0c0e7c10 */ /* 0x002fe2000ff3e0ff */
[----:B------:R-:W0:Y:S01]  /*01a0*/  LDCU UR5, c[0x0][0x360] ;  /* 0x00006c00ff0577ac */ /* 0x000e220008000800 */
[----:B--2---:R-:W-:Y:S01]  /*01b0*/  LEA R16, P0, R0, UR8, 0x1 ;  /* 0x0000000800107c11 */ /* 0x004fe2000f8008ff */
[----:B------:R-:W1:Y:S01]  /*01c0*/  LDCU.64 UR14, c[0x0][0x358] ;  /* 0x00006b00ff0e77ac */ /* 0x000e620008000a00 */
[----:B------:R-:W-:-:S02]  /*01d0*/  IADD3.X R15, PT, PT, R4, UR11, RZ, P1, !PT ;  /* 0x0000000b040f7c10 */ /* 0x000fc40008ffe4ff */
[----:B---3--:R-:W-:Y:S02]  /*01e0*/  IADD3 R12, P2, PT, R12, UR12, RZ ;  /* 0x0000000c0c0c7c10 */ /* 0x008fe4000ff5e0ff */
[----:B------:R-:W-:Y:S02]  /*01f0*/  LEA.HI.X R17, R0, UR9, R3, 0x1, P0 ;  /* 0x0000000900117c11 */ /* 0x000fe400080f0c03 */
[----:B------:R-:W-:Y:S01]  /*0200*/  IADD3.X R13, PT, PT, R4, UR13, RZ, P2, !PT ;  /* 0x0000000d040d7c10 */ /* 0x000fe200097fe4ff */
[----:B----4-:R-:W-:Y:S08]  /*0210*/  BRA.U !UP0, `(.L_x_208) ;  /* 0x0000000908c87547 */ /* 0x010ff0000b800000 */
[----:B------:R-:W2:Y:S01]  /*0220*/  LDCU UR9, c[0x0][0xf90] ;  /* 0x0001f200ff0977ac */ /* 0x000ea20008000800 */
[----:B------:R-:W3:Y:S01]  /*0230*/  LDCU UR8, c[0x0][0xf98] ;  /* 0x0001f300ff0877ac */ /* 0x000ee20008000800 */
[----:B------:R-:W-:-:S05]  /*0240*/  UMOV UR4, URZ ;  /* 0x000000ff00047c82 */ /* 0x000fca0008000000 */
.L_x_209:
[----:B------:R-:W4:Y:S01]  /*0250*/  S2R R29, SR_TID.X ;  /* 0x00000000001d7919 */ /* 0x000f220000002100 */
[----:B------:R-:W-:Y:S01]  /*0260*/  SHF.R.S32.HI R6, RZ, 0x1f, R0 ;  /* 0x0000001fff067819 */ /* 0x000fe20000011400 */
[----:B------:R-:W-:Y:S01]  /*0270*/  HFMA2 R4, -RZ, RZ, 0, 0 ;  /* 0x00000000ff047431 */ /* 0x000fe200000001ff */
[----:B----4-:R-:W-:-:S04]  /*0280*/  IADD3 R29, PT, PT, R29, UR4, RZ ;  /* 0x000000041d1d7c10 */ /* 0x010fc8000fffe0ff */
[C---:B------:R-:W-:Y:S02]  /*0290*/  ISETP.GE.AND P3, PT, R29.reuse, R2, PT ;  /* 0x000000021d00720c */ /* 0x040fe40003f66270 */
[----:B0-----:R-:W-:-:S04]  /*02a0*/  IADD3 R9, PT, PT, R29, UR5, RZ ;  /* 0x000000051d097c10 */ /* 0x001fc8000fffe0ff */
[C---:B------:R-:W-:Y:S02]  /*02b0*/  IADD3 R28, PT, PT, R9.reuse, UR5, RZ ;  /* 0x00000005091c7c10 */ /* 0x040fe4000fffe0ff */
[-C--:B------:R-:W-:Y:S02]  /*02c0*/  ISETP.GE.AND P2, PT, R9, R2.reuse, PT ;  /* 0x000000020900720c */ /* 0x080fe40003f46270 */
[C---:B------:R-:W-:Y:S02]  /*02d0*/  ISETP.GE.AND P1, PT, R28.reuse, R2, PT ;  /* 0x000000021c00720c */ /* 0x040fe40003f26270 */
[----:B------:R-:W-:Y:S01]  /*02e0*/  IADD3 R5, PT, PT, R28, UR5, RZ ;  /* 0x000000051c057c10 */ /* 0x000fe2000fffe0ff */
[----:B------:R-:W-:Y:S01]  /*02f0*/  @!P3 IMAD.WIDE R10, R29, 0x4, R14 ;  /* 0x000000041d0ab825 */ /* 0x000fe200078e020e */
[----:B------:R-:W-:-:S04]  /*0300*/  @!P3 IADD3 R3, P0, PT, R0, R29, RZ ;  /* 0x0000001d0003b210 */ /* 0x000fc80007f1e0ff */
[----:B------:R-:W-:Y:S01]  /*0310*/  @!P3 LEA.HI.X.SX32 R8, R29, R6, 0x1, P0 ;  /* 0x000000061d08b211 */ /* 0x000fe200000f0eff */
[----:B-1----:R0:W4:Y:S01]  /*0320*/  @!P3 LDG.E R4, desc[UR14][R10.64] ;  /* 0x0000000e0a04b981 */ /* 0x002122000c1e1900 */
[----:B------:R-:W-:Y:S02]  /*0330*/  ISETP.GE.AND P0, PT, R5, R2, PT ;  /* 0x000000020500720c */ /* 0x000fe40003f06270 */
[C---:B------:R-:W-:Y:S02]  /*0340*/  @!P3 LEA R18, P4, R3.reuse, UR6, 0x1 ;  /* 0x000000060312bc11 */ /* 0x040fe4000f8808ff */
[C---:B------:R-:W-:Y:S02]  /*0350*/  @!P2 IADD3 R7, P5, PT, R0.reuse, R9, RZ ;  /* 0x000000090007a210 */ /* 0x040fe40007fbe0ff */
[----:B------:R-:W-:Y:S02]  /*0360*/  @!P3 LEA.HI.X R19, R3, UR7, R8, 0x1, P4 ;  /* 0x000000070313bc11 */ /* 0x000fe4000a0f0c08 */
[----:B------:R-:W-:-:S02]  /*0370*/  @!P1 IADD3 R8, P4, PT, R0, R28, RZ ;  /* 0x0000001c00089210 */ /* 0x000fc40007f9e0ff */
[-C--:B------:R-:W-:Y:S02]  /*0380*/  @!P2 LEA.HI.X.SX32 R22, R9, R6.reuse, 0x1, P5 ;  /* 0x000000060916a211 */ /* 0x080fe400028f0eff */
[C---:B------:R-:W-:Y:S02]  /*0390*/  @!P2 LEA R26, P5, R7.reuse, UR6, 0x1 ;  /* 0x00000006071aac11 */ /* 0x040fe4000f8a08ff */
[----:B------:R-:W-:Y:S02]  /*03a0*/  @!P1 LEA.HI.X.SX32 R23, R28, R6, 0x1, P4 ;  /* 0x000000061c179211 */ /* 0x000fe400020f0eff */
[----:B------:R-:W-:Y:S02]  /*03b0*/  @!P1 LEA R24, P4, R8, UR6, 0x1 ;  /* 0x0000000608189c11 */ /* 0x000fe4000f8808ff */
[----:B------:R-:W-:Y:S02]  /*03c0*/  @!P2 LEA.HI.X R27, R7, UR7, R22, 0x1, P5 ;  /* 0x00000007071bac11 */ /* 0x000fe4000a8f0c16 */
[----:B------:R-:W-:Y:S01]  /*03d0*/  @!P0 IADD3 R7, P5, PT, R0, R5, RZ ;  /* 0x0000000500078210 */ /* 0x000fe20007fbe0ff */
[----:B------:R-:W-:Y:S01]  /*03e0*/  @!P3 IMAD.WIDE R20, R29, 0x4, R12 ;  /* 0x000000041d14b825 */ /* 0x000fe200078e020c */
[----:B------:R-:W-:-:S02]  /*03f0*/  MOV R3, RZ ;  /* 0x000000ff00037202 */ /* 0x000fc40000000f00 */
[----:B------:R-:W-:Y:S02]  /*0400*/  @!P1 LEA.HI.X R25, R8, UR7, R23, 0x1, P4 ;  /* 0x0000000708199c11 */ /* 0x000fe4000a0f0c17 */
[----:B------:R-:W-:Y:S01]  /*0410*/  @!P0 LEA.HI.X.SX32 R8, R5, R6, 0x1, P5 ;  /* 0x0000000605088211 */ /* 0x000fe200028f0eff */
[----:B------:R-:W5:Y:S01]  /*0420*/  @!P2 LDG.E.U16 R23, desc[UR14][R26.64] ;  /* 0x0000000e1a17a981 */ /* 0x000f62000c1e1500 */
[----:B0-----:R-:W-:-:S03]  /*0430*/  @!P0 LEA R10, P4, R7, UR6, 0x1 ;  /* 0x00000006070a8c11 */ /* 0x001fc6000f8808ff */
[----:B------:R0:W2:Y:S01]  /*0440*/  @!P3 LDG.E R3, desc[UR14][R20.64] ;  /* 0x0000000e1403b981 */ /* 0x0000a2000c1e1900 */
[----:B------:R-:W-:Y:S02]  /*0450*/  @!P0 LEA.HI.X R11, R7, UR7, R8, 0x1, P4 ;  /* 0x00000007070b8c11 */ /* 0x000fe4000a0f0c08 */
[----:B------:R-:W-:Y:S01]  /*0460*/  MOV R7, RZ ;  /* 0x000000ff00077202 */ /* 0x000fe20000000f00 */
[----:B------:R-:W3:Y:S01]  /*0470*/  @!P3 LDG.E.U16 R6, desc[UR14][R18.64] ;  /* 0x0000000e1206b981 */ /* 0x000ee2000c1e1500 */
[----:B------:R-:W-:-:S03]  /*0480*/  HFMA2 R22, -RZ, RZ, 0, 0 ;  /* 0x00000000ff167431 */ /* 0x000fc600000001ff */
[----:B------:R-:W4:Y:S01]  /*0490*/  @!P1 LDG.E.U16 R8, desc[UR14][R24.64] ;  /* 0x0000000e18089981 */ /* 0x000f22000c1e1500 */
[----:B0-----:R-:W-:-:S05]  /*04a0*/  @!P2 IMAD.WIDE R20, R9, 0x4, R12 ;  /* 0x000000040914a825 */ /* 0x001fca00078e020c */
[----:B------:R0:W2:Y:S02]  /*04b0*/  @!P2 LDG.E R7, desc[UR14][R20.64] ;  /* 0x0000000e1407a981 */ /* 0x0000a4000c1e1900 */
[----:B0-----:R-:W-:Y:S02]  /*04c0*/  HFMA2 R21, -RZ, RZ, 0, 0 ;  /* 0x00000000ff157431 */ /* 0x001fe400000001ff */
[----:B------:R0:W2:Y:S01]  /*04d0*/  @!P0 LDG.E.U16 R20, desc[UR14][R10.64] ;  /* 0x0000000e0a148981 */ /* 0x0000a2000c1e1500 */
[----:B------:R-:W-:-:S04]  /*04e0*/  @!P1 IMAD.WIDE R24, R28, 0x4, R12 ;  /* 0x000000041c189825 */ /* 0x000fc800078e020c */
[----:B0-----:R-:W-:-:S05]  /*04f0*/  @!P1 IMAD.WIDE R10, R28, 0x4, R14 ;  /* 0x000000041c0a9825 */ /* 0x001fca00078e020e */
[----:B------:R0:W2:Y:S01]  /*0500*/  @!P1 LDG.E R21, desc[UR14][R10.64] ;  /* 0x0000000e0a159981 */ /* 0x0000a2000c1e1900 */
[----:B------:R-:W-:-:S04]  /*0510*/  @!P2 IMAD.WIDE R18, R9, 0x4, R14 ;  /* 0x000000040912a825 */ /* 0x000fc800078e020e */
[----:B------:R-:W-:Y:S01]  /*0520*/  @!P0 IMAD.WIDE R26, R5, 0x4, R14 ;  /* 0x00000004051a8825 */ /* 0x000fe200078e020e */
[----:B------:R-:W2:Y:S01]  /*0530*/  @!P2 LDG.E R22, desc[UR14][R18.64] ;  /* 0x0000000e1216a981 */ /* 0x000ea2000c1e1900 */
[----:B0-----:R-:W-:-:S06]  /*0540*/  MOV R11, RZ ;  /* 0x000000ff000b7202 */ /* 0x001fcc0000000f00 */
[----:B------:R0:W2:Y:S02]  /*0550*/  @!P1 LDG.E R11, desc[UR14][R24.64] ;  /* 0x0000000e180b9981 */ /* 0x0000a4000c1e1900 */
[----:B0-----:R-:W-:-:S06]  /*0560*/  CS2R R24, SRZ ;  /* 0x0000000000187805 */ /* 0x001fcc000001ff00 */
[----:B------:R0:W2:Y:S01]  /*0570*/  @!P0 LDG.E R24, desc[UR14][R26.64] ;  /* 0x0000000e1a188981 */ /* 0x0000a2000c1e1900 */
[----:B------:R-:W-:-:S05]  /*0580*/  @!P3 IMAD.WIDE R18, R29, 0x2, R16 ;  /* 0x000000021d12b825 */ /* 0x000fca00078e0210 */
[----:B------:R1:W2:Y:S01]  /*0590*/  @!P3 LDG.E.U16 R10, desc[UR14][R18.64] ;  /* 0x0000000e120ab981 */ /* 0x0002a2000c1e1500 */
[----:B0-----:R-:W0:Y:S01]  /*05a0*/  LDC R27, c[0x0][0xf7c] ;  /* 0x0003df00ff1b7b82 */ /* 0x001e220000000800 */
[----:B-1----:R-:W-:-:S05]  /*05b0*/  @!P2 IMAD.WIDE R18, R9, 0x2, R16 ;  /* 0x000000020912a825 */ /* 0x002fca00078e0210 */
[----:B------:R0:W2:Y:S01]  /*05c0*/  @!P2 LDG.E.U16 R9, desc[UR14][R18.64] ;  /* 0x0000000e1209a981 */ /* 0x0000a2000c1e1500 */
[----:B------:R-:W-:-:S06]  /*05d0*/  @!P1 IMAD.WIDE R28, R28, 0x2, R16 ;  /* 0x000000021c1c9825 */ /* 0x000fcc00078e0210 */
[----:B------:R1:W2:Y:S01]  /*05e0*/  @!P1 LDG.E.U16 R28, desc[UR14][R28.64] ;  /* 0x0000000e1c1c9981 */ /* 0x0002a2000c1e1500 */
[----:B0-----:R-:W-:Y:S01]  /*05f0*/  FADD.FTZ R18, -R27, 1 ;  /* 0x3f8000001b127421 */ /* 0x001fe20000010100 */
[----:B---3--:R-:W-:Y:S01]  /*0600*/  @!P3 SHF.L.U32 R25, R6, 0x10, RZ ;  /* 0x000000100619b819 */ /* 0x008fe200000006ff */
[----:B------:R-:W-:Y:S01]  /*0610*/  HFMA2 R6, -RZ, RZ, 0, 0 ;  /* 0x00000000ff067431 */ /* 0x000fe200000001ff */
[----:B-----5:R-:W-:Y:S02]  /*0620*/  @!P2 SHF.L.U32 R6, R23, 0x10, RZ ;  /* 0x000000101706a819 */ /* 0x020fe400000006ff */
[----:B------:R-:W-:Y:S02]  /*0630*/  MOV R23, RZ ;  /* 0x000000ff00177202 */ /* 0x000fe40000000f00 */
[----:B----4-:R-:W-:Y:S01]  /*0640*/  @!P1 SHF.L.U32 R23, R8, 0x10, RZ ;  /* 0x0000001008179819 */ /* 0x010fe200000006ff */
[----:B------:R-:W-:Y:S02]  /*0650*/  HFMA2 R8, -RZ, RZ, 0, 0 ;  /* 0x00000000ff087431 */ /* 0x000fe400000001ff */
[----:B------:R-:W-:-:S04]  /*0660*/  FMUL.FTZ R19, R18, R25 ;  /* 0x0000001912137220 */ /* 0x000fc80000410000 */
[----:B------:R-:W-:Y:S01]  /*0670*/  FFMA.FTZ R4, R4, R27, R19 ;  /* 0x0000001b04047223 */ /* 0x000fe20000010013 */
[----:B------:R-:W-:Y:S01]  /*0680*/  FMUL.FTZ R19, R18, R6 ;  /* 0x0000000612137220 */ /* 0x000fe20000410000 */
[----:B--2---:R-:W-:Y:S01]  /*0690*/  @!P0 SHF.L.U32 R8, R20, 0x10, RZ ;  /* 0x0000001014088819 */ /* 0x004fe200000006ff */
[----:B------:R-:W-:Y:S02]  /*06a0*/  FMUL.FTZ R20, R18, R23 ;  /* 0x0000001712147220 */ /* 0x000fe40000410000 */
[-C--:B------:R-:W-:Y:S02]  /*06b0*/  FFMA.FTZ R22, R22, R27.reuse, R19 ;  /* 0x0000001b16167223 */ /* 0x080fe40000010013 */
[----:B------:R-:W-:Y:S01]  /*06c0*/  FMUL.FTZ R19, R18, R8 ;  /* 0x0000000812137220 */ /* 0x000fe20000410000 */
[----:B------:R-:W-:-:S03]  /*06d0*/  FFMA.FTZ R21, R21, R27, R20 ;  /* 0x0000001b15157223 */ /* 0x000fc60000010014 */
[----:B------:R-:W-:Y:S02]  /*06e0*/  FFMA.FTZ R24, R24, R27, R19 ;  /* 0x0000001b18187223 */ /* 0x000fe40000010013 */
[----:B------:R-:W0:Y:S02]  /*06f0*/  LDC.64 R18, c[0x0][0xf80] ;  /* 0x0003e000ff127b82 */ /* 0x000e240000000a00 */
[----:B0-----:R-:W-:-:S04]  /*0700*/  FADD.FTZ R20, -R18, 1 ;  /* 0x3f80000012147421 */ /* 0x001fc80000010100 */
[----:B------:R-:W-:-:S04]  /*0710*/  FMUL.FTZ R26, R20, R25 ;  /* 0x00000019141a7220 */ /* 0x000fc80000410000 */
[----:B------:R-:W-:Y:S01]  /*0720*/  FMUL.FTZ R26, R26, R25 ;  /* 0x000000191a1a7220 */ /* 0x000fe20000410000 */
[----:B------:R-:W-:-:S04]  /*0730*/  FMUL.FTZ R25, R20, R6 ;  /* 0x0000000614197220 */ /* 0x000fc80000410000 */
[----:B------:R-:W-:Y:S01]  /*0740*/  FMUL.FTZ R6, R25, R6 ;  /* 0x0000000619067220 */ /* 0x000fe20000410000 */
[----:B------:R-:W-:Y:S02]  /*0750*/  MOV R25, RZ ;  /* 0x000000ff00197202 */ /* 0x000fe40000000f00 */
[----:B------:R-:W-:Y:S01]  /*0760*/  @!P3 SHF.L.U32 R25, R10, 0x10, RZ ;  /* 0x000000100a19b819 */ /* 0x000fe200000006ff */
[-C--:B------:R-:W-:Y:S01]  /*0770*/  FFMA.FTZ R10, R7, R18.reuse, R6 ;  /* 0x00000012070a7223 */ /* 0x080fe20000010006 */
[----:B------:R-:W-:Y:S01]  /*0780*/  FMUL.FTZ R6, R20, R23 ;  /* 0x0000001714067220 */ /* 0x000fe20000410000 */
[----:B------:R-:W-:-:S03]  /*0790*/  FFMA.FTZ R3, R3, R18, R26 ;  /* 0x0000001203037223 */ /* 0x000fc6000001001a */
[----:B------:R-:W-:Y:S02]  /*07a0*/  FMUL.FTZ R26, R6, R23 ;  /* 0x00000017061a7220 */ /* 0x000fe40000410000 */
[----:B------:R-:W0:Y:S02]  /*07b0*/  LDC.64 R6, c[0x0][0xf88] ;  /* 0x0003e200ff067b82 */ /* 0x000e240000000a00 */
[----:B------:R-:W-:Y:S01]  /*07c0*/  FFMA.FTZ R11, R11, R18, R26 ;  /* 0x000000120b0b7223 */ /* 0x000fe2000001001a */
[----:B0-----:R-:W0:Y:S02]  /*07d0*/  MUFU.RCP R6, R6 ;  /* 0x0000000600067308 */ /* 0x001e240000001000 */
[----:B0-----:R-:W-:-:S06]  /*07e0*/  FMUL.FTZ R26, R3, R6 ;  /* 0x00000006031a7220 */ /* 0x001fcc0000410000 */
[----:B------:R-:W0:Y:S01]  /*07f0*/  MUFU.SQRT R26, R26 ;  /* 0x0000001a001a7308 */ /* 0x000e220000002000 */
[----:B-1----:R-:W-:-:S07]  /*0800*/  FMUL.FTZ R29, R10, R6 ;  /* 0x000000060a1d7220 */ /* 0x002fce0000410000 */
[----:B------:R-:W1:Y:S01]  /*0810*/  MUFU.RCP R19, R19 ;  /* 0x0000001300137308 */ /* 0x000e620000001000 */
[----:B0-----:R-:W-:-:S07]  /*0820*/  FADD.FTZ R27, R26, R7 ;  /* 0x000000071a1b7221 */ /* 0x001fce0000010000 */
[----:B------:R-:W0:Y:S08]  /*0830*/  MUFU.SQRT R26, R29 ;  /* 0x0000001d001a7308 */ /* 0x000e300000002000 */
[----:B------:R-:W2:Y:S01]  /*0840*/  MUFU.RCP R27, R27 ;  /* 0x0000001b001b7308 */ /* 0x000ea20000001000 */
[----:B-1----:R-:W-:Y:S01]  /*0850*/  FMUL.FTZ R23, R4, R19 ;  /* 0x0000001304177220 */ /* 0x002fe20000410000 */
[----:B0-----:R-:W-:-:S03]  /*0860*/  FADD.FTZ R26, R26, R7 ;  /* 0x000000071a1a7221 */ /* 0x001fc60000010000 */
[----:B--2---:R-:W-:-:S03]  /*0870*/  FMUL.FTZ R23, R23, R27 ;  /* 0x0000001b17177220 */ /* 0x004fc60000410000 */
[----:B------:R-:W0:Y:S01]  /*0880*/  MUFU.RCP R26, R26 ;  /* 0x0000001a001a7308 */ /* 0x000e220000001000 */
[----:B------:R-:W-:-:S04]  /*0890*/  FFMA.FTZ R23, R25, UR8, R23 ;  /* 0x0000000819177c23 */ /* 0x000fc80008010017 */
[----:B------:R-:W-:Y:S01]  /*08a0*/  FFMA.FTZ R25, -R23, UR9, R25 ;  /* 0x0000000917197c23 */ /* 0x000fe20008010119 */
[----:B------:R-:W-:Y:S01]  /*08b0*/  HFMA2 R23, -RZ, RZ, 0, 0 ;  /* 0x00000000ff177431 */ /* 0x000fe200000001ff */
[----:B------:R-:W-:Y:S01]  /*08c0*/  @!P2 SHF.L.U32 R23, R9, 0x10, RZ ;  /* 0x000000100917a819 */ /* 0x000fe200000006ff */
[----:B------:R-:W-:-:S04]  /*08d0*/  FMUL.FTZ R9, R22, R19 ;  /* 0x0000001316097220 */ /* 0x000fc80000410000 */
[----:B0-----:R-:W-:Y:S01]  /*08e0*/  FMUL.FTZ R9, R9, R26 ;  /* 0x0000001a09097220 */ /* 0x001fe20000410000 */
[----:B------:R-:W-:-:S03]  /*08f0*/  FMUL.FTZ R27, R11, R6 ;  /* 0x000000060b1b7220 */ /* 0x000fc60000410000 */
[----:B------:R-:W-:-:S04]  /*0900*/  FFMA.FTZ R9, R23, UR8, R9 ;  /* 0x0000000817097c23 */ /* 0x000fc80008010009 */
[----:B------:R-:W-:Y:S01]  /*0910*/  FFMA.FTZ R23, -R9, UR9, R23 ;  /* 0x0000000909177c23 */ /* 0x000fe20008010117 */
[----:B------:R-:W-:Y:S02]  /*0920*/  MOV R9, RZ ;  /* 0x000000ff00097202 */ /* 0x000fe40000000f00 */
[----:B------:R-:W-:Y:S02]  /*0930*/  @!P1 SHF.L.U32 R9, R28, 0x10, RZ ;  /* 0x000000101c099819 */ /* 0x000fe400000006ff */
[----:B------:R-:W0:Y:S02]  /*0940*/  MUFU.SQRT R28, R27 ;  /* 0x0000001b001c7308 */ /* 0x000e240000002000 */
[----:B0-----:R-:W-:-:S06]  /*0950*/  FADD.FTZ R28, R28, R7 ;  /* 0x000000071c1c7221 */ /* 0x001fcc0000010000 */
[----:B------:R0:W1:Y:S01]  /*0960*/  MUFU.RCP R29, R28 ;  /* 0x0000001c001d7308 */ /* 0x0000620000001000 */
[----:B------:R-:W-:Y:S01]  /*0970*/  FMUL.FTZ R26, R21, R19 ;  /* 0x00000013151a7220 */ /* 0x000fe20000410000 */
[----:B0-----:R-:W-:-:S03]  /*0980*/  HFMA2 R28, -RZ, RZ, 0, 0 ;  /* 0x00000000ff1c7431 */ /* 0x001fc600000001ff */
[----:B-1----:R-:W-:Y:S01]  /*0990*/  FMUL.FTZ R26, R26, R29 ;  /* 0x0000001d1a1a7220 */ /* 0x002fe20000410000 */
[----:B------:R-:W-:-:S03]  /*09a0*/  FMUL.FTZ R29, R20, R8 ;  /* 0x00000008141d7220 */ /* 0x000fc60000410000 */
[----:B------:R-:W-:Y:S01]  /*09b0*/  FFMA.FTZ R20, R9, UR8, R26 ;  /* 0x0000000809147c23 */ /* 0x000fe2000801001a */
[----:B------:R-:W-:-:S05]  /*09c0*/  @!P0 IMAD.WIDE R26, R5, 0x4, R12 ;  /* 0x00000004051a8825 */ /* 0x000fca00078e020c */
[----:B------:R0:W2:Y:S01]  /*09d0*/  @!P0 LDG.E R28, desc[UR14][R26.64] ;  /* 0x0000000e1a1c8981 */ /* 0x0000a2000c1e1900 */
[----:B------:R-:W-:Y:S01]  /*09e0*/  FMUL.FTZ R29, R29, R8 ;  /* 0x000000081d1d7220 */ /* 0x000fe20000410000 */
[----:B------:R-:W-:Y:S01]  /*09f0*/  FFMA.FTZ R20, -R20, UR9, R9 ;  /* 0x0000000914147c23 */ /* 0x000fe20008010109 */
[----:B------:R-:W-:-:S06]  /*0a00*/  @!P0 IMAD.WIDE R8, R5, 0x2, R16 ;  /* 0x0000000205088825 */ /* 0x000fcc00078e0210 */
[----:B------:R-:W3:Y:S01]  /*0a10*/  @!P0 LDG.E.U16 R8, desc[UR14][R8.64] ;  /* 0x0000000e08088981 */ /* 0x000ee2000c1e1500 */
[----:B------:R-:W-:Y:S01]  /*0a20*/  FMUL.FTZ R19, R24, R19 ;  /* 0x0000001318137220 */ /* 0x000fe20000410000 */
[----:B------:R-:W-:-:S04]  /*0a30*/  @!P3 F2FP.BF16.F32.PACK_AB R25, RZ, R25 ;  /* 0x00000019ff19b23e */ /* 0x000fc800000010ff */
[----:B0-----:R-:W-:Y:S02]  /*0a40*/  PRMT R27, R25, 0x7610, R27 ;  /* 0x00007610191b7816 */ /* 0x001fe4000000001b */
[----:B------:R-:W-:Y:S02]  /*0a50*/  @!P2 F2FP.BF16.F32.PACK_AB R23, RZ, R23 ;  /* 0x00000017ff17a23e */ /* 0x000fe400000010ff */
[----:B------:R-:W-:Y:S01]  /*0a60*/  @!P1 F2FP.BF16.F32.PACK_AB R20, RZ, R20 ;  /* 0x00000014ff14923e */ /* 0x000fe200000010ff */
[----:B--2---:R-:W-:-:S04]  /*0a70*/  FFMA.FTZ R5, R28, R18, R29 ;  /* 0x000000121c057223 */ /* 0x004fc8000001001d */
[----:B------:R-:W-:-:S06]  /*0a80*/  FMUL.FTZ R28, R5, R6 ;  /* 0x00000006051c7220 */ /* 0x000fcc0000410000 */
[----:B------:R-:W0:Y:S01]  /*0a90*/  MUFU.SQRT R28, R28 ;  /* 0x0000001c001c7308 */ /* 0x000e220000002000 */
[----:B------:R-:W1:Y:S01]  /*0aa0*/  S2R R29, SR_TID.X ;  /* 0x00000000001d7919 */ /* 0x000e620000002100 */
[----:B0-----:R-:W-:-:S06]  /*0ab0*/  FADD.FTZ R7, R28, R7 ;  /* 0x000000071c077221 */ /* 0x001fcc0000010000 */
[----:B------:R-:W0:Y:S01]  /*0ac0*/  MUFU.RCP R18, R7 ;  /* 0x0000000700127308 */ /* 0x000e220000001000 */
[----:B------:R-:W-:Y:S02]  /*0ad0*/  MOV R6, RZ ;  /* 0x000000ff00067202 */ /* 0x000fe40000000f00 */
[----:B---3--:R-:W-:Y:S02]  /*0ae0*/  @!P0 SHF.L.U32 R6, R8, 0x10, RZ ;  /* 0x0000001008068819 */ /* 0x008fe400000006ff */
[----:B-1----:R-:W-:Y:S01]  /*0af0*/  IADD3 R29, PT, PT, R29, UR4, RZ ;  /* 0x000000041d1d7c10 */ /* 0x002fe2000fffe0ff */
[----:B0-----:R-:W-:-:S04]  /*0b00*/  FMUL.FTZ R9, R19, R18 ;  /* 0x0000001213097220 */ /* 0x001fc80000410000 */
[----:B------:R-:W-:Y:S01]  /*0b10*/  FFMA.FTZ R9, R6, UR8, R9 ;  /* 0x0000000806097c23 */ /* 0x000fe20008010009 */
[----:B------:R-:W-:-:S04]  /*0b20*/  @!P3 IMAD.WIDE R18, R29, 0x2, R16 ;  /* 0x000000021d12b825 */ /* 0x000fc800078e0210 */
[----:B------:R-:W-:Y:S01]  /*0b30*/  FFMA.FTZ R25, -R9, UR9, R6 ;  /* 0x0000000909197c23 */ /* 0x000fe20008010106 */
[C---:B------:R-:W-:Y:S01]  /*0b40*/  @!P3 IMAD.WIDE R8, R29.reuse, 0x4, R14 ;  /* 0x000000041d08b825 */ /* 0x040fe200078e020e */
[----:B------:R0:W-:Y:S03]  /*0b50*/  @!P3 STG.E.U16 desc[UR14][R18.64], R27 ;  /* 0x0000001b1200b986 */ /* 0x0001e6000c10150e */
[C---:B------:R-:W-:Y:S01]  /*0b60*/  @!P3 IMAD.WIDE R6, R29.reuse, 0x4, R12 ;  /* 0x000000041d06b825 */ /* 0x040fe200078e020c */
[----:B------:R-:W-:Y:S01]  /*0b70*/  IADD3 R29, PT, PT, R29, UR5, RZ ;  /* 0x000000051d1d7c10 */ /* 0x000fe2000fffe0ff */
[----:B------:R-:W-:Y:S04]  /*0b80*/  @!P3 STG.E desc[UR14][R8.64], R4 ;  /* 0x000000040800b986 */ /* 0x000fe8000c10190e */
[----:B------:R1:W-:Y:S01]  /*0b90*/  @!P3 STG.E desc[UR14][R6.64], R3 ;  /* 0x000000030600b986 */ /* 0x0003e2000c10190e */
[----:B0-----:R-:W-:-:S04]  /*0ba0*/  @!P2 IMAD.WIDE R26, R29, 0x2, R16 ;  /* 0x000000021d1aa825 */ /* 0x001fc800078e0210 */
[----:B------:R-:W-:Y:S01]  /*0bb0*/  @!P2 IMAD.WIDE R18, R29, 0x4, R14 ;  /* 0x000000041d12a825 */ /* 0x000fe200078e020e */
[----:B-1----:R-:W-:Y:S02]  /*0bc0*/  PRMT R7, R23, 0x7610, R7 ;  /* 0x0000761017077816 */ /* 0x002fe40000000007 */
[C---:B------:R-:W-:Y:S01]  /*0bd0*/  IADD3 R23, PT, PT, R29.reuse, UR5, RZ ;  /* 0x000000051d177c10 */ /* 0x040fe2000fffe0ff */
[----:B------:R-:W-:Y:S02]  /*0be0*/  @!P2 IMAD.WIDE R28, R29, 0x4, R12 ;  /* 0x000000041d1ca825 */ /* 0x000fe400078e020c */
[----:B------:R0:W-:Y:S01]  /*0bf0*/  @!P2 STG.E.U16 desc[UR14][R26.64], R7 ;  /* 0x000000071a00a986 */ /* 0x0001e2000c10150e */
[C---:B------:R-:W-:Y:S01]  /*0c00*/  IADD3 R3, PT, PT, R23.reuse, UR5, RZ ;  /* 0x0000000517037c10 */ /* 0x040fe2000fffe0ff */
[----:B------:R-:W-:Y:S02]  /*0c10*/  @!P1 IMAD.WIDE R8, R23, 0x4, R14 ;  /* 0x0000000417089825 */ /* 0x000fe400078e020e */
[----:B------:R1:W-:Y:S01]  /*0c20*/  @!P2 STG.E desc[UR14][R18.64], R22 ;  /* 0x000000161200a986 */ /* 0x0003e2000c10190e */
[----:B------:R-:W-:-:S03]  /*0c30*/  @!P0 F2FP.BF16.F32.PACK_AB R25, RZ, R25 ;  /* 0x00000019ff19823e */ /* 0x000fc600000010ff */
[----:B------:R-:W-:Y:S01]  /*0c40*/  @!P2 STG.E desc[UR14][R28.64], R10 ;  /* 0x0000000a1c00a986 */ /* 0x000fe2000c10190e */
[----:B0-----:R-:W-:Y:S01]  /*0c50*/  @!P1 IMAD.WIDE R6, R23, 0x2, R16 ;  /* 0x0000000217069825 */ /* 0x001fe200078e0210 */
[----:B------:R-:W-:-:S04]  /*0c60*/  ULEA UR4, UR5, UR4, 0x2 ;  /* 0x0000000405047291 */ /* 0x000fc8000f8e10ff */
[----:B------:R0:W-:Y:S01]  /*0c70*/  @!P1 STG.E.U16 desc[UR14][R6.64], R20 ;  /* 0x0000001406009986 */ /* 0x0001e2000c10150e */
[----:B-1----:R-:W-:-:S04]  /*0c80*/  @!P0 IMAD.WIDE R18, R3, 0x2, R16 ;  /* 0x0000000203128825 */ /* 0x002fc800078e0210 */
[----:B------:R-:W-:Y:S01]  /*0c90*/  @!P0 IMAD.WIDE R26, R3, 0x4, R14 ;  /* 0x00000004031a8825 */ /* 0x000fe200078e020e */
[----:B------:R4:W-:Y:S03]  /*0ca0*/  @!P1 STG.E desc[UR14][R8.64], R21 ;  /* 0x0000001508009986 */ /* 0x0009e6000c10190e */
[----:B0-----:R-:W-:-:S04]  /*0cb0*/  @!P1 IMAD.WIDE R6, R23, 0x4, R12 ;  /* 0x0000000417069825 */ /* 0x001fc800078e020c */
[----:B------:R-:W-:Y:S01]  /*0cc0*/  @!P0 IMAD.WIDE R22, R3, 0x4, R12 ;  /* 0x0000000403168825 */ /* 0x000fe200078e020c */
[----:B------:R4:W-:Y:S04]  /*0cd0*/  @!P1 STG.E desc[UR14][R6.64], R11 ;  /* 0x0000000b06009986 */ /* 0x0009e8000c10190e */
[----:B------:R4:W-:Y:S04]  /*0ce0*/  @!P0 STG.E.U16 desc[UR14][R18.64], R25 ;  /* 0x0000001912008986 */ /* 0x0009e8000c10150e */
[----:B------:R4:W-:Y:S04]  /*0cf0*/  @!P0 STG.E desc[UR14][R26.64], R24 ;  /* 0x000000181a008986 */ /* 0x0009e8000c10190e */
[----:B------:R4:W-:Y:S01]  /*0d00*/  @!P0 STG.E desc[UR14][R22.64], R5 ;  /* 0x0000000516008986 */ /* 0x0009e2000c10190e */
[----:B------:R-:W-:-:S13]  /*0d10*/  ISETP.LE.AND P0, PT, R2, UR4, PT ;  /* 0x0000000402007c0c */ /* 0x000fda000bf03270 */
[----:B----4-:R-:W-:Y:S05]  /*0d20*/  @!P0 BRA `(.L_x_209) ;  /* 0xfffffff400488947 */ /* 0x010fea000383ffff */
[----:B------:R-:W-:Y:S05]  /*0d30*/  EXIT ;  /* 0x000000000000794d */ /* 0x000fea0003800000 */
.L_x_208:
[----:B------:R-:W2:Y:S01]  /*0d40*/  S2R R3, SR_TID.X ;  /* 0x0000000000037919 */ /* 0x000ea20000002100 */
[----:B------:R-:W3:Y:S01]  /*0d50*/  LDCU UR12, c[0x0][0xf90] ;  /* 0x0001f200ff0c77ac */ /* 0x000ee20008000800 */
[----:B------:R-:W4:Y:S01]  /*0d60*/  LDCU UR9, c[0x0][0xf84] ;  /* 0x0001f080ff0977ac */ /* 0x000f220008000800 */
[----:B------:R-:W0:Y:S01]  /*0d70*/  LDCU UR8, c[0x0][0xf98] ;  /* 0x0001f300ff0877ac */ /* 0x000e220008000800 */
[----:B------:R-:W0:Y:S01]  /*0d80*/  LDCU.64 UR10, c[0x0][0xf88] ;  /* 0x0001f100ff0a77ac */ /* 0x000e220008000a00 */
[----:B------:R-:W-:-:S05]  /*0d90*/  UMOV UR4, URZ ;  /* 0x000000ff00047c82 */ /* 0x000fca0008000000 */
.L_x_218:
[----:B0-2---:R-:W-:Y:S01]  /*0da0*/  IADD3 R26, PT, PT, R3, UR4, RZ ;  /* 0x00000004031a7c10 */ /* 0x005fe2000fffe0ff */
[----:B------:R-:W-:Y:S01]  /*0db0*/  HFMA2 R27, -RZ, RZ, 0, 0 ;  /* 0x00000000ff1b7431 */ /* 0x000fe200000001ff */
[----:B------:R-:W-:Y:S02]  /*0dc0*/  SHF.R.S32.HI R22, RZ, 0x1f, R0 ;  /* 0x0000001fff167819 */ /* 0x000fe40000011400 */
[C---:B------:R-:W-:Y:S02]  /*0dd0*/  ISETP.GE.AND P1, PT, R26.reuse, R2, PT ;  /* 0x000000021a00720c */ /* 0x040fe40003f26270 */
[----:B0--3--:R-:W-:-:S04]  /*0de0*/  IADD3 R28, PT, PT, R26, UR5, RZ ;  /* 0x000000051a1c7c10 */ /* 0x009fc8000fffe0ff */
[----:B------:R-:W-:-:S07]  /*0df0*/  ISETP.GE.AND P0, PT, R28, R2, PT ;  /* 0x000000021c00720c */ /* 0x000fce0003f06270 */
[----:B------:R-:W-:Y:S01]  /*0e00*/  @!P1 IADD3 R4, P2, PT, R0, R26, RZ ;  /* 0x0000001a00049210 */ /* 0x000fe20007f5e0ff */
[----:B------:R-:W-:Y:S01]  /*0e10*/  @!P1 IMAD.WIDE R6, R26, 0x4, R12 ;  /* 0x000000041a069825 */ /* 0x000fe200078e020c */
[----:B------:R-:W-:Y:S02]  /*0e20*/  IADD3 R5, PT, PT, R28, UR5, RZ ;  /* 0x000000051c057c10 */ /* 0x000fe4000fffe0ff */
[C---:B-1----:R-:W-:Y:S01]  /*0e30*/  @!P1 LEA.HI.X.SX32 R19, R26.reuse, R22, 0x1, P2 ;  /* 0x000000161a139211 */ /* 0x042fe200010f0eff */
[----:B------:R-:W-:Y:S01]  /*0e40*/  @!P1 IMAD.WIDE R8, R26, 0x4, R14 ;  /* 0x000000041a089825 */ /* 0x000fe200078e020e */
[C---:B------:R-:W-:Y:S02]  /*0e50*/  @!P1 LEA R24, P2, R4.reuse, UR6, 0x1 ;  /* 0x0000000604189c11 */ /* 0x040fe4000f8408ff */
[----:B------:R-:W-:Y:S02]  /*0e60*/  MOV R29, RZ ;  /* 0x000000ff001d7202 */ /* 0x000fe40000000f00 */
[----:B------:R-:W-:Y:S01]  /*0e70*/  @!P1 LEA.HI.X R25, R4, UR7, R19, 0x1, P2 ;  /* 0x0000000704199c11 */ /* 0x000fe200090f0c13 */
[----:B------:R-:W-:Y:S01]  /*0e80*/  HFMA2 R11, -RZ, RZ, 0, 0 ;  /* 0x00000000ff0b7431 */ /* 0x000fe200000001ff */
[----:B------:R-:W-:Y:S01]  /*0e90*/  ISETP.GE.AND P2, PT, R5, R2, PT ;  /* 0x000000020500720c */ /* 0x000fe20003f46270 */
[----:B-1----:R0:W2:Y:S01]  /*0ea0*/  @!P1 LDG.E R27, desc[UR14][R8.64] ;  /* 0x0000000e081b9981 */ /* 0x0020a2000c1e1900 */
[----:B------:R-:W-:Y:S01]  /*0eb0*/  @!P0 IADD3 R4, P3, PT, R0, R28, RZ ;  /* 0x0000001c00048210 */ /* 0x000fe20007f7e0ff */
[----:B------:R-:W-:-:S02]  /*0ec0*/  @!P0 IMAD.WIDE R20, R28, 0x4, R14 ;  /* 0x000000041c148825 */ /* 0x000fc400078e020e */
[----:B------:R1:W5:Y:S01]  /*0ed0*/  @!P1 LDG.E R29, desc[UR14][R6.64] ;  /* 0x0000000e061d9981 */ /* 0x000362000c1e1900 */
[----:B------:R-:W-:Y:S02]  /*0ee0*/  MOV R23, RZ ;  /* 0x000000ff00177202 */ /* 0x000fe40000000f00 */
[----:B------:R-:W-:Y:S01]  /*0ef0*/  @!P0 LEA.HI.X.SX32 R19, R28, R22, 0x1, P3 ;  /* 0x000000161c138211 */ /* 0x000fe200018f0eff */
[----:B------:R3:W4:Y:S01]  /*0f00*/  @!P0 LDG.E R11, desc[UR14][R20.64] ;  /* 0x0000000e140b8981 */ /* 0x000722000c1e1900 */
[----:B------:R-:W-:Y:S01]  /*0f10*/  @!P0 LEA R18, P4, R4, UR6, 0x1 ;  /* 0x0000000604128c11 */ /* 0x000fe2000f8808ff */
[----:B0-----:R-:W-:Y:S01]  /*0f20*/  @!P0 IMAD.WIDE R8, R28, 0x4, R12 ;  /* 0x000000041c088825 */ /* 0x001fe200078e020c */
[----:B-1----:R-:W-:-:S04]  /*0f30*/  IADD3 R7, PT, PT, R5, UR5, RZ ;  /* 0x0000000505077c10 */ /* 0x002fc8000fffe0ff */
[----:B------:R0:W5:Y:S01]  /*0f40*/  @!P0 LDG.E R23, desc[UR14][R8.64] ;  /* 0x0000000e08178981 */ /* 0x000162000c1e1900 */
[----:B------:R-:W-:Y:S02]  /*0f50*/  @!P0 LEA.HI.X R19, R4, UR7, R19, 0x1, P4 ;  /* 0x0000000704138c11 */ /* 0x000fe4000a0f0c13 */
[----:B------:R-:W-:Y:S01]  /*0f60*/  ISETP.GE.AND P3, PT, R7, R2, PT ;  /* 0x000000020700720c */ /* 0x000fe20003f66270 */
[----:B------:R-:W2:Y:S01]  /*0f70*/  @!P1 LDG.E.U16 R4, desc[UR14][R24.64] ;  /* 0x0000000e18049981 */ /* 0x000ea2000c1e1500 */
[----:B---3--:R-:W-:-:S03]  /*0f80*/  @!P2 IADD3 R21, P4, PT, R0, R5, RZ ;  /* 0x000000050015a210 */ /* 0x008fc60007f9e0ff */
[----:B------:R1:W3:Y:S01]  /*0f90*/  @!P0 LDG.E.U16 R6, desc[UR14][R18.64] ;  /* 0x0000000e12068981 */ /* 0x0002e2000c1e1500 */
[----:B0-----:R-:W-:-:S05]  /*0fa0*/  @!P1 IMAD.WIDE R8, R26, 0x2, R16 ;  /* 0x000000021a089825 */ /* 0x001fca00078e0210 */
[----:B------:R0:W4:Y:S01]  /*0fb0*/  @!P1 LDG.E.U16 R10, desc[UR14][R8.64] ;  /* 0x0000000e080a9981 */ /* 0x000122000c1e1500 */
[-C--:B-1----:R-:W-:Y:S02]  /*0fc0*/  @!P2 LEA.HI.X.SX32 R18, R5, R22.reuse, 0x1, P4 ;  /* 0x000000160512a211 */ /* 0x082fe400020f0eff */
[C---:B------:R-:W-:Y:S02]  /*0fd0*/  @!P2 LEA R20, P4, R21.reuse, UR6, 0x1 ;  /* 0x000000061514ac11 */ /* 0x040fe4000f8808ff */
[----:B------:R-:W-:Y:S02]  /*0fe0*/  @!P3 IADD3 R24, P5, PT, R0, R7, RZ ;  /* 0x000000070018b210 */ /* 0x000fe40007fbe0ff */
[----:B------:R-:W-:Y:S01]  /*0ff0*/  @!P2 LEA.HI.X R21, R21, UR7, R18, 0x1, P4 ;  /* 0x000000071515ac11 */ /* 0x000fe2000a0f0c12 */
[----:B------:R-:W-:Y:S01]  /*1000*/  @!P0 IMAD.WIDE R18, R28, 0x2, R16 ;  /* 0x000000021c128825 */ /* 0x000fe200078e0210 */
[----:B------:R-:W-:Y:S01]  /*1010*/  @!P3 LEA.HI.X.SX32 R22, R7, R22, 0x1, P5 ;  /* 0x000000160716b211 */ /* 0x000fe200028f0eff */
[----:B------:R-:W1:Y:S01]  /*1020*/  LDC R28, c[0x0][0xf7c] ;  /* 0x0003df00ff1c7b82 */ /* 0x000e620000000800 */
[----:B0-----:R-:W-:-:S02]  /*1030*/  @!P3 LEA R8, P4, R24, UR6, 0x1 ;  /* 0x000000061808bc11 */ /* 0x001fc4000f8808ff */
[----:B------:R0:W5:Y:S02]  /*1040*/  @!P0 LDG.E.U16 R25, desc[UR14][R18.64] ;  /* 0x0000000e12198981 */ /* 0x000164000c1e1500 */
[----:B------:R-:W-:Y:S02]  /*1050*/  @!P3 LEA.HI.X R9, R24, UR7, R22, 0x1, P4 ;  /* 0x000000071809bc11 */ /* 0x000fe4000a0f0c16 */
[----:B------:R-:W5:Y:S04]  /*1060*/  @!P2 LDG.E.U16 R21, desc[UR14][R20.64] ;  /* 0x0000000e1415a981 */ /* 0x000f68000c1e1500 */
[----:B------:R-:W5:Y:S01]  /*1070*/  @!P3 LDG.E.U16 R20, desc[UR14][R8.64] ;  /* 0x0000000e0814b981 */ /* 0x000f62000c1e1500 */
[----:B------:R-:W-:Y:S02]  /*1080*/  HFMA2 R24, -RZ, RZ, 0, 0 ;  /* 0x00000000ff187431 */ /* 0x000fe400000001ff */
[----:B0-----:R-:W-:-:S05]  /*1090*/  @!P2 IMAD.WIDE R18, R5, 0x4, R14 ;  /* 0x000000040512a825 */ /* 0x001fca00078e020e */
[----:B------:R0:W5:Y:S02]  /*10a0*/  @!P2 LDG.E R24, desc[UR14][R18.64] ;  /* 0x0000000e1218a981 */ /* 0x000164000c1e1900 */
[----:B0-----:R-:W-:-:S06]  /*10b0*/  @!P2 IMAD.WIDE R18, R5, 0x2, R16 ;  /* 0x000000020512a825 */ /* 0x001fcc00078e0210 */
[----:B------:R0:W5:Y:S02]  /*10c0*/  @!P2 LDG.E.U16 R18, desc[UR14][R18.64] ;  /* 0x0000000e1212a981 */ /* 0x000164000c1e1500 */
[----:B0-----:R-:W-:Y:S01]  /*10d0*/  HFMA2 R19, -RZ, RZ, 0, 0 ;  /* 0x00000000ff137431 */ /* 0x001fe200000001ff */
[----:B------:R-:W-:Y:S02]  /*10e0*/  ISETP.GE.AND P4, PT, R26, R2, PT ;  /* 0x000000021a00720c */ /* 0x000fe40003f86270 */
[----:B------:R-:W-:Y:S01]  /*10f0*/  MOV R26, RZ ;  /* 0x000000ff001a7202 */ /* 0x000fe20000000f00 */
[----:B------:R-:W-:Y:S01]  /*1100*/  @!P3 IMAD.WIDE R8, R7, 0x4, R14 ;  /* 0x000000040708b825 */ /* 0x000fe200078e020e */
[----:B------:R-:W-:-:S06]  /*1110*/  MOV R22, RZ ;  /* 0x000000ff00167202 */ /* 0x000fcc0000000f00 */
[----:B------:R0:W5:Y:S01]  /*1120*/  @!P3 LDG.E R22, desc[UR14][R8.64] ;  /* 0x0000000e0816b981 */ /* 0x000162000c1e1900 */
[----:B--2---:R-:W-:Y:S02]  /*1130*/  @!P1 SHF.L.U32 R19, R4, 0x10, RZ ;  /* 0x0000001004139819 */ /* 0x004fe400000006ff */
[----:B------:R-:W-:Y:S02]  /*1140*/  MOV R4, RZ ;  /* 0x000000ff00047202 */ /* 0x000fe40000000f00 */
[----:B----4-:R-:W-:Y:S01]  /*1150*/  @!P1 SHF.L.U32 R4, R10, 0x10, RZ ;  /* 0x000000100a049819 */ /* 0x010fe200000006ff */
[----:B------:R-:W-:Y:S01]  /*1160*/  HFMA2 R10, -RZ, RZ, 0, 0 ;  /* 0x00000000ff0a7431 */ /* 0x000fe200000001ff */
[----:B---3--:R-:W-:Y:S02]  /*1170*/  @!P0 SHF.L.U32 R10, R6, 0x10, RZ ;  /* 0x00000010060a8819 */ /* 0x008fe400000006ff */
[----:B------:R-:W-:Y:S02]  /*1180*/  MOV R6, RZ ;  /* 0x000000ff00067202 */ /* 0x000fe40000000f00 */
[----:B-----5:R-:W-:Y:S01]  /*1190*/  @!P0 SHF.L.U32 R6, R25, 0x10, RZ ;  /* 0x0000001019068819 */ /* 0x020fe200000006ff */
[----:B------:R-:W-:Y:S01]  /*11a0*/  HFMA2 R25, -RZ, RZ, 0, 0 ;  /* 0x00000000ff197431 */ /* 0x000fe200000001ff */
[----:B------:R-:W-:-:S02]  /*11b0*/  @!P2 SHF.L.U32 R25, R21, 0x10, RZ ;  /* 0x000000101519a819 */ /* 0x000fc400000006ff */
[----:B------:R-:W-:Y:S01]  /*11c0*/  @!P3 SHF.L.U32 R26, R20, 0x10, RZ ;  /* 0x00000010141ab819 */ /* 0x000fe200000006ff */
[----:B------:R-:W-:-:S06]  /*11d0*/  @!P3 IMAD.WIDE R20, R7, 0x2, R16 ;  /* 0x000000020714b825 */ /* 0x000fcc00078e0210 */
[----:B------:R1:W2:Y:S01]  /*11e0*/  @!P3 LDG.E.U16 R20, desc[UR14][R20.64] ;  /* 0x0000000e1414b981 */ /* 0x0002a2000c1e1500 */
[----:B0-----:R-:W-:Y:S01]  /*11f0*/  CS2R R8, SRZ ;  /* 0x0000000000087805 */ /* 0x001fe2000001ff00 */
[----:B-1----:R-:W-:Y:S01]  /*1200*/  FADD.FTZ R21, -R28, 1 ;  /* 0x3f8000001c157421 */ /* 0x002fe20000010100 */
[----:B------:R-:W-:Y:S01]  /*1210*/  @!P2 SHF.L.U32 R8, R18, 0x10, RZ ;  /* 0x000000101208a819 */ /* 0x000fe200000006ff */
[----:B------:R-:W-:Y:S01]  /*1220*/  FFMA.FTZ R18, R4, UR8, R19 ;  /* 0x0000000804127c23 */ /* 0x000fe20008010013 */
[----:B------:R-:W-:-:S03]  /*1230*/  FFMA.FTZ R19, R6, UR8, R10 ;  /* 0x0000000806137c23 */ /* 0x000fc6000801000a */
[----:B------:R-:W-:-:S04]  /*1240*/  FMUL.FTZ R10, R21, R18 ;  /* 0x00000012150a7220 */ /* 0x000fc80000410000 */
[----:B------:R-:W-:Y:S01]  /*1250*/  FFMA.FTZ R10, R27, R28, R10 ;  /* 0x0000001c1b0a7223 */ /* 0x000fe2000001000a */
[----:B------:R-:W-:-:S04]  /*1260*/  FMUL.FTZ R27, R21, R19 ;  /* 0x00000013151b7220 */ /* 0x000fc80000410000 */
[----:B------:R-:W-:Y:S01]  /*1270*/  FFMA.FTZ R11, R11, R28, R27 ;  /* 0x0000001c0b0b7223 */ /* 0x000fe2000001001b */
[----:B------:R-:W-:Y:S01]  /*1280*/  FFMA.FTZ R25, R8, UR8, R25 ;  /* 0x0000000808197c23 */ /* 0x000fe20008010019 */
[----:B--2---:R-:W-:-:S05]  /*1290*/  @!P3 SHF.L.U32 R9, R20, 0x10, RZ ;  /* 0x000000101409b819 */ /* 0x004fca00000006ff */
[----:B------:R-:W-:Y:S02]  /*12a0*/  FFMA.FTZ R27, R9, UR8, R26 ;  /* 0x00000008091b7c23 */ /* 0x000fe4000801001a */
[----:B------:R-:W0:Y:S01]  /*12b0*/  LDC R26, c[0x0][0xf80] ;  /* 0x0003e000ff1a7b82 */ /* 0x000e220000000800 */
[C---:B------:R-:W-:Y:S01]  /*12c0*/  FMUL.FTZ R20, R21.reuse, R25 ;  /* 0x0000001915147220 */ /* 0x040fe20000410000 */
[----:B------:R-:W-:-:S03]  /*12d0*/  FMUL.FTZ R21, R21, R27 ;  /* 0x0000001b15157220 */ /* 0x000fc60000410000 */
[-C--:B------:R-:W-:Y:S01]  /*12e0*/  FFMA.FTZ R20, R24, R28.reuse, R20 ;  /* 0x0000001c18147223 */ /* 0x080fe20000010014 */
[----:B------:R-:W-:Y:S01]  /*12f0*/  FFMA.FTZ R21, R22, R28, R21 ;  /* 0x0000001c16157223 */ /* 0x000fe20000010015 */
[----:B0-----:R-:W-:-:S04]  /*1300*/  FADD.FTZ R24, -R26, 1 ;  /* 0x3f8000001a187421 */ /* 0x001fc80000010100 */
[----:B------:R-:W-:-:S04]  /*1310*/  FMUL.FTZ R22, R24, R18 ;  /* 0x0000001218167220 */ /* 0x000fc80000410000 */
[----:B------:R-:W-:Y:S01]  /*1320*/  FMUL.FTZ R22, R18, R22 ;  /* 0x0000001612167220 */ /* 0x000fe20000410000 */
[----:B------:R-:W-:-:S04]  /*1330*/  FMUL.FTZ R18, R24, R19 ;  /* 0x0000001318127220 */ /* 0x000fc80000410000 */
[----:B------:R-:W-:Y:S01]  /*1340*/  FMUL.FTZ R18, R19, R18 ;  /* 0x0000001213127220 */ /* 0x000fe20000410000 */
[-C--:B------:R-:W-:Y:S01]  /*1350*/  FFMA.FTZ R22, R29, R26.reuse, R22 ;  /* 0x0000001a1d167223 */ /* 0x080fe20000010016 */
[----:B------:R-:W-:Y:S02]  /*1360*/  CS2R R28, SRZ ;  /* 0x00000000001c7805 */ /* 0x000fe4000001ff00 */
[----:B------:R-:W-:Y:S01]  /*1370*/  FFMA.FTZ R23, R23, R26, R18 ;  /* 0x0000001a17177223 */ /* 0x000fe20000010012 */
[----:B------:R-:W-:-:S05]  /*1380*/  @!P2 IMAD.WIDE R18, R5, 0x4, R12 ;  /* 0x000000040512a825 */ /* 0x000fca00078e020c */
[----:B------:R0:W2:Y:S02]  /*1390*/  @!P2 LDG.E R29, desc[UR14][R18.64] ;  /* 0x0000000e121da981 */ /* 0x0000a4000c1e1900 */
[----:B0-----:R-:W-:-:S05]  /*13a0*/  @!P3 IMAD.WIDE R18, R7, 0x4, R12 ;  /* 0x000000040712b825 */ /* 0x001fca00078e020c */
[----:B------:R0:W3:Y:S01]  /*13b0*/  @!P3 LDG.E R28, desc[UR14][R18.64] ;  /* 0x0000000e121cb981 */ /* 0x0000e2000c1e1900 */
[----:B------:R-:W-:Y:S01]  /*13c0*/  BSSY.RECONVERGENT B0, `(.L_x_210) ;  /* 0x0000019000007945 */ /* 0x000fe20003800200 */
[C---:B0-----:R-:W-:Y:S01]  /*13d0*/  FMUL.FTZ R18, R24.reuse, R25 ;  /* 0x0000001918127220 */ /* 0x041fe20000410000 */
[----:B------:R-:W-:-:S03]  /*13e0*/  FMUL.FTZ R24, R24, R27 ;  /* 0x0000001b18187220 */ /* 0x000fc60000410000 */
[----:B------:R-:W-:Y:S01]  /*13f0*/  FMUL.FTZ R25, R25, R18 ;  /* 0x0000001219197220 */ /* 0x000fe20000410000 */
[----:B------:R-:W-:-:S03]  /*1400*/  FMUL.FTZ R27, R27, R24 ;  /* 0x000000181b1b7220 */ /* 0x000fc60000410000 */
[-C--:B--2---:R-:W-:Y:S01]  /*1410*/  FFMA.FTZ R29, R29, R26.reuse, R25 ;  /* 0x0000001a1d1d7223 */ /* 0x084fe20000010019 */
[----:B---3--:R-:W-:Y:S01]  /*1420*/  FFMA.FTZ R28, R28, R26, R27 ;  /* 0x0000001a1c1c7223 */ /* 0x008fe2000001001b */
[----:B------:R-:W-:Y:S06]  /*1430*/  @P4 BRA `(.L_x_211) ;  /* 0x0000000000444947 */ /* 0x000fec0003800000 */
[----:B------:R-:W0:Y:S02]  /*1440*/  MUFU.RCP R19, UR10 ;  /* 0x0000000a00137d08 */ /* 0x000e240008001000 */
[----:B0-----:R-:W-:-:S06]  /*1450*/  FMUL.FTZ R18, R22, R19 ;  /* 0x0000001316127220 */ /* 0x001fcc0000410000 */
[----:B------:R-:W0:Y:S08]  /*1460*/  MUFU.RCP R19, UR9 ;  /* 0x0000000900137d08 */ /* 0x000e300008001000 */
[----:B------:R-:W1:Y:S01]  /*1470*/  MUFU.SQRT R18, R18 ;  /* 0x0000001200127308 */ /* 0x000e620000002000 */
[----:B0-----:R-:W-:Y:S01]  /*1480*/  FMUL.FTZ R19, R10, R19 ;  /* 0x000000130a137220 */ /* 0x001fe20000410000 */
[----:B-1----:R-:W-:-:S06]  /*1490*/  FADD.FTZ R24, R18, UR11 ;  /* 0x0000000b12187e21 */ /* 0x002fcc0008010000 */
[----:B------:R-:W0:Y:S02]  /*14a0*/  MUFU.RCP R24, R24 ;  /* 0x0000001800187308 */ /* 0x000e240000001000 */
[----:B0-----:R-:W-:-:S04]  /*14b0*/  FMUL.FTZ R19, R19, R24 ;  /* 0x0000001813137220 */ /* 0x001fc80000410000 */
[----:B------:R-:W-:Y:S01]  /*14c0*/  FFMA.FTZ R4, -R19, UR12, R4 ;  /* 0x0000000c13047c23 */ /* 0x000fe20008010104 */
[----:B------:R-:W-:-:S04]  /*14d0*/  IADD3 R19, PT, PT, R3, UR4, RZ ;  /* 0x0000000403137c10 */ /* 0x000fc8000fffe0ff */
[----:B------:R-:W-:Y:S01]  /*14e0*/  F2FP.BF16.F32.PACK_AB R4, RZ, R4 ;  /* 0x00000004ff04723e */ /* 0x000fe200000010ff */
[----:B------:R-:W-:-:S04]  /*14f0*/  IMAD.WIDE R26, R19, 0x2, R16 ;  /* 0x00000002131a7825 */ /* 0x000fc800078e0210 */
[C---:B------:R-:W-:Y:S01]  /*1500*/  IMAD.WIDE R24, R19.reuse, 0x4, R14 ;  /* 0x0000000413187825 */ /* 0x040fe200078e020e */
[----:B------:R0:W-:Y:S03]  /*1510*/  STG.E.U16 desc[UR14][R26.64], R4 ;  /* 0x000000041a007986 */ /* 0x0001e6000c10150e */
[----:B------:R-:W-:Y:S01]  /*1520*/  IMAD.WIDE R18, R19, 0x4, R12 ;  /* 0x0000000413127825 */ /* 0x000fe200078e020c */
[----:B------:R0:W-:Y:S04]  /*1530*/  STG.E desc[UR14][R24.64], R10 ;  /* 0x0000000a18007986 */ /* 0x0001e8000c10190e */
[----:B------:R0:W-:Y:S02]  /*1540*/  STG.E desc[UR14][R18.64], R22 ;  /* 0x0000001612007986 */ /* 0x0001e4000c10190e */
.L_x_211:
[----:B------:R-:W-:Y:S05]  /*1550*/  BSYNC.RECONVERGENT B0 ;  /* 0x0000000000007941 */ /* 0x000fea0003800200 */
.L_x_210:
[----:B------:R-:W-:Y:S04]  /*1560*/  BSSY.RECONVERGENT B0, `(.L_x_212) ;  /* 0x0000014000007945 */ /* 0x000fe80003800200 */
[----:B------:R-:W-:Y:S05]  /*1570*/  @P0 BRA `(.L_x_213) ;  /* 0x0000000000480947 */ /* 0x000fea0003800000 */
[----:B0-----:R-:W0:Y:S08]  /*1580*/  MUFU.RCP R4, UR10 ;  /* 0x0000000a00047d08 */ /* 0x001e300008001000 */
[----:B------:R-:W1:Y:S01]  /*1590*/  MUFU.RCP R18, UR9 ;  /* 0x0000000900127d08 */ /* 0x000e620008001000 */
[----:B0-----:R-:W-:-:S07]  /*15a0*/  FMUL.FTZ R4, R23, R4 ;  /* 0x0000000417047220 */ /* 0x001fce0000410000 */
[----:B------:R-:W0:Y:S01]  /*15b0*/  MUFU.SQRT R4, R4 ;  /* 0x0000000400047308 */ /* 0x000e220000002000 */
[----:B-1----:R-:W-:Y:S01]  /*15c0*/  FMUL.FTZ R18, R11, R18 ;  /* 0x000000120b127220 */ /* 0x002fe20000410000 */
[----:B0-----:R-:W-:-:S06]  /*15d0*/  FADD.FTZ R10, R4, UR11 ;  /* 0x0000000b040a7e21 */ /* 0x001fcc0008010000 */
[----:B------:R-:W0:Y:S02]  /*15e0*/  MUFU.RCP R19, R10 ;  /* 0x0000000a00137308 */ /* 0x000e240000001000 */
[----:B0-----:R-:W-:Y:S01]  /*15f0*/  FMUL.FTZ R19, R18, R19 ;  /* 0x0000001312137220 */ /* 0x001fe20000410000 */
[----:B------:R-:W-:-:S03]  /*1600*/  IADD3 R18, PT, PT, R3, UR4, RZ ;  /* 0x0000000403127c10 */ /* 0x000fc6000fffe0ff */
[----:B------:R-:W-:Y:S01]  /*1610*/  FFMA.FTZ R19, -R19, UR12, R6 ;  /* 0x0000000c13137c23 */ /* 0x000fe20008010106 */
[----:B------:R-:W-:-:S04]  /*1620*/  IADD3 R18, PT, PT, R18, UR5, RZ ;  /* 0x0000000512127c10 */ /* 0x000fc8000fffe0ff */
[----:B------:R-:W-:Y:S01]  /*1630*/  F2FP.BF16.F32.PACK_AB R19, RZ, R19 ;  /* 0x00000013ff13723e */ /* 0x000fe200000010ff */
[----:B------:R-:W-:-:S04]  /*1640*/  IMAD.WIDE R26, R18, 0x2, R16 ;  /* 0x00000002121a7825 */ /* 0x000fc800078e0210 */
[C---:B------:R-:W-:Y:S01]  /*1650*/  IMAD.WIDE R24, R18.reuse, 0x4, R14 ;  /* 0x0000000412187825 */ /* 0x040fe200078e020e */
[----:B------:R0:W-:Y:S04]  /*1660*/  STG.E.U16 desc[UR14][R26.64], R19 ;  /* 0x000000131a007986 */ /* 0x0001e8000c10150e */
[----:B------:R1:W-:Y:S01]  /*1670*/  STG.E desc[UR14][R24.64], R11 ;  /* 0x0000000b18007986 */ /* 0x0003e2000c10190e */
[----:B0-----:R-:W-:-:S05]  /*1680*/  IMAD.WIDE R18, R18, 0x4, R12 ;  /* 0x0000000412127825 */ /* 0x001fca00078e020c */
[----:B------:R1:W-:Y:S02]  /*1690*/  STG.E desc[UR14][R18.64], R23 ;  /* 0x0000001712007986 */ /* 0x0003e4000c10190e */
.L_x_213:
[----:B------:R-:W-:Y:S05]  /*16a0*/  BSYNC.RECONVERGENT B0 ;  /* 0x0000000000007941 */ /* 0x000fea0003800200 */
.L_x_212:
[----:B------:R-:W-:Y:S04]  /*16b0*/  BSSY.RECONVERGENT B0, `(.L_x_214) ;  /* 0x0000013000007945 */ /* 0x000fe80003800200 */
[----:B------:R-:W-:Y:S05]  /*16c0*/  @P2 BRA `(.L_x_215) ;  /* 0x0000000000442947 */ /* 0x000fea0003800000 */
[----:B0-----:R-:W0:Y:S08]  /*16d0*/  MUFU.RCP R4, UR10 ;  /* 0x0000000a00047d08 */ /* 0x001e300008001000 */
[----:B-1----:R-:W1:Y:S01]  /*16e0*/  MUFU.RCP R19, UR9 ;  /* 0x0000000900137d08 */ /* 0x002e620008001000 */
[----:B0-----:R-:W-:-:S07]  /*16f0*/  FMUL.FTZ R4, R29, R4 ;  /* 0x000000041d047220 */ /* 0x001fce0000410000 */
[----:B------:R-:W0:Y:S01]  /*1700*/  MUFU.SQRT R4, R4 ;  /* 0x0000000400047308 */ /* 0x000e220000002000 */
[----:B-1----:R-:W-:Y:S01]  /*1710*/  FMUL.FTZ R10, R20, R19 ;  /* 0x00000013140a7220 */ /* 0x002fe20000410000 */
[----:B------:R-:W-:-:S04]  /*1720*/  IMAD.WIDE R18, R5, 0x2, R16 ;  /* 0x0000000205127825 */ /* 0x000fc800078e0210 */
[----:B0-----:R-:W-:-:S04]  /*1730*/  FADD.FTZ R6, R4, UR11 ;  /* 0x0000000b04067e21 */ /* 0x001fc80008010000 */
[----:B------:R-:W0:Y:S02]  /*1740*/  MUFU.RCP R11, R6 ;  /* 0x00000006000b7308 */ /* 0x000e240000001000 */
[----:B0-----:R-:W-:-:S04]  /*1750*/  FMUL.FTZ R11, R10, R11 ;  /* 0x0000000b0a0b7220 */ /* 0x001fc80000410000 */
[----:B------:R-:W-:-:S05]  /*1760*/  FFMA.FTZ R11, -R11, UR12, R8 ;  /* 0x0000000c0b0b7c23 */ /* 0x000fca0008010108 */
[----:B------:R-:W-:-:S04]  /*1770*/  F2FP.BF16.F32.PACK_AB R11, RZ, R11 ;  /* 0x0000000bff0b723e */ /* 0x000fc800000010ff */
[----:B------:R-:W-:Y:S01]  /*1780*/  PRMT R8, R11, 0x7610, R8 ;  /* 0x000076100b087816 */ /* 0x000fe20000000008 */
[----:B------:R-:W-:-:S04]  /*1790*/  IMAD.WIDE R10, R5, 0x4, R14 ;  /* 0x00000004050a7825 */ /* 0x000fc800078e020e */
[----:B------:R-:W-:Y:S01]  /*17a0*/  IMAD.WIDE R4, R5, 0x4, R12 ;  /* 0x0000000405047825 */ /* 0x000fe200078e020c */
[----:B------:R2:W-:Y:S04]  /*17b0*/  STG.E.U16 desc[UR14][R18.64], R8 ;  /* 0x0000000812007986 */ /* 0x0005e8000c10150e */
[----:B------:R2:W-:Y:S04]  /*17c0*/  STG.E desc[UR14][R10.64], R20 ;  /* 0x000000140a007986 */ /* 0x0005e8000c10190e */
[----:B------:R2:W-:Y:S02]  /*17d0*/  STG.E desc[UR14][R4.64], R29 ;  /* 0x0000001d04007986 */ /* 0x0005e4000c10190e */
.L_x_215:
[----:B------:R-:W-:Y:S05]  /*17e0*/  BSYNC.RECONVERGENT B0 ;  /* 0x0000000000007941 */ /* 0x000fea0003800200 */
.L_x_214:
[----:B------:R-:W-:Y:S04]  /*17f0*/  BSSY.RECONVERGENT B0, `(.L_x_216) ;  /* 0x0000013000007945 */ /* 0x000fe80003800200 */
[----:B------:R-:W-:Y:S05]  /*1800*/  @P3 BRA `(.L_x_217) ;  /* 0x0000000000443947 */ /* 0x000fea0003800000 */
[----:B--2---:R-:W2:Y:S08]  /*1810*/  MUFU.RCP R5, UR10 ;  /* 0x0000000a00057d08 */ /* 0x004eb00008001000 */
[----:B0-----:R-:W0:Y:S01]  /*1820*/  MUFU.RCP R4, UR9 ;  /* 0x0000000900047d08 */ /* 0x001e220008001000 */
[----:B--2---:R-:W-:-:S07]  /*1830*/  FMUL.FTZ R6, R28, R5 ;  /* 0x000000051c067220 */ /* 0x004fce0000410000 */
[----:B------:R-:W2:Y:S01]  /*1840*/  MUFU.SQRT R6, R6 ;  /* 0x0000000600067308 */ /* 0x000ea20000002000 */
[----:B0-----:R-:W-:Y:S01]  /*1850*/  FMUL.FTZ R4, R21, R4 ;  /* 0x0000000415047220 */ /* 0x001fe20000410000 */
[----:B--2---:R-:W-:-:S06]  /*1860*/  FADD.FTZ R10, R6, UR11 ;  /* 0x0000000b060a7e21 */ /* 0x004fcc0008010000 */
[----:B------:R-:W0:Y:S02]  /*1870*/  MUFU.RCP R5, R10 ;  /* 0x0000000a00057308 */ /* 0x000e240000001000 */
[----:B0-----:R-:W-:-:S04]  /*1880*/  FMUL.FTZ R4, R4, R5 ;  /* 0x0000000504047220 */ /* 0x001fc80000410000 */
[----:B------:R-:W-:-:S05]  /*1890*/  FFMA.FTZ R4, -R4, UR12, R9 ;  /* 0x0000000c04047c23 */ /* 0x000fca0008010109 */
[----:B------:R-:W-:Y:S01]  /*18a0*/  F2FP.BF16.F32.PACK_AB R8, RZ, R4 ;  /* 0x00000004ff08723e */ /* 0x000fe200000010ff */
[----:B------:R-:W-:-:S03]  /*18b0*/  IMAD.WIDE R4, R7, 0x2, R16 ;  /* 0x0000000207047825 */ /* 0x000fc600078e0210 */
[----:B-1----:R-:W-:Y:S01]  /*18c0*/  PRMT R11, R8, 0x7610, R11 ;  /* 0x00007610080b7816 */ /* 0x002fe2000000000b */
[----:B------:R-:W-:-:S04]  /*18d0*/  IMAD.WIDE R8, R7, 0x4, R14 ;  /* 0x0000000407087825 */ /* 0x000fc800078e020e */
[----:B------:R-:W-:Y:S01]  /*18e0*/  IMAD.WIDE R6, R7, 0x4, R12 ;  /* 0x0000000407067825 */ /* 0x000fe200078e020c */
[----:B------:R3:W-:Y:S04]  /*18f0*/  STG.E.U16 desc[UR14][R4.64], R11 ;  /* 0x0000000b04007986 */ /* 0x0007e8000c10150e */
[----:B------:R3:W-:Y:S04]  /*1900*/  STG.E desc[UR14][R8.64], R21 ;  /* 0x0000001508007986 */ /* 0x0007e8000c10190e */
[----:B------:R3:W-:Y:S02]  /*1910*/  STG.E desc[UR14][R6.64], R28 ;  /* 0x0000001c06007986 */ /* 0x0007e4000c10190e */
.L_x_217:
[----:B------:R-:W-:Y:S05]  /*1920*/  BSYNC.RECONVERGENT B0 ;  /* 0x0000000000007941 */ /* 0x000fea0003800200 */
.L_x_216:
[----:B------:R-:W-:-:S06]  /*1930*/  ULEA UR4, UR5, UR4, 0x2 ;  /* 0x0000000405047291 */ /* 0x000fcc000f8e10ff */
[----:B------:R-:W-:-:S13]  /*1940*/  ISETP.LE.AND P0, PT, R2, UR4, PT ;  /* 0x0000000402007c0c */ /* 0x000fda000bf03270 */
[----:B------:R-:W-:Y:S05]  /*1950*/  @!P0 BRA `(.L_x_218) ;  /* 0xfffffff400108947 */ /* 0x000fea000383ffff */
[----:B------:R-:W-:Y:S05]  /*1960*/  EXIT ;  /* 0x000000000000794d */ /* 0x000fea0003800000 */
.L_x_219:
        /* <DEDUP_REMOVED lines=9> */
.L_x_328:


//--------------------- .text._Z25multi_tensor_apply_kernelI18TensorListMetadataILi4EE11AdamFunctorIN3c104HalfEfiEJffffff10adamMode_tfEEvlPViT_T0_DpT1_ --------------------------
	.section	.text._Z25multi_tensor_apply_kernelI18TensorListMetadataILi4EE11AdamFunctorIN3c104HalfEfiEJffffff10adamMode_tfEEvlPViT_T0_DpT1_,"ax",@progbits
	.align	128
        .global         _Z25multi_tensor_apply_kernelI18TensorListMetadataILi4EE11AdamFunctorIN3c104HalfEfiEJffffff10adamMode_tfEEvlPViT_T0_DpT1_
        .type           _Z25multi_tensor_apply_kernelI18TensorListMetadataILi4EE11AdamFunctorIN3c104HalfEfiEJffffff10adamMode_tfEEvlPViT_T0_DpT1_,@function
        .size           _Z25multi_tensor_apply_kernelI18TensorListMetadataILi4EE11AdamFunctorIN3c104HalfEfiEJffffff10adamMode_tfEEvlPViT_T0_DpT1_,(.L_x_329 - _Z25multi_tensor_apply_kernelI18TensorListMetadataILi4EE11AdamFunctorIN3c104HalfEfiEJffffff10adamMode_tfEEvlPViT_T0_DpT1_)
        .other          _Z25multi_tensor_apply_kernelI18TensorListMetadataILi4EE11AdamFunctorIN3c104HalfEfiEJffffff10adamMode_tfEEvlPViT_T0_DpT1_,@"STO_CUDA_ENTRY STV_DEFAULT"
_Z25multi_tensor_apply_kernelI18TensorListMetadataILi4EE11AdamFunctorIN3c104HalfEfiEJffffff10adamMode_tfEEvlPViT_T0_DpT1_:
.text._Z25multi_tensor_apply_kernelI18TensorListMetadataILi4EE11AdamFunctorIN3c104HalfEfiEJffffff10adamMode_tfEEvlPViT_T0_DpT1_:
        /* <DEDUP_REMOVED lines=37> */
.L_x_221:
[----:B------:R-:W4:Y:S01]  /*0250*/  S2R R25, SR_TID.X ;  /* 0x0000000000197919 */ /* 0x000f220000002100 */
[----:B------:R-:W-:Y:S01]  /*0260*/  SHF.R.S32.HI R20, RZ, 0x1f, R0 ;  /* 0x0000001fff147819 */ /* 0x000fe20000011400 */
[----:B------:R-:W-:Y:S01]  /*0270*/  HFMA2 R3, -RZ, RZ, 0, 0 ;  /* 0x00000000ff037431 */ /* 0x000fe200000001ff */
[----:B------:R-:W-:Y:S01]  /*0280*/  MOV R7, RZ ;  /* 0x000000ff00077202 */ /* 0x000fe20000000f00 */
[----:B------:R-:W-:Y:S01]  /*0290*/  HFMA2 R4, -RZ, RZ, 0, 0 ;  /* 0x00000000ff047431 */ /* 0x000fe200000001ff */
[----:B----4-:R-:W-:-:S04]  /*02a0*/  IADD3 R25, PT, PT, R25, UR4, RZ ;  /* 0x0000000419197c10 */ /* 0x010fc8000fffe0ff */
[C---:B------:R-:W-:Y:S02]  /*02b0*/  ISETP.GE.AND P3, PT, R25.reuse, R2, PT ;  /* 0x000000021900720c */ /* 0x040fe40003f66270 */
[----:B0-----:R-:W-:-:S04]  /*02c0*/  IADD3 R27, PT, PT, R25, UR5, RZ ;  /* 0x00000005191b7c10 */ /* 0x001fc8000fffe0ff */
[C---:B------:R-:W-:Y:S02]  /*02d0*/  IADD3 R5, PT, PT, R27.reuse, UR5, RZ ;  /* 0x000000051b057c10 */ /* 0x040fe4000fffe0ff */
[-C--:B------:R-:W-:Y:S02]  /*02e0*/  ISETP.GE.AND P2, PT, R27, R2.reuse, PT ;  /* 0x000000021b00720c */ /* 0x080fe40003f46270 */
[----:B------:R-:W-:-:S03]  /*02f0*/  ISETP.GE.AND P1, PT, R5, R2, PT ;  /* 0x000000020500720c */ /* 0x000fc60003f26270 */
[----:B------:R-:W-:Y:S01]  /*0300*/  @!P3 IADD3 R8, P0, PT, R0, R25, RZ ;  /* 0x000000190008b210 */ /* 0x000fe20007f1e0ff */
[----:B------:R-:W-:Y:S01]  /*0310*/  @!P3 IMAD.WIDE R18, R25, 0x4, R14 ;  /* 0x000000041912b825 */ /* 0x000fe200078e020e */
[----:B------:R-:W-:Y:S02]  /*0320*/  IADD3 R9, PT, PT, R5, UR5, RZ ;  /* 0x0000000505097c10 */ /* 0x000fe4000fffe0ff */
[C---:B------:R-:W-:Y:S01]  /*0330*/  @!P3 LEA.HI.X.SX32 R21, R25.reuse, R20, 0x1, P0 ;  /* 0x000000141915b211 */ /* 0x040fe200000f0eff */
[----:B------:R-:W-:Y:S01]  /*0340*/  @!P3 IMAD.WIDE R22, R25, 0x4, R12 ;  /* 0x000000041916b825 */ /* 0x000fe200078e020c */
[C---:B------:R-:W-:Y:S01]  /*0350*/  @!P3 LEA R28, P4, R8.reuse, UR6, 0x1 ;  /* 0x00000006081cbc11 */ /* 0x040fe2000f8808ff */
[----:B-1----:R0:W4:Y:S01]  /*0360*/  @!P3 LDG.E R3, desc[UR14][R18.64] ;  /* 0x0000000e1203b981 */ /* 0x002122000c1e1900 */
[----:B------:R-:W-:Y:S02]  /*0370*/  ISETP.GE.AND P0, PT, R9, R2, PT ;  /* 0x000000020900720c */ /* 0x000fe40003f06270 */
[----:B------:R-:W-:Y:S01]  /*0380*/  @!P3 LEA.HI.X R29, R8, UR7, R21, 0x1, P4 ;  /* 0x00000007081dbc11 */ /* 0x000fe2000a0f0c15 */
[----:B------:R1:W5:Y:S01]  /*0390*/  @!P3 LDG.E R7, desc[UR14][R22.64] ;  /* 0x0000000e1607b981 */ /* 0x000362000c1e1900 */
[C---:B------:R-:W-:Y:S01]  /*03a0*/  @!P2 IADD3 R6, P5, PT, R0.reuse, R27, RZ ;  /* 0x0000001b0006a210 */ /* 0x040fe20007fbe0ff */
[----:B------:R-:W-:Y:S01]  /*03b0*/  @!P2 IMAD.WIDE R10, R27, 0x4, R14 ;  /* 0x000000041b0aa825 */ /* 0x000fe200078e020e */
[----:B------:R-:W-:-:S02]  /*03c0*/  @!P1 IADD3 R8, P4, PT, R0, R5, RZ ;  /* 0x0000000500089210 */ /* 0x000fc40007f9e0ff */
[-C--:B0-----:R-:W-:Y:S02]  /*03d0*/  @!P2 LEA.HI.X.SX32 R19, R27, R20.reuse, 0x1, P5 ;  /* 0x000000141b13a211 */ /* 0x081fe400028f0eff */
[----:B------:R0:W2:Y:S01]  /*03e0*/  @!P2 LDG.E R4, desc[UR14][R10.64] ;  /* 0x0000000e0a04a981 */ /* 0x0000a2000c1e1900 */
[----:B------:R-:W-:Y:S02]  /*03f0*/  @!P1 LEA.HI.X.SX32 R21, R5, R20, 0x1, P4 ;  /* 0x0000001405159211 */ /* 0x000fe400020f0eff */
[----:B------:R-:W-:Y:S02]  /*0400*/  @!P2 LEA R18, P5, R6, UR6, 0x1 ;  /* 0x000000060612ac11 */ /* 0x000fe4000f8a08ff */
[----:B-1----:R-:W-:Y:S02]  /*0410*/  @!P1 LEA R22, P4, R8, UR6, 0x1 ;  /* 0x0000000608169c11 */ /* 0x002fe4000f8808ff */
[----:B------:R-:W-:Y:S02]  /*0420*/  @!P2 LEA.HI.X R19, R6, UR7, R19, 0x1, P5 ;  /* 0x000000070613ac11 */ /* 0x000fe4000a8f0c13 */
[----:B------:R-:W-:Y:S01]  /*0430*/  @!P1 LEA.HI.X R23, R8, UR7, R21, 0x1, P4 ;  /* 0x0000000708179c11 */ /* 0x000fe2000a0f0c15 */
[----:B------:R1:W3:Y:S01]  /*0440*/  @!P3 LDG.E.U16 R6, desc[UR14][R28.64] ;  /* 0x0000000e1c06b981 */ /* 0x0002e2000c1e1500 */
[----:B------:R-:W-:-:S02]  /*0450*/  @!P0 IADD3 R21, P4, PT, R0, R9, RZ ;  /* 0x0000000900158210 */ /* 0x000fc40007f9e0ff */
[----:B0-----:R-:W-:Y:S01]  /*0460*/  MOV R11, RZ ;  /* 0x000000ff000b7202 */ /* 0x001fe20000000f00 */
[----:B------:R0:W4:Y:S01]  /*0470*/  @!P2 LDG.E.U16 R8, desc[UR14][R18.64] ;  /* 0x0000000e1208a981 */ /* 0x000122000c1e1500 */
[----:B------:R-:W-:-:S03]  /*0480*/  @!P0 LEA.HI.X.SX32 R24, R9, R20, 0x1, P4 ;  /* 0x0000001409188211 */ /* 0x000fc600020f0eff */
[----:B------:R-:W5:Y:S01]  /*0490*/  @!P1 LDG.E.U16 R10, desc[UR14][R22.64] ;  /* 0x0000000e160a9981 */ /* 0x000f62000c1e1500 */
[----:B-1----:R-:W-:Y:S01]  /*04a0*/  @!P2 IMAD.WIDE R28, R27, 0x4, R12 ;  /* 0x000000041b1ca825 */ /* 0x002fe200078e020c */
[----:B------:R-:W-:-:S04]  /*04b0*/  @!P0 LEA R20, P4, R21, UR6, 0x1 ;  /* 0x0000000615148c11 */ /* 0x000fc8000f8808ff */
[----:B------:R1:W2:Y:S01]  /*04c0*/  @!P2 LDG.E R11, desc[UR14][R28.64] ;  /* 0x0000000e1c0ba981 */ /* 0x0002a2000c1e1900 */
[----:B------:R-:W-:Y:S01]  /*04d0*/  @!P0 LEA.HI.X R21, R21, UR7, R24, 0x1, P4 ;  /* 0x0000000715158c11 */ /* 0x000fe2000a0f0c18 */
[----:B0-----:R-:W-:-:S04]  /*04e0*/  @!P1 IMAD.WIDE R18, R5, 0x4, R14 ;  /* 0x0000000405129825 */ /* 0x001fc800078e020e */
[----:B-1----:R-:W-:Y:S01]  /*04f0*/  HFMA2 R29, -RZ, RZ, 0, 0 ;  /* 0x00000000ff1d7431 */ /* 0x002fe200000001ff */
[----:B------:R-:W2:Y:S01]  /*0500*/  @!P0 LDG.E.U16 R28, desc[UR14][R20.64] ;  /* 0x0000000e141c8981 */ /* 0x000ea2000c1e1500 */
[----:B------:R-:W-:-:S04]  /*0510*/  @!P0 IMAD.WIDE R22, R9, 0x4, R14 ;  /* 0x0000000409168825 */ /* 0x000fc800078e020e */
[----:B------:R0:W2:Y:S02]  /*0520*/  @!P1 LDG.E R29, desc[UR14][R18.64] ;  /* 0x0000000e121d9981 */ /* 0x0000a4000c1e1900 */
[----:B0-----:R-:W-:-:S06]  /*0530*/  CS2R R18, SRZ ;  /* 0x0000000000127805 */ /* 0x001fcc000001ff00 */
[----:B------:R0:W2:Y:S01]  /*0540*/  @!P0 LDG.E R18, desc[UR14][R22.64] ;  /* 0x0000000e16128981 */ /* 0x0000a2000c1e1900 */
[----:B------:R-:W-:-:S06]  /*0550*/  @!P3 IMAD.WIDE R24, R25, 0x2, R16 ;  /* 0x000000021918b825 */ /* 0x000fcc00078e0210 */
[----:B------:R-:W2:Y:S01]  /*0560*/  @!P3 LDG.E.U16 R24, desc[UR14][R24.64] ;  /* 0x0000000e1818b981 */ /* 0x000ea2000c1e1500 */
[----:B------:R-:W-:Y:S01]  /*0570*/  @!P1 IMAD.WIDE R20, R5, 0x4, R12 ;  /* 0x0000000405149825 */ /* 0x000fe200078e020c */
[----:B0-----:R-:W0:Y:S04]  /*0580*/  LDC R22, c[0x0][0xf7c] ;  /* 0x0003df00ff167b82 */ /* 0x001e280000000800 */
[----:B------:R1:W2:Y:S01]  /*0590*/  @!P1 LDG.E R19, desc[UR14][R20.64] ;  /* 0x0000000e14139981 */ /* 0x0002a2000c1e1900 */
[----:B------:R-:W-:-:S06]  /*05a0*/  @!P2 IMAD.WIDE R26, R27, 0x2, R16 ;  /* 0x000000021b1aa825 */ /* 0x000fcc00078e0210 */
[----:B------:R-:W2:Y:S01]  /*05b0*/  @!P2 LDG.E.U16 R26, desc[UR14][R26.64] ;  /* 0x0000000e1a1aa981 */ /* 0x000ea2000c1e1500 */
[----:B-1----:R-:W-:-:S05]  /*05c0*/  @!P1 IMAD.WIDE R20, R5, 0x2, R16 ;  /* 0x0000000205149825 */ /* 0x002fca00078e0210 */
[----:B------:R1:W2:Y:S01]  /*05d0*/  @!P1 LDG.E.U16 R5, desc[UR14][R20.64] ;  /* 0x0000000e14059981 */ /* 0x0002a2000c1e1500 */
[----:B0-----:R-:W-:Y:S01]  /*05e0*/  FADD.FTZ R23, -R22, 1 ;  /* 0x3f80000016177421 */ /* 0x001fe20000010100 */
[----:B-1----:R-:W-:Y:S01]  /*05f0*/  CS2R R20, SRZ ;  /* 0x0000000000147805 */ /* 0x002fe2000001ff00 */
[----:B---3--:R-:W-:Y:S02]  /*0600*/  @!P3 HADD2.F32 R20, -RZ, R6.H0_H0 ;  /* 0x20000006ff14b230 */ /* 0x008fe40000004100 */
[----:B------:R-:W-:Y:S02]  /*0610*/  HFMA2 R6, -RZ, RZ, 0, 0 ;  /* 0x00000000ff067431 */ /* 0x000fe400000001ff */
[----:B----4-:R-:W-:Y:S01]  /*0620*/  @!P2 HADD2.F32 R21, -RZ, R8.H0_H0 ;  /* 0x20000008ff15a230 */ /* 0x010fe20000004100 */
[----:B------:R-:W-:Y:S01]  /*0630*/  MOV R8, RZ ;  /* 0x000000ff00087202 */ /* 0x000fe20000000f00 */
[----:B-----5:R-:W-:Y:S02]  /*0640*/  @!P1 HADD2.F32 R8, -RZ, R10.H0_H0 ;  /* 0x2000000aff089230 */ /* 0x020fe40000004100 */
[C---:B------:R-:W-:Y:S01]  /*0650*/  FMUL.FTZ R10, R23.reuse, R20 ;  /* 0x00000014170a7220 */ /* 0x040fe20000410000 */
[----:B------:R-:W-:-:S03]  /*0660*/  FMUL.FTZ R25, R23, R21 ;  /* 0x0000001517197220 */ /* 0x000fc60000410000 */
[----:B------:R-:W-:Y:S01]  /*0670*/  FFMA.FTZ R3, R3, R22, R10 ;  /* 0x0000001603037223 */ /* 0x000fe2000001000a */
[----:B------:R-:W-:Y:S01]  /*0680*/  FMUL.FTZ R10, R23, R8 ;  /* 0x00000008170a7220 */ /* 0x000fe20000410000 */
[----:B--2---:R-:W-:Y:S01]  /*0690*/  FFMA.FTZ R4, R4, R22, R25 ;  /* 0x0000001604047223 */ /* 0x004fe20000010019 */
[----:B------:R-:W-:-:S05]  /*06a0*/  @!P0 HADD2.F32 R6, -RZ, R28.H0_H0 ;  /* 0x2000001cff068230 */ /* 0x000fca0000004100 */
[----:B------:R-:W-:Y:S01]  /*06b0*/  FMUL.FTZ R23, R23, R6 ;  /* 0x0000000617177220 */ /* 0x000fe20000410000 */
[----:B------:R-:W-:-:S03]  /*06c0*/  FFMA.FTZ R29, R29, R22, R10 ;  /* 0x000000161d1d7223 */ /* 0x000fc6000001000a */
[----:B------:R-:W-:Y:S02]  /*06d0*/  FFMA.FTZ R18, R18, R22, R23 ;  /* 0x0000001612127223 */ /* 0x000fe40000010017 */
[----:B------:R-:W0:Y:S02]  /*06e0*/  LDC.64 R22, c[0x0][0xf80] ;  /* 0x0003e000ff167b82 */ /* 0x000e240000000a00 */
[----:B0-----:R-:W-:-:S04]  /*06f0*/  FADD.FTZ R25, -R22, 1 ;  /* 0x3f80000016197421 */ /* 0x001fc80000010100 */
[C---:B------:R-:W-:Y:S01]  /*0700*/  FMUL.FTZ R27, R25.reuse, R20 ;  /* 0x00000014191b7220 */ /* 0x040fe20000410000 */
[----:B------:R-:W-:-:S03]  /*0710*/  FMUL.FTZ R10, R25, R21 ;  /* 0x00000015190a7220 */ /* 0x000fc60000410000 */
[----:B------:R-:W-:Y:S01]  /*0720*/  FMUL.FTZ R20, R27, R20 ;  /* 0x000000141b147220 */ /* 0x000fe20000410000 */
[----:B------:R-:W-:-:S03]  /*0730*/  FMUL.FTZ R10, R10, R21 ;  /* 0x000000150a0a7220 */ /* 0x000fc60000410000 */
[-C--:B------:R-:W-:Y:S01]  /*0740*/  FFMA.FTZ R7, R7, R22.reuse, R20 ;  /* 0x0000001607077223 */ /* 0x080fe20000010014 */
[----:B------:R-:W-:Y:S01]  /*0750*/  MOV R20, RZ ;  /* 0x000000ff00147202 */ /* 0x000fe20000000f00 */
[----:B------:R-:W-:Y:S02]  /*0760*/  @!P3 HADD2.F32 R20, -RZ, R24.H0_H0 ;  /* 0x20000018ff14b230 */ /* 0x000fe40000004100 */
[----:B------:R-:W-:Y:S01]  /*0770*/  FFMA.FTZ R24, R11, R22, R10 ;  /* 0x000000160b187223 */ /* 0x000fe2000001000a */
[----:B------:R-:W-:-:S04]  /*0780*/  FMUL.FTZ R11, R25, R8 ;  /* 0x00000008190b7220 */ /* 0x000fc80000410000 */
[----:B------:R-:W-:Y:S02]  /*0790*/  FMUL.FTZ R8, R11, R8 ;  /* 0x000000080b087220 */ /* 0x000fe40000410000 */
[----:B------:R-:W0:Y:S02]  /*07a0*/  LDC.64 R10, c[0x0][0xf88] ;  /* 0x0003e200ff0a7b82 */ /* 0x000e240000000a00 */
[----:B------:R-:W-:Y:S01]  /*07b0*/  FFMA.FTZ R19, R19, R22, R8 ;  /* 0x0000001613137223 */ /* 0x000fe20000010008 */
[----:B0-----:R-:W0:Y:S02]  /*07c0*/  MUFU.RCP R10, R10 ;  /* 0x0000000a000a7308 */ /* 0x001e240000001000 */
[----:B0-----:R-:W-:-:S06]  /*07d0*/  FMUL.FTZ R21, R7, R10 ;  /* 0x0000000a07157220 */ /* 0x001fcc0000410000 */
[----:B------:R-:W0:Y:S08]  /*07e0*/  MUFU.SQRT R8, R21 ;  /* 0x0000001500087308 */ /* 0x000e300000002000 */
[----:B------:R-:W1:Y:S01]  /*07f0*/  MUFU.RCP R23, R23 ;  /* 0x0000001700177308 */ /* 0x000e620000001000 */
[----:B0-----:R-:W-:-:S07]  /*0800*/  FADD.FTZ R28, R8, R11 ;  /* 0x0000000b081c7221 */ /* 0x001fce0000010000 */
[----:B------:R-:W0:Y:S01]  /*0810*/  MUFU.RCP R27, R28 ;  /* 0x0000001c001b7308 */ /* 0x000e220000001000 */
[----:B-1----:R-:W-:-:S04]  /*0820*/  FMUL.FTZ R8, R3, R23 ;  /* 0x0000001703087220 */ /* 0x002fc80000410000 */
[----:B0-----:R-:W-:-:S04]  /*0830*/  FMUL.FTZ R27, R8, R27 ;  /* 0x0000001b081b7220 */ /* 0x001fc80000410000 */
[----:B------:R-:W-:-:S04]  /*0840*/  FFMA.FTZ R27, R20, UR8, R27 ;  /* 0x00000008141b7c23 */ /* 0x000fc8000801001b */
[----:B------:R-:W-:Y:S01]  /*0850*/  FFMA.FTZ R27, -R27, UR9, R20 ;  /* 0x000000091b1b7c23 */ /* 0x000fe20008010114 */
[----:B------:R-:W-:-:S06]  /*0860*/  FMUL.FTZ R20, R24, R10 ;  /* 0x0000000a18147220 */ /* 0x000fcc0000410000 */
[----:B------:R-:W0:Y:S01]  /*0870*/  MUFU.SQRT R20, R20 ;  /* 0x0000001400147308 */ /* 0x000e220000002000 */
[----:B------:R-:W-:-:S07]  /*0880*/  FMUL.FTZ R28, R19, R10 ;  /* 0x0000000a131c7220 */ /* 0x000fce0000410000 */
[----:B------:R-:W1:Y:S01]  /*0890*/  MUFU.SQRT R28, R28 ;  /* 0x0000001c001c7308 */ /* 0x000e620000002000 */
[----:B0-----:R-:W-:-:S07]  /*08a0*/  FADD.FTZ R21, R20, R11 ;  /* 0x0000000b14157221 */ /* 0x001fce0000010000 */
[----:B------:R-:W0:Y:S01]  /*08b0*/  MUFU.RCP R21, R21 ;  /* 0x0000001500157308 */ /* 0x000e220000001000 */
[----:B------:R-:W-:Y:S02]  /*08c0*/  HFMA2 R8, -RZ, RZ, 0, 0 ;  /* 0x00000000ff087431 */ /* 0x000fe400000001ff */
[----:B------:R-:W-:Y:S01]  /*08d0*/  FMUL.FTZ R20, R4, R23 ;  /* 0x0000001704147220 */ /* 0x000fe20000410000 */
[----:B-1----:R-:W-:Y:S01]  /*08e0*/  FADD.FTZ R28, R28, R11 ;  /* 0x0000000b1c1c7221 */ /* 0x002fe20000010000 */
[----:B------:R-:W-:Y:S02]  /*08f0*/  @!P2 HADD2.F32 R8, -RZ, R26.H0_H0 ;  /* 0x2000001aff08a230 */ /* 0x000fe40000004100 */
[----:B0-----:R-:W-:Y:S02]  /*0900*/  FMUL.FTZ R26, R20, R21 ;  /* 0x00000015141a7220 */ /* 0x001fe40000410000 */
[----:B------:R-:W0:Y:S02]  /*0910*/  MUFU.RCP R20, R28 ;  /* 0x0000001c00147308 */ /* 0x000e240000001000 */
[----:B------:R-:W-:-:S04]  /*0920*/  FFMA.FTZ R26, R8, UR8, R26 ;  /* 0x00000008081a7c23 */ /* 0x000fc8000801001a */
[----:B------:R-:W-:Y:S01]  /*0930*/  FFMA.FTZ R26, -R26, UR9, R8 ;  /* 0x000000091a1a7c23 */ /* 0x000fe20008010108 */
[----:B------:R-:W-:Y:S01]  /*0940*/  MOV R8, RZ ;  /* 0x000000ff00087202 */ /* 0x000fe20000000f00 */
[----:B------:R-:W-:Y:S02]  /*0950*/  @!P1 HADD2.F32 R8, -RZ, R5.H0_H0 ;  /* 0x20000005ff089230 */ /* 0x000fe40000004100 */
[----:B------:R-:W-:Y:S01]  /*0960*/  FMUL.FTZ R5, R29, R23 ;  /* 0x000000171d057220 */ /* 0x000fe20000410000 */
[----:B------:R-:W-:-:S04]  /*0970*/  FMUL.FTZ R25, R25, R6 ;  /* 0x0000000619197220 */ /* 0x000fc80000410000 */
[----:B------:R-:W-:Y:S01]  /*0980*/  FMUL.FTZ R25, R25, R6 ;  /* 0x0000000619197220 */ /* 0x000fe20000410000 */
[----:B0-----:R-:W-:Y:S01]  /*0990*/  FMUL.FTZ R5, R5, R20 ;  /* 0x0000001405057220 */ /* 0x001fe20000410000 */
[----:B------:R-:W-:-:S03]  /*09a0*/  HFMA2 R6, -RZ, RZ, 0, 0 ;  /* 0x00000000ff067431 */ /* 0x000fc600000001ff */
[----:B------:R-:W-:Y:S01]  /*09b0*/  FFMA.FTZ R5, R8, UR8, R5 ;  /* 0x0000000808057c23 */ /* 0x000fe20008010005 */
[----:B------:R-:W-:-:S04]  /*09c0*/  @!P0 IMAD.WIDE R20, R9, 0x2, R16 ;  /* 0x0000000209148825 */ /* 0x000fc800078e0210 */
[----:B------:R-:W-:Y:S01]  /*09d0*/  FFMA.FTZ R5, -R5, UR9, R8 ;  /* 0x0000000905057c23 */ /* 0x000fe20008010108 */
[----:B------:R-:W-:Y:S01]  /*09e0*/  @!P0 IMAD.WIDE R8, R9, 0x4, R12 ;  /* 0x0000000409088825 */ /* 0x000fe200078e020c */
[----:B------:R-:W2:Y:S04]  /*09f0*/  @!P0 LDG.E.U16 R20, desc[UR14][R20.64] ;  /* 0x0000000e14148981 */ /* 0x000ea8000c1e1500 */
[----:B------:R0:W3:Y:S01]  /*0a00*/  @!P0 LDG.E R6, desc[UR14][R8.64] ;  /* 0x0000000e08068981 */ /* 0x0000e2000c1e1900 */
[----:B------:R-:W-:Y:S01]  /*0a10*/  FMUL.FTZ R23, R18, R23 ;  /* 0x0000001712177220 */ /* 0x000fe20000410000 */
[----:B------:R-:W-:Y:S02]  /*0a20*/  @!P3 F2FP.F16.F32.PACK_AB R27, RZ, R27 ;  /* 0x0000001bff1bb23e */ /* 0x000fe400000000ff */
[----:B------:R-:W-:-:S02]  /*0a30*/  @!P2 F2FP.F16.F32.PACK_AB R26, RZ, R26 ;  /* 0x0000001aff1aa23e */ /* 0x000fc400000000ff */
[----:B0-----:R-:W-:Y:S02]  /*0a40*/  PRMT R9, R27, 0x7610, R9 ;  /* 0x000076101b097816 */ /* 0x001fe40000000009 */
[----:B------:R-:W-:Y:S01]  /*0a50*/  @!P1 F2FP.F16.F32.PACK_AB R5, RZ, R5 ;  /* 0x00000005ff05923e */ /* 0x000fe200000000ff */
[----:B---3--:R-:W-:-:S04]  /*0a60*/  FFMA.FTZ R25, R6, R22, R25 ;  /* 0x0000001606197223 */ /* 0x008fc80000010019 */
[----:B------:R-:W-:Y:S01]  /*0a70*/  FMUL.FTZ R10, R25, R10 ;  /* 0x0000000a190a7220 */ /* 0x000fe20000410000 */
[----:B------:R-:W0:Y:S05]  /*0a80*/  S2R R22, SR_TID.X ;  /* 0x0000000000167919 */ /* 0x000e2a0000002100 */
[----:B------:R-:W1:Y:S02]  /*0a90*/  MUFU.SQRT R10, R10 ;  /* 0x0000000a000a7308 */ /* 0x000e640000002000 */
[----:B-1----:R-:W-:-:S06]  /*0aa0*/  FADD.FTZ R11, R10, R11 ;  /* 0x0000000b0a0b7221 */ /* 0x002fcc0000010000 */
[----:B------:R-:W1:Y:S01]  /*0ab0*/  MUFU.RCP R28, R11 ;  /* 0x0000000b001c7308 */ /* 0x000e620000001000 */
[----:B------:R-:W-:Y:S01]  /*0ac0*/  MOV R6, RZ ;  /* 0x000000ff00067202 */ /* 0x000fe20000000f00 */
[----:B--2---:R-:W-:Y:S01]  /*0ad0*/  @!P0 HADD2.F32 R6, -RZ, R20.H0_H0 ;  /* 0x20000014ff068230 */ /* 0x004fe20000004100 */
[----:B0-----:R-:W-:-:S05]  /*0ae0*/  IADD3 R22, PT, PT, R22, UR4, RZ ;  /* 0x0000000416167c10 */ /* 0x001fca000fffe0ff */
[C---:B------:R-:W-:Y:S01]  /*0af0*/  @!P3 IMAD.WIDE R20, R22.reuse, 0x2, R16 ;  /* 0x000000021614b825 */ /* 0x040fe200078e0210 */
[----:B------:R-:W-:-:S03]  /*0b00*/  IADD3 R27, PT, PT, R22, UR5, RZ ;  /* 0x00000005161b7c10 */ /* 0x000fc6000fffe0ff */
[----:B-1----:R-:W-:Y:S01]  /*0b10*/  FMUL.FTZ R23, R23, R28 ;  /* 0x0000001c17177220 */ /* 0x002fe20000410000 */
[----:B------:R-:W-:-:S04]  /*0b20*/  @!P3 IMAD.WIDE R10, R22, 0x4, R14 ;  /* 0x00000004160ab825 */ /* 0x000fc800078e020e */
[----:B------:R-:W-:Y:S01]  /*0b30*/  FFMA.FTZ R23, R6, UR8, R23 ;  /* 0x0000000806177c23 */ /* 0x000fe20008010017 */
[----:B------:R0:W-:Y:S01]  /*0b40*/  @!P3 STG.E.U16 desc[UR14][R20.64], R9 ;  /* 0x000000091400b986 */ /* 0x0001e2000c10150e */
[----:B------:R-:W-:Y:S02]  /*0b50*/  IADD3 R28, PT, PT, R27, UR5, RZ ;  /* 0x000000051b1c7c10 */ /* 0x000fe4000fffe0ff */
[----:B------:R-:W-:Y:S01]  /*0b60*/  FFMA.FTZ R6, -R23, UR9, R6 ;  /* 0x0000000917067c23 */ /* 0x000fe20008010106 */
[----:B------:R1:W-:Y:S01]  /*0b70*/  @!P3 STG.E desc[UR14][R10.64], R3 ;  /* 0x000000030a00b986 */ /* 0x0003e2000c10190e */
[----:B0-----:R-:W-:-:S04]  /*0b80*/  @!P3 IMAD.WIDE R8, R22, 0x4, R12 ;  /* 0x000000041608b825 */ /* 0x001fc800078e020c */
[----:B------:R-:W-:Y:S01]  /*0b90*/  @!P2 IMAD.WIDE R22, R27, 0x2, R16 ;  /* 0x000000021b16a825 */ /* 0x000fe200078e0210 */
[----:B-1----:R-:W-:-:S03]  /*0ba0*/  PRMT R11, R26, 0x7610, R11 ;  /* 0x000076101a0b7816 */ /* 0x002fc6000000000b */
[C---:B------:R-:W-:Y:S01]  /*0bb0*/  @!P2 IMAD.WIDE R20, R27.reuse, 0x4, R14 ;  /* 0x000000041b14a825 */ /* 0x040fe200078e020e */
[----:B------:R0:W-:Y:S03]  /*0bc0*/  @!P3 STG.E desc[UR14][R8.64], R7 ;  /* 0x000000070800b986 */ /* 0x0001e6000c10190e */
[----:B------:R-:W-:Y:S01]  /*0bd0*/  @!P2 IMAD.WIDE R26, R27, 0x4, R12 ;  /* 0x000000041b1aa825 */ /* 0x000fe200078e020c */
[----:B------:R-:W-:Y:S01]  /*0be0*/  @!P2 STG.E.U16 desc[UR14][R22.64], R11 ;  /* 0x0000000b1600a986 */ /* 0x000fe2000c10150e */
[----:B------:R-:W-:-:S03]  /*0bf0*/  @!P0 F2FP.F16.F32.PACK_AB R3, RZ, R6 ;  /* 0x00000006ff03823e */ /* 0x000fc600000000ff */
[----:B------:R1:W-:Y:S01]  /*0c00*/  @!P2 STG.E desc[UR14][R20.64], R4 ;  /* 0x000000041400a986 */ /* 0x0003e2000c10190e */
[----:B0-----:R-:W-:-:S03]  /*0c10*/  @!P1 IMAD.WIDE R8, R28, 0x2, R16 ;  /* 0x000000021c089825 */ /* 0x001fc600078e0210 */
[----:B------:R-:W-:Y:S01]  /*0c20*/  @!P2 STG.E desc[UR14][R26.64], R24 ;  /* 0x000000181a00a986 */ /* 0x000fe2000c10190e */
[C---:B------:R-:W-:Y:S01]  /*0c30*/  @!P1 IMAD.WIDE R6, R28.reuse, 0x4, R14 ;  /* 0x000000041c069825 */ /* 0x040fe200078e020e */
[C---:B-1----:R-:W-:Y:S02]  /*0c40*/  IADD3 R21, PT, PT, R28.reuse, UR5, RZ ;  /* 0x000000051c157c10 */ /* 0x042fe4000fffe0ff */
[----:B------:R0:W-:Y:S01]  /*0c50*/  @!P1 STG.E.U16 desc[UR14][R8.64], R5 ;  /* 0x0000000508009986 */ /* 0x0001e2000c10150e */
[----:B------:R-:W-:Y:S01]  /*0c60*/  @!P1 IMAD.WIDE R10, R28, 0x4, R12 ;  /* 0x000000041c0a9825 */ /* 0x000fe200078e020c */
[----:B------:R-:W-:-:S03]  /*0c70*/  ULEA UR4, UR5, UR4, 0x2 ;  /* 0x0000000405047291 */ /* 0x000fc6000f8e10ff */
[C---:B------:R-:W-:Y:S01]  /*0c80*/  @!P0 IMAD.WIDE R22, R21.reuse, 0x4, R14 ;  /* 0x0000000415168825 */ /* 0x040fe200078e020e */
[----:B------:R4:W-:Y:S03]  /*0c90*/  @!P1 STG.E desc[UR14][R6.64], R29 ;  /* 0x0000001d06009986 */ /* 0x0009e6000c10190e */
[C---:B0-----:R-:W-:Y:S01]  /*0ca0*/  @!P0 IMAD.WIDE R4, R21.reuse, 0x2, R16 ;  /* 0x0000000215048825 */ /* 0x041fe200078e0210 */
[----:B------:R4:W-:Y:S03]  /*0cb0*/  @!P1 STG.E desc[UR14][R10.64], R19 ;  /* 0x000000130a009986 */ /* 0x0009e6000c10190e */
[----:B------:R-:W-:Y:S01]  /*0cc0*/  @!P0 IMAD.WIDE R8, R21, 0x4, R12 ;  /* 0x0000000415088825 */ /* 0x000fe200078e020c */
[----:B------:R4:W-:Y:S04]  /*0cd0*/  @!P0 STG.E.U16 desc[UR14][R4.64], R3 ;  /* 0x0000000304008986 */ /* 0x0009e8000c10150e */
[----:B------:R4:W-:Y:S04]  /*0ce0*/  @!P0 STG.E desc[UR14][R22.64], R18 ;  /* 0x0000001216008986 */ /* 0x0009e8000c10190e */
[----:B------:R4:W-:Y:S01]  /*0cf0*/  @!P0 STG.E desc[UR14][R8.64], R25 ;  /* 0x0000001908008986 */ /* 0x0009e2000c10190e */
[----:B------:R-:W-:-:S13]  /*0d00*/  ISETP.LE.AND P0, PT, R2, UR4, PT ;  /* 0x0000000402007c0c */ /* 0x000fda000bf03270 */
[----:B----4-:R-:W-:Y:S05]  /*0d10*/  @!P0 BRA `(.L_x_221) ;  /* 0xfffffff4004c8947 */ /* 0x010fea000383ffff */
[----:B------:R-:W-:Y:S05]  /*0d20*/  EXIT ;  /* 0x000000000000794d */ /* 0x000fea0003800000 */
.L_x_220:
[----:B------:R-:W2:Y:S01]  /*0d30*/  S2R R3, SR_TID.X ;  /* 0x0000000000037919 */ /* 0x000ea20000002100 */
[----:B------:R-:W3:Y:S01]  /*0d40*/  LDCU UR12, c[0x0][0xf90] ;  /* 0x0001f200ff0c77ac */ /* 0x000ee20008000800 */
[----:B------:R-:W4:Y:S01]  /*0d50*/  LDCU UR9, c[0x0][0xf84] ;  /* 0x0001f080ff0977ac */ /* 0x000f220008000800 */
[----:B------:R-:W0:Y:S01]  /*0d60*/  LDCU UR8, c[0x0][0xf98] ;  /* 0x0001f300ff0877ac */ /* 0x000e220008000800 */
[----:B------:R-:W0:Y:S01]  /*0d70*/  LDCU.64 UR10, c[0x0][0xf88] ;  /* 0x0001f100ff0a77ac */ /* 0x000e220008000a00 */
[----:B------:R-:W-:-:S05]  /*0d80*/  UMOV UR4, URZ ;  /* 0x000000ff00047c82 */ /* 0x000fca0008000000 */
.L_x_230:
        /* <DEDUP_REMOVED lines=9> */
[----:B-1----:R-:W-:Y:S02]  /*0e20*/  @!P1 LEA.HI.X.SX32 R19, R26, R22, 0x1, P2 ;  /* 0x000000161a139211 */ /* 0x002fe400010f0eff */
[----:B------:R-:W-:Y:S01]  /*0e30*/  MOV R29, RZ ;  /* 0x000000ff001d7202 */ /* 0x000fe20000000f00 */
[----:B------:R-:W-:Y:S01]  /*0e40*/  HFMA2 R11, -RZ, RZ, 0, 0 ;  /* 0x00000000ff0b7431 */ /* 0x000fe200000001ff */
[----:B------:R-:W-:Y:S01]  /*0e50*/  @!P1 LEA R24, P2, R4, UR6, 0x1 ;  /* 0x0000000604189c11 */ /* 0x000fe2000f8408ff */
[----:B------:R-:W-:-:S03]  /*0e60*/  @!P1 IMAD.WIDE R8, R26, 0x4, R14 ;  /* 0x000000041a089825 */ /* 0x000fc600078e020e */
[----:B------:R-:W-:Y:S01]  /*0e70*/  @!P1 LEA.HI.X R25, R4, UR7, R19, 0x1, P2 ;  /* 0x0000000704199c11 */ /* 0x000fe200090f0c13 */
[----:B-1----:R0:W2:Y:S01]  /*0e80*/  @!P1 LDG.E R29, desc[UR14][R6.64] ;  /* 0x0000000e061d9981 */ /* 0x0020a2000c1e1900 */
[C---:B------:R-:W-:Y:S02]  /*0e90*/  ISETP.GE.AND P2, PT, R5.reuse, R2, PT ;  /* 0x000000020500720c */ /* 0x040fe40003f46270 */
[----:B------:R-:W-:Y:S01]  /*0ea0*/  @!P0 IADD3 R4, P3, PT, R0, R28, RZ ;  /* 0x0000001c00048210 */ /* 0x000fe20007f7e0ff */
[C---:B------:R-:W-:Y:S01]  /*0eb0*/  @!P0 IMAD.WIDE R20, R28.reuse, 0x4, R14 ;  /* 0x000000041c148825 */ /* 0x040fe200078e020e */
[----:B------:R1:W5:Y:S01]  /*0ec0*/  @!P1 LDG.E R27, desc[UR14][R8.64] ;  /* 0x0000000e081b9981 */ /* 0x000362000c1e1900 */
[----:B------:R-:W-:Y:S02]  /*0ed0*/  MOV R23, RZ ;  /* 0x000000ff00177202 */ /* 0x000fe40000000f00 */
[----:B0-----:R-:W-:Y:S01]  /*0ee0*/  IADD3 R7, PT, PT, R5, UR5, RZ ;  /* 0x0000000505077c10 */ /* 0x001fe2000fffe0ff */
[----:B------:R0:W3:Y:S01]  /*0ef0*/  @!P0 LDG.E R11, desc[UR14][R20.64] ;  /* 0x0000000e140b8981 */ /* 0x0000e2000c1e1900 */
[----:B------:R-:W-:-:S02]  /*0f00*/  @!P0 LEA.HI.X.SX32 R19, R28, R22, 0x1, P3 ;  /* 0x000000161c138211 */ /* 0x000fc400018f0eff */
[----:B------:R-:W-:Y:S01]  /*0f10*/  @!P0 LEA R18, P4, R4, UR6, 0x1 ;  /* 0x0000000604128c11 */ /* 0x000fe2000f8808ff */
[----:B-1----:R-:W-:Y:S01]  /*0f20*/  @!P0 IMAD.WIDE R8, R28, 0x4, R12 ;  /* 0x000000041c088825 */ /* 0x002fe200078e020c */
[----:B------:R-:W-:Y:S02]  /*0f30*/  ISETP.GE.AND P3, PT, R7, R2, PT ;  /* 0x000000020700720c */ /* 0x000fe40003f66270 */
[----:B------:R-:W-:Y:S02]  /*0f40*/  @!P0 LEA.HI.X R19, R4, UR7, R19, 0x1, P4 ;  /* 0x0000000704138c11 */ /* 0x000fe4000a0f0c13 */
[----:B------:R1:W4:Y:S01]  /*0f50*/  @!P0 LDG.E R23, desc[UR14][R8.64] ;  /* 0x0000000e08178981 */ /* 0x000322000c1e1900 */
[----:B0-----:R-:W-:-:S03]  /*0f60*/  @!P2 IADD3 R21, P4, PT, R0, R5, RZ ;  /* 0x000000050015a210 */ /* 0x001fc60007f9e0ff */
[----:B------:R0:W2:Y:S04]  /*0f70*/  @!P0 LDG.E.U16 R6, desc[UR14][R18.64] ;  /* 0x0000000e12068981 */ /* 0x0000a8000c1e1500 */
[----:B------:R0:W5:Y:S01]  /*0f80*/  @!P1 LDG.E.U16 R4, desc[UR14][R24.64] ;  /* 0x0000000e18049981 */ /* 0x000162000c1e1500 */
[----:B-1----:R-:W-:Y:S01]  /*0f90*/  @!P1 IMAD.WIDE R8, R26, 0x2, R16 ;  /* 0x000000021a089825 */ /* 0x002fe200078e0210 */
[----:B0-----:R-:W-:-:S04]  /*0fa0*/  @!P2 LEA.HI.X.SX32 R18, R5, R22, 0x1, P4 ;  /* 0x000000160512a211 */ /* 0x001fc800020f0eff */
[----:B------:R0:W3:Y:S01]  /*0fb0*/  @!P1 LDG.E.U16 R10, desc[UR14][R8.64] ;  /* 0x0000000e080a9981 */ /* 0x0000e2000c1e1500 */
[C---:B------:R-:W-:Y:S02]  /*0fc0*/  @!P2 LEA R20, P4, R21.reuse, UR6, 0x1 ;  /* 0x000000061514ac11 */ /* 0x040fe4000f8808ff */
[----:B------:R-:W-:Y:S02]  /*0fd0*/  @!P3 IADD3 R24, P5, PT, R0, R7, RZ ;  /* 0x000000070018b210 */ /* 0x000fe40007fbe0ff */
[----:B------:R-:W-:Y:S01]  /*0fe0*/  @!P2 LEA.HI.X R21, R21, UR7, R18, 0x1, P4 ;  /* 0x000000071515ac11 */ /* 0x000fe2000a0f0c12 */
[----:B------:R-:W-:Y:S01]  /*0ff0*/  @!P0 IMAD.WIDE R18, R28, 0x2, R16 ;  /* 0x000000021c128825 */ /* 0x000fe200078e0210 */
[----:B------:R-:W-:Y:S01]  /*1000*/  @!P3 LEA.HI.X.SX32 R22, R7, R22, 0x1, P5 ;  /* 0x000000160716b211 */ /* 0x000fe200028f0eff */
[----:B------:R-:W1:Y:S01]  /*1010*/  LDC R28, c[0x0][0xf7c] ;  /* 0x0003df00ff1c7b82 */ /* 0x000e620000000800 */
[C---:B0-----:R-:W-:Y:S02]  /*1020*/  @!P3 LEA R8, P4, R24.reuse, UR6, 0x1 ;  /* 0x000000061808bc11 */ /* 0x041fe4000f8808ff */
[----:B------:R0:W4:Y:S02]  /*1030*/  @!P0 LDG.E.U16 R25, desc[UR14][R18.64] ;  /* 0x0000000e12198981 */ /* 0x000124000c1e1500 */
[----:B------:R-:W-:-:S02]  /*1040*/  @!P3 LEA.HI.X R9, R24, UR7, R22, 0x1, P4 ;  /* 0x000000071809bc11 */ /* 0x000fc4000a0f0c16 */
[----:B------:R-:W4:Y:S04]  /*1050*/  @!P2 LDG.E.U16 R21, desc[UR14][R20.64] ;  /* 0x0000000e1415a981 */ /* 0x000f28000c1e1500 */
[----:B------:R-:W4:Y:S01]  /*1060*/  @!P3 LDG.E.U16 R20, desc[UR14][R8.64] ;  /* 0x0000000e0814b981 */ /* 0x000f22000c1e1500 */
[----:B------:R-:W-:Y:S02]  /*1070*/  HFMA2 R24, -RZ, RZ, 0, 0 ;  /* 0x00000000ff187431 */ /* 0x000fe400000001ff */
[----:B0-----:R-:W-:-:S05]  /*1080*/  @!P2 IMAD.WIDE R18, R5, 0x4, R14 ;  /* 0x000000040512a825 */ /* 0x001fca00078e020e */
[----:B------:R0:W4:Y:S02]  /*1090*/  @!P2 LDG.E R24, desc[UR14][R18.64] ;  /* 0x0000000e1218a981 */ /* 0x000124000c1e1900 */
[----:B0-----:R-:W-:-:S06]  /*10a0*/  @!P2 IMAD.WIDE R18, R5, 0x2, R16 ;  /* 0x000000020512a825 */ /* 0x001fcc00078e0210 */
[----:B------:R0:W4:Y:S02]  /*10b0*/  @!P2 LDG.E.U16 R18, desc[UR14][R18.64] ;  /* 0x0000000e1212a981 */ /* 0x000124000c1e1500 */
[----:B0-----:R-:W-:Y:S01]  /*10c0*/  HFMA2 R19, -RZ, RZ, 0, 0 ;  /* 0x00000000ff137431 */ /* 0x001fe200000001ff */
[----:B------:R-:W-:Y:S02]  /*10d0*/  ISETP.GE.AND P4, PT, R26, R2, PT ;  /* 0x000000021a00720c */ /* 0x000fe40003f86270 */
[----:B------:R-:W-:Y:S01]  /*10e0*/  MOV R26, RZ ;  /* 0x000000ff001a7202 */ /* 0x000fe20000000f00 */
[----:B------:R-:W-:Y:S01]  /*10f0*/  @!P3 IMAD.WIDE R8, R7, 0x4, R14 ;  /* 0x000000040708b825 */ /* 0x000fe200078e020e */
[----:B------:R-:W-:-:S06]  /*1100*/  MOV R22, RZ ;  /* 0x000000ff00167202 */ /* 0x000fcc0000000f00 */
[----:B------:R0:W4:Y:S01]  /*1110*/  @!P3 LDG.E R22, desc[UR14][R8.64] ;  /* 0x0000000e0816b981 */ /* 0x000122000c1e1900 */
[----:B-----5:R-:W-:Y:S01]  /*1120*/  @!P1 HADD2.F32 R19, -RZ, R4.H0_H0 ;  /* 0x20000004ff139230 */ /* 0x020fe20000004100 */
[----:B------:R-:W-:Y:S01]  /*1130*/  MOV R4, RZ ;  /* 0x000000ff00047202 */ /* 0x000fe20000000f00 */
[----:B---3--:R-:W-:Y:S02]  /*1140*/  @!P1 HADD2.F32 R4, -RZ, R10.H0_H0 ;  /* 0x2000000aff049230 */ /* 0x008fe40000004100 */
[----:B------:R-:W-:Y:S02]  /*1150*/  HFMA2 R10, -RZ, RZ, 0, 0 ;  /* 0x00000000ff0a7431 */ /* 0x000fe400000001ff */
[----:B--2---:R-:W-:Y:S01]  /*1160*/  @!P0 HADD2.F32 R10, -RZ, R6.H0_H0 ;  /* 0x20000006ff0a8230 */ /* 0x004fe20000004100 */
[----:B------:R-:W-:Y:S01]  /*1170*/  MOV R6, RZ ;  /* 0x000000ff00067202 */ /* 0x000fe20000000f00 */
[----:B----4-:R-:W-:Y:S02]  /*1180*/  @!P0 HADD2.F32 R6, -RZ, R25.H0_H0 ;  /* 0x20000019ff068230 */ /* 0x010fe40000004100 */
[----:B------:R-:W-:-:S02]  /*1190*/  HFMA2 R25, -RZ, RZ, 0, 0 ;  /* 0x00000000ff197431 */ /* 0x000fc400000001ff */
[----:B------:R-:W-:Y:S02]  /*11a0*/  @!P2 HADD2.F32 R25, -RZ, R21.H0_H0 ;  /* 0x20000015ff19a230 */ /* 0x000fe40000004100 */
[----:B------:R-:W-:Y:S02]  /*11b0*/  @!P3 HADD2.F32 R26, -RZ, R20.H0_H0 ;  /* 0x20000014ff1ab230 */ /* 0x000fe40000004100 */
[----:B------:R-:W-:-:S06]  /*11c0*/  @!P3 IMAD.WIDE R20, R7, 0x2, R16 ;  /* 0x000000020714b825 */ /* 0x000fcc00078e0210 */
[----:B------:R1:W2:Y:S01]  /*11d0*/  @!P3 LDG.E.U16 R20, desc[UR14][R20.64] ;  /* 0x0000000e1414b981 */ /* 0x0002a2000c1e1500 */
[----:B0-----:R-:W-:Y:S01]  /*11e0*/  CS2R R8, SRZ ;  /* 0x0000000000087805 */ /* 0x001fe2000001ff00 */
[----:B-1----:R-:W-:Y:S01]  /*11f0*/  FADD.FTZ R21, -R28, 1 ;  /* 0x3f8000001c157421 */ /* 0x002fe20000010100 */
[----:B------:R-:W-:Y:S02]  /*1200*/  @!P2 HADD2.F32 R8, -RZ, R18.H0_H0 ;  /* 0x20000012ff08a230 */ /* 0x000fe40000004100 */
[----:B------:R-:W-:Y:S01]  /*1210*/  FFMA.FTZ R18, R4, UR8, R19 ;  /* 0x0000000804127c23 */ /* 0x000fe20008010013 */
[----:B------:R-:W-:-:S03]  /*1220*/  FFMA.FTZ R19, R6, UR8, R10 ;  /* 0x0000000806137c23 */ /* 0x000fc6000801000a */
[----:B------:R-:W-:-:S04]  /*1230*/  FMUL.FTZ R10, R21, R18 ;  /* 0x00000012150a7220 */ /* 0x000fc80000410000 */
[----:B------:R-:W-:Y:S01]  /*1240*/  FFMA.FTZ R10, R27, R28, R10 ;  /* 0x0000001c1b0a7223 */ /* 0x000fe2000001000a */
[----:B------:R-:W-:-:S04]  /*1250*/  FMUL.FTZ R27, R21, R19 ;  /* 0x00000013151b7220 */ /* 0x000fc80000410000 */
[----:B------:R-:W-:Y:S01]  /*1260*/  FFMA.FTZ R11, R11, R28, R27 ;  /* 0x0000001c0b0b7223 */ /* 0x000fe2000001001b */
[----:B------:R-:W-:Y:S01]  /*1270*/  FFMA.FTZ R25, R8, UR8, R25 ;  /* 0x0000000808197c23 */ /* 0x000fe20008010019 */
[----:B--2---:R-:W-:-:S05]  /*1280*/  @!P3 HADD2.F32 R9, -RZ, R20.H0_H0 ;  /* 0x20000014ff09b230 */ /* 0x004fca0000004100 */
        /* <DEDUP_REMOVED lines=36> */
[----:B------:R-:W-:Y:S01]  /*14d0*/  F2FP.F16.F32.PACK_AB R4, RZ, R4 ;  /* 0x00000004ff04723e */ /* 0x000fe200000000ff */
[----:B------:R-:W-:-:S04]  /*14e0*/  IMAD.WIDE R26, R19, 0x2, R16 ;  /* 0x00000002131a7825 */ /* 0x000fc800078e0210 */
[C---:B------:R-:W-:Y:S01]  /*14f0*/  IMAD.WIDE R24, R19.reuse, 0x4, R14 ;  /* 0x0000000413187825 */ /* 0x040fe200078e020e */
[----:B------:R0:W-:Y:S03]  /*1500*/  STG.E.U16 desc[UR14][R26.64], R4 ;  /* 0x000000041a007986 */ /* 0x0001e6000c10150e */
[----:B------:R-:W-:Y:S01]  /*1510*/  IMAD.WIDE R18, R19, 0x4, R12 ;  /* 0x0000000413127825 */ /* 0x000fe200078e020c */
[----:B------:R0:W-:Y:S04]  /*1520*/  STG.E desc[UR14][R24.64], R10 ;  /* 0x0000000a18007986 */ /* 0x0001e8000c10190e */
[----:B------:R0:W-:Y:S02]  /*1530*/  STG.E desc[UR14][R18.64], R22 ;  /* 0x0000001612007986 */ /* 0x0001e4000c10190e */
.L_x_223:
[----:B------:R-:W-:Y:S05]  /*1540*/  BSYNC.RECONVERGENT B0 ;  /* 0x0000000000007941 */ /* 0x000fea0003800200 */
.L_x_222:
        /* <DEDUP_REMOVED lines=13> */
[----:B------:R-:W-:Y:S01]  /*1620*/  F2FP.F16.F32.PACK_AB R19, RZ, R19 ;  /* 0x00000013ff13723e */ /* 0x000fe200000000ff */
[----:B------:R-:W-:-:S04]  /*1630*/  IMAD.WIDE R26, R18, 0x2, R16 ;  /* 0x00000002121a7825 */ /* 0x000fc800078e0210 */
[C---:B------:R-:W-:Y:S01]  /*1640*/  IMAD.WIDE R24, R18.reuse, 0x4, R14 ;  /* 0x0000000412187825 */ /* 0x040fe200078e020e */
[----:B------:R0:W-:Y:S04]  /*1650*/  STG.E.U16 desc[UR14][R26.64], R19 ;  /* 0x000000131a007986 */ /* 0x0001e8000c10150e */
[----:B------:R1:W-:Y:S01]  /*1660*/  STG.E desc[UR14][R24.64], R11 ;  /* 0x0000000b18007986 */ /* 0x0003e2000c10190e */
[----:B0-----:R-:W-:-:S05]  /*1670*/  IMAD.WIDE R18, R18, 0x4, R12 ;  /* 0x0000000412127825 */ /* 0x001fca00078e020c */
[----:B------:R1:W-:Y:S02]  /*1680*/  STG.E desc[UR14][R18.64], R23 ;  /* 0x0000001712007986 */ /* 0x0003e4000c10190e */
.L_x_225:
[----:B------:R-:W-:Y:S05]  /*1690*/  BSYNC.RECONVERGENT B0 ;  /* 0x0000000000007941 */ /* 0x000fea0003800200 */
.L_x_224:
        /* <DEDUP_REMOVED lines=12> */
[----:B------:R-:W-:-:S04]  /*1760*/  F2FP.F16.F32.PACK_AB R11, RZ, R11 ;  /* 0x0000000bff0b723e */ /* 0x000fc800000000ff */
[----:B------:R-:W-:Y:S01]  /*1770*/  PRMT R8, R11, 0x7610, R8 ;  /* 0x000076100b087816 */ /* 0x000fe20000000008 */
[----:B------:R-:W-:-:S04]  /*1780*/  IMAD.WIDE R10, R5, 0x4, R14 ;  /* 0x00000004050a7825 */ /* 0x000fc800078e020e */
[----:B------:R-:W-:Y:S01]  /*1790*/  IMAD.WIDE R4, R5, 0x4, R12 ;  /* 0x0000000405047825 */ /* 0x000fe200078e020c */
[----:B------:R2:W-:Y:S04]  /*17a0*/  STG.E.U16 desc[UR14][R18.64], R8 ;  /* 0x0000000812007986 */ /* 0x0005e8000c10150e */
[----:B------:R2:W-:Y:S04]  /*17b0*/  STG.E desc[UR14][R10.64], R20 ;  /* 0x000000140a007986 */ /* 0x0005e8000c10190e */
[----:B------:R2:W-:Y:S02]  /*17c0*/  STG.E desc[UR14][R4.64], R29 ;  /* 0x0000001d04007986 */ /* 0x0005e4000c10190e */
.L_x_227:
[----:B------:R-:W-:Y:S05]  /*17d0*/  BSYNC.RECONVERGENT B0 ;  /* 0x0000000000007941 */ /* 0x000fea0003800200 */
.L_x_226:
        /* <DEDUP_REMOVED lines=11> */
[----:B------:R-:W-:Y:S01]  /*1890*/  F2FP.F16.F32.PACK_AB R8, RZ, R4 ;  /* 0x00000004ff08723e */ /* 0x000fe200000000ff */
[----:B------:R-:W-:-:S03]  /*18a0*/  IMAD.WIDE R4, R7, 0x2, R16 ;  /* 0x0000000207047825 */ /* 0x000fc600078e0210 */
[----:B-1----:R-:W-:Y:S01]  /*18b0*/  PRMT R11, R8, 0x7610, R11 ;  /* 0x00007610080b7816 */ /* 0x002fe2000000000b */
[----:B------:R-:W-:-:S04]  /*18c0*/  IMAD.WIDE R8, R7, 0x4, R14 ;  /* 0x0000000407087825 */ /* 0x000fc800078e020e */
[----:B------:R-:W-:Y:S01]  /*18d0*/  IMAD.WIDE R6, R7, 0x4, R12 ;  /* 0x0000000407067825 */ /* 0x000fe200078e020c */
[----:B------:R3:W-:Y:S04]  /*18e0*/  STG.E.U16 desc[UR14][R4.64], R11 ;  /* 0x0000000b04007986 */ /* 0x0007e8000c10150e */
[----:B------:R3:W-:Y:S04]  /*18f0*/  STG.E desc[UR14][R8.64], R21 ;  /* 0x0000001508007986 */ /* 0x0007e8000c10190e */
[----:B------:R3:W-:Y:S02]  /*1900*/  STG.E desc[UR14][R6.64], R28 ;  /* 0x0000001c06007986 */ /* 0x0007e4000c10190e */
.L_x_229:
[----:B------:R-:W-:Y:S05]  /*1910*/  BSYNC.RECONVERGENT B0 ;  /* 0x0000000000007941 */ /* 0x000fea0003800200 */
.L_x_228:
[----:B------:R-:W-:-:S06]  /*1920*/  ULEA UR4, UR5, UR4, 0x2 ;  /* 0x0000000405047291 */ /* 0x000fcc000f8e10ff */
[----:B------:R-:W-:-:S13]  /*1930*/  ISETP.LE.AND P0, PT, R2, UR4, PT ;  /* 0x0000000402007c0c */ /* 0x000fda000bf03270 */
[----:B------:R-:W-:Y:S05]  /*1940*/  @!P0 BRA `(.L_x_230) ;  /* 0xfffffff400108947 */ /* 0x000fea000383ffff */
[----:B------:R-:W-:Y:S05]  /*1950*/  EXIT ;  /* 0x000000000000794d */ /* 0x000fea0003800000 */
.L_x_231:
        /* <DEDUP_REMOVED lines=10> */
.L_x_329:


//--------------------- .text._Z25multi_tensor_apply_kernelI18TensorListMetadataILi4EE11AdamFunctorIffiEJffffff10adamMode_tfEEvlPViT_T0_DpT1_ --------------------------
	.section	.text._Z25multi_tensor_apply_kernelI18TensorListMetadataILi4EE11AdamFunctorIffiEJffffff10adamMode_tfEEvlPViT_T0_DpT1_,"ax",@progbits
	.align	128
        .global         _Z25multi_tensor_apply_kernelI18TensorListMetadataILi4EE11AdamFunctorIffiEJffffff10adamMode_tfEEvlPViT_T0_DpT1_
        .type           _Z25multi_tensor_apply_kernelI18TensorListMetadataILi4EE11AdamFunctorIffiEJffffff10adamMode_tfEEvlPViT_T0_DpT1_,@function
        .size           _Z25multi_tensor_apply_kernelI18TensorListMetadataILi4EE11AdamFunctorIffiEJffffff10adamMode_tfEEvlPViT_T0_DpT1_,(.L_x_330 - _Z25multi_tensor_apply_kernelI18TensorListMetadataILi4EE11AdamFunctorIffiEJffffff10adamMode_tfEEvlPViT_T0_DpT1_)
        .other          _Z25multi_tensor_apply_kernelI18TensorListMetadataILi4EE11AdamFunctorIffiEJffffff10adamMode_tfEEvlPViT_T0_DpT1_,@"STO_CUDA_ENTRY STV_DEFAULT"
_Z25multi_tensor_apply_kernelI18TensorListMetadataILi4EE11AdamFunctorIffiEJffffff10adamMode_tfEEvlPViT_T0_DpT1_:
.text._Z25multi_tensor_apply_kernelI18TensorListMetadataILi4EE11AdamFunctorIffiEJffffff10adamMode_tfEEvlPViT_T0_DpT1_:
        /* <DEDUP_REMOVED lines=25> */
[C---:B-1----:R-:W-:Y:S01]  /*0190*/  IADD3 R16, P0, PT, R12.reuse, UR8, RZ ;  /* 0x000000080c107c10 */ /* 0x042fe2000ff1e0ff */
[----:B------:R-:W0:Y:S01]  /*01a0*/  LDCU UR5, c[0x0][0x360] ;  /* 0x00006c00ff0577ac */ /* 0x000e220008000800 */
[----:B--2---:R-:W-:Y:S01]  /*01b0*/  IADD3 R14, P1, PT, R12, UR10, RZ ;  /* 0x0000000a0c0e7c10 */ /* 0x004fe2000ff3e0ff */
[----:B------:R-:W1:Y:S01]  /*01c0*/  LDCU.64 UR14, c[0x0][0x358] ;  /* 0x00006b00ff0e77ac */ /* 0x000e620008000a00 */
[----:B------:R-:W-:-:S02]  /*01d0*/  IADD3.X R17, PT, PT, R3, UR9, RZ, P0, !PT ;  /* 0x0000000903117c10 */ /* 0x000fc400087fe4ff */
[----:B---3--:R-:W-:Y:S02]  /*01e0*/  IADD3 R12, P2, PT, R12, UR12, RZ ;  /* 0x0000000c0c0c7c10 */ /* 0x008fe4000ff5e0ff */
[C---:B------:R-:W-:Y:S02]  /*01f0*/  IADD3.X R15, PT, PT, R3.reuse, UR11, RZ, P1, !PT ;  /* 0x0000000b030f7c10 */ /* 0x040fe40008ffe4ff */
[----:B------:R-:W-:Y:S01]  /*0200*/  IADD3.X R13, PT, PT, R3, UR13, RZ, P2, !PT ;  /* 0x0000000d030d7c10 */ /* 0x000fe200097fe4ff */
[----:B----4-:R-:W-:Y:S08]  /*0210*/  BRA.U !UP0, `(.L_x_232) ;  /* 0x00000009088c7547 */ /* 0x010ff0000b800000 */
[----:B------:R-:W2:Y:S01]  /*0220*/  LDCU UR9, c[0x0][0xf90] ;  /* 0x0001f200ff0977ac */ /* 0x000ea20008000800 */
[----:B------:R-:W3:Y:S01]  /*0230*/  LDCU UR8, c[0x0][0xf98] ;  /* 0x0001f300ff0877ac */ /* 0x000ee20008000800 */
[----:B------:R-:W-:-:S05]  /*0240*/  UMOV UR4, URZ ;  /* 0x000000ff00047c82 */ /* 0x000fca0008000000 */
.L_x_233:
[----:B------:R-:W4:Y:S01]  /*0250*/  S2R R9, SR_TID.X ;  /* 0x0000000000097919 */ /* 0x000f220000002100 */
[----:B------:R-:W-:Y:S01]  /*0260*/  CS2R R22, SRZ ;  /* 0x0000000000167805 */ /* 0x000fe2000001ff00 */
[----:B------:R-:W-:Y:S02]  /*0270*/  HFMA2 R8, -RZ, RZ, 0, 0 ;  /* 0x00000000ff087431 */ /* 0x000fe400000001ff */
[----:B------:R-:W-:Y:S01]  /*0280*/  HFMA2 R11, -RZ, RZ, 0, 0 ;  /* 0x00000000ff0b7431 */ /* 0x000fe200000001ff */
[----:B------:R-:W-:Y:S02]  /*0290*/  MOV R7, RZ ;  /* 0x000000ff00077202 */ /* 0x000fe40000000f00 */
[----:B------:R-:W-:Y:S02]  /*02a0*/  CS2R R24, SRZ ;  /* 0x0000000000187805 */ /* 0x000fe4000001ff00 */
[----:B----4-:R-:W-:-:S04]  /*02b0*/  IADD3 R9, PT, PT, R9, UR4, RZ ;  /* 0x0000000409097c10 */ /* 0x010fc8000fffe0ff */
[C---:B------:R-:W-:Y:S02]  /*02c0*/  ISETP.GE.AND P0, PT, R9.reuse, R2, PT ;  /* 0x000000020900720c */ /* 0x040fe40003f06270 */
[----:B0-----:R-:W-:-:S04]  /*02d0*/  IADD3 R6, PT, PT, R9, UR5, RZ ;  /* 0x0000000509067c10 */ /* 0x001fc8000fffe0ff */
[C---:B------:R-:W-:Y:S02]  /*02e0*/  ISETP.GE.AND P2, PT, R6.reuse, R2, PT ;  /* 0x000000020600720c */ /* 0x040fe40003f46270 */
[----:B------:R-:W-:-:S04]  /*02f0*/  IADD3 R10, PT, PT, R6, UR5, RZ ;  /* 0x00000005060a7c10 */ /* 0x000fc8000fffe0ff */
[----:B------:R-:W-:Y:S01]  /*0300*/  ISETP.GE.AND P1, PT, R10, R2, PT ;  /* 0x000000020a00720c */ /* 0x000fe20003f26270 */
[----:B------:R-:W-:-:S04]  /*0310*/  @!P0 IMAD.WIDE R18, R9, 0x4, R16 ;  /* 0x0000000409128825 */ /* 0x000fc800078e0210 */
[----:B------:R-:W-:Y:S01]  /*0320*/  @!P0 IMAD.WIDE R28, R9, 0x4, R14 ;  /* 0x00000004091c8825 */ /* 0x000fe200078e020e */
[----:B-1----:R0:W3:Y:S03]  /*0330*/  @!P0 LDG.E R22, desc[UR14][R18.64] ;  /* 0x0000000e12168981 */ /* 0x0020e6000c1e1900 */
[C---:B------:R-:W-:Y:S01]  /*0340*/  @!P2 IMAD.WIDE R20, R6.reuse, 0x4, R16 ;  /* 0x000000040614a825 */ /* 0x040fe200078e0210 */
[----:B------:R1:W4:Y:S03]  /*0350*/  @!P0 LDG.E R8, desc[UR14][R28.64] ;  /* 0x0000000e1c088981 */ /* 0x000326000c1e1900 */
[C---:B------:R-:W-:Y:S01]  /*0360*/  @!P2 IMAD.WIDE R4, R6.reuse, 0x4, R14 ;  /* 0x000000040604a825 */ /* 0x040fe200078e020e */
[----:B------:R5:W2:Y:S03]  /*0370*/  @!P2 LDG.E R23, desc[UR14][R20.64] ;  /* 0x0000000e1417a981 */ /* 0x000aa6000c1e1900 */
[----:B0-----:R-:W-:Y:S01]  /*0380*/  @!P2 IMAD.WIDE R18, R6, 0x4, R12 ;  /* 0x000000040612a825 */ /* 0x001fe200078e020c */
[----:B------:R0:W3:Y:S01]  /*0390*/  @!P2 LDG.E R7, desc[UR14][R4.64] ;  /* 0x0000000e0407a981 */ /* 0x0000e2000c1e1900 */
[----:B------:R-:W-:-:S02]  /*03a0*/  MOV R3, RZ ;  /* 0x000000ff00037202 */ /* 0x000fc40000000f00 */
[----:B------:R-:W-:Y:S01]  /*03b0*/  @!P0 IMAD.WIDE R26, R9, 0x4, R12 ;  /* 0x00000004091a8825 */ /* 0x000fe200078e020c */
[----:B------:R0:W2:Y:S01]  /*03c0*/  @!P2 LDG.E R11, desc[UR14][R18.64] ;  /* 0x0000000e120ba981 */ /* 0x0000a2000c1e1900 */
[----:B-1----:R-:W-:Y:S02]  /*03d0*/  @!P0 IADD3 R28, P3, PT, R0, R9, RZ ;  /* 0x00000009001c8210 */ /* 0x002fe40007f7e0ff */
[----:B-----5:R-:W-:Y:S01]  /*03e0*/  @!P1 IMAD.WIDE R20, R10, 0x4, R16 ;  /* 0x000000040a149825 */ /* 0x020fe200078e0210 */
[----:B------:R-:W-:Y:S01]  /*03f0*/  @!P2 IADD3 R29, P4, PT, R0, R6, RZ ;  /* 0x00000006001da210 */ /* 0x000fe20007f9e0ff */
[----:B------:R1:W5:Y:S02]  /*0400*/  @!P0 LDG.E R25, desc[UR14][R26.64] ;  /* 0x0000000e1a198981 */ /* 0x000364000c1e1900 */
[----:B0-----:R-:W-:Y:S02]  /*0410*/  @!P1 IMAD.WIDE R4, R10, 0x4, R14 ;  /* 0x000000040a049825 */ /* 0x001fe400078e020e */
[----:B------:R0:W5:Y:S01]  /*0420*/  @!P1 LDG.E R24, desc[UR14][R20.64] ;  /* 0x0000000e14189981 */ /* 0x000162000c1e1900 */
[----:B------:R-:W-:-:S03]  /*0430*/  SHF.R.S32.HI R18, RZ, 0x1f, R0 ;  /* 0x0000001fff127819 */ /* 0x000fc60000011400 */
[----:B------:R0:W2:Y:S01]  /*0440*/  @!P1 LDG.E R3, desc[UR14][R4.64] ;  /* 0x0000000e04039981 */ /* 0x0000a2000c1e1900 */
[-C--:B------:R-:W-:Y:S02]  /*0450*/  @!P0 LEA.HI.X.SX32 R9, R9, R18.reuse, 0x1, P3 ;  /* 0x0000001209098211 */ /* 0x080fe400018f0eff */
[----:B-1----:R-:W-:Y:S01]  /*0460*/  @!P0 LEA R26, P3, R28, UR6, 0x2 ;  /* 0x000000061c1a8c11 */ /* 0x002fe2000f8610ff */
[----:B0-----:R-:W-:Y:S01]  /*0470*/  HFMA2 R21, -RZ, RZ, 0, 0 ;  /* 0x00000000ff157431 */ /* 0x001fe200000001ff */
[----:B------:R-:W-:Y:S02]  /*0480*/  @!P2 LEA.HI.X.SX32 R6, R6, R18, 0x1, P4 ;  /* 0x000000120606a211 */ /* 0x000fe400020f0eff */
[C---:B------:R-:W-:Y:S02]  /*0490*/  @!P2 LEA R4, P4, R29.reuse, UR6, 0x2 ;  /* 0x000000061d04ac11 */ /* 0x040fe4000f8810ff */
[----:B------:R-:W-:Y:S02]  /*04a0*/  @!P0 LEA.HI.X R27, R28, UR7, R9, 0x2, P3 ;  /* 0x000000071c1b8c11 */ /* 0x000fe400098f1409 */
[----:B------:R-:W-:-:S02]  /*04b0*/  @!P2 LEA.HI.X R5, R29, UR7, R6, 0x2, P4 ;  /* 0x000000071d05ac11 */ /* 0x000fc4000a0f1406 */
[----:B------:R-:W-:Y:S01]  /*04c0*/  MOV R6, RZ ;  /* 0x000000ff00067202 */ /* 0x000fe20000000f00 */
[----:B------:R0:W4:Y:S01]  /*04d0*/  @!P0 LDG.E R21, desc[UR14][R26.64] ;  /* 0x0000000e1a158981 */ /* 0x000122000c1e1900 */
[----:B------:R-:W-:Y:S01]  /*04e0*/  HFMA2 R9, -RZ, RZ, 0, 0 ;  /* 0x00000000ff097431 */ /* 0x000fe200000001ff */
[----:B------:R-:W-:-:S03]  /*04f0*/  @!P1 IADD3 R19, P4, PT, R0, R10, RZ ;  /* 0x0000000a00139210 */ /* 0x000fc60007f9e0ff */
[----:B------:R1:W3:Y:S01]  /*0500*/  @!P2 LDG.E R6, desc[UR14][R4.64] ;  /* 0x0000000e0406a981 */ /* 0x0002e2000c1e1900 */
[----:B0-----:R-:W-:-:S04]  /*0510*/  IADD3 R26, PT, PT, R10, UR5, RZ ;  /* 0x000000050a1a7c10 */ /* 0x001fc8000fffe0ff */
[----:B------:R-:W-:Y:S01]  /*0520*/  ISETP.GE.AND P3, PT, R26, R2, PT ;  /* 0x000000021a00720c */ /* 0x000fe20003f66270 */
[C---:B-1----:R-:W-:Y:S01]  /*0530*/  @!P1 IMAD.WIDE R4, R10.reuse, 0x4, R12 ;  /* 0x000000040a049825 */ /* 0x042fe200078e020c */
[----:B------:R-:W-:-:S04]  /*0540*/  @!P1 LEA.HI.X.SX32 R10, R10, R18, 0x1, P4 ;  /* 0x000000120a0a9211 */ /* 0x000fc800020f0eff */
[----:B------:R0:W5:Y:S02]  /*0550*/  @!P1 LDG.E R9, desc[UR14][R4.64] ;  /* 0x0000000e04099981 */ /* 0x000164000c1e1900 */
[----:B0-----:R-:W-:-:S04]  /*0560*/  @!P1 LEA R4, P4, R19, UR6, 0x2 ;  /* 0x0000000613049c11 */ /* 0x001fc8000f8810ff */
[----:B------:R-:W-:Y:S02]  /*0570*/  @!P1 LEA.HI.X R5, R19, UR7, R10, 0x2, P4 ;  /* 0x0000000713059c11 */ /* 0x000fe4000a0f140a */
[----:B------:R-:W-:Y:S02]  /*0580*/  MOV R10, RZ ;  /* 0x000000ff000a7202 */ /* 0x000fe40000000f00 */
[----:B------:R-:W-:Y:S01]  /*0590*/  @!P3 IADD3 R19, P4, PT, R0, R26, RZ ;  /* 0x0000001a0013b210 */ /* 0x000fe20007f9e0ff */
[----:B------:R-:W-:-:S03]  /*05a0*/  HFMA2 R27, -RZ, RZ, 0, 0 ;  /* 0x00000000ff1b7431 */ /* 0x000fc600000001ff */
[----:B------:R0:W2:Y:S01]  /*05b0*/  @!P1 LDG.E R10, desc[UR14][R4.64] ;  /* 0x0000000e040a9981 */ /* 0x0000a2000c1e1900 */
[----:B------:R-:W-:Y:S02]  /*05c0*/  @!P3 LEA.HI.X.SX32 R18, R26, R18, 0x1, P4 ;  /* 0x000000121a12b211 */ /* 0x000fe400020f0eff */
[----:B0-----:R-:W-:-:S04]  /*05d0*/  @!P3 LEA R4, P4, R19, UR6, 0x2 ;  /* 0x000000061304bc11 */ /* 0x001fc8000f8810ff */
[----:B------:R-:W-:Y:S02]  /*05e0*/  @!P3 LEA.HI.X R5, R19, UR7, R18, 0x2, P4 ;  /* 0x000000071305bc11 */ /* 0x000fe4000a0f1412 */
[----:B------:R-:W-:Y:S01]  /*05f0*/  MOV R18, RZ ;  /* 0x000000ff00127202 */ /* 0x000fe20000000f00 */
[----:B------:R-:W0:Y:S02]  /*0600*/  LDC R19, c[0x0][0xf7c] ;  /* 0x0003df00ff137b82 */ /* 0x000e240000000800 */
[----:B------:R1:W5:Y:S02]  /*0610*/  @!P3 LDG.E R27, desc[UR14][R4.64] ;  /* 0x0000000e041bb981 */ /* 0x000364000c1e1900 */
[----:B-1----:R-:W-:-:S05]  /*0620*/  @!P3 IMAD.WIDE R4, R26, 0x4, R14 ;  /* 0x000000041a04b825 */ /* 0x002fca00078e020e */
[----:B------:R1:W5:Y:S01]  /*0630*/  @!P3 LDG.E R18, desc[UR14][R4.64] ;  /* 0x0000000e0412b981 */ /* 0x000362000c1e1900 */
[----:B0-----:R-:W-:-:S04]  /*0640*/  FADD.FTZ R20, -R19, 1 ;  /* 0x3f80000013147421 */ /* 0x001fc80000010100 */
[C---:B----4-:R-:W-:Y:S01]  /*0650*/  FMUL.FTZ R29, R20.reuse, R21 ;  /* 0x00000015141d7220 */ /* 0x050fe20000410000 */
[----:B---3--:R-:W-:-:S03]  /*0660*/  FMUL.FTZ R28, R20, R6 ;  /* 0x00000006141c7220 */ /* 0x008fc60000410000 */
[-C--:B------:R-:W-:Y:S01]  /*0670*/  FFMA.FTZ R8, R8, R19.reuse, R29 ;  /* 0x0000001308087223 */ /* 0x080fe2000001001d */
[----:B------:R-:W-:Y:S01]  /*0680*/  FFMA.FTZ R7, R7, R19, R28 ;  /* 0x0000001307077223 */ /* 0x000fe2000001001c */
[----:B--2---:R-:W-:-:S04]  /*0690*/  FMUL.FTZ R28, R20, R10 ;  /* 0x0000000a141c7220 */ /* 0x004fc80000410000 */
[----:B-1----:R-:W-:Y:S01]  /*06a0*/  FFMA.FTZ R5, R3, R19, R28 ;  /* 0x0000001303057223 */ /* 0x002fe2000001001c */
[----:B-----5:R-:W-:-:S04]  /*06b0*/  FMUL.FTZ R29, R20, R27 ;  /* 0x0000001b141d7220 */ /* 0x020fc80000410000 */
[----:B------:R-:W-:Y:S02]  /*06c0*/  FFMA.FTZ R3, R18, R19, R29 ;  /* 0x0000001312037223 */ /* 0x000fe4000001001d */
[----:B------:R-:W0:Y:S02]  /*06d0*/  LDC.64 R18, c[0x0][0xf80] ;  /* 0x0003e000ff127b82 */ /* 0x000e240000000a00 */
[----:B0-----:R-:W-:-:S04]  /*06e0*/  FADD.FTZ R20, -R18, 1 ;  /* 0x3f80000012147421 */ /* 0x001fc80000010100 */
[----:B------:R-:W-:-:S04]  /*06f0*/  FMUL.FTZ R4, R20, R21 ;  /* 0x0000001514047220 */ /* 0x000fc80000410000 */
[----:B------:R-:W-:Y:S01]  /*0700*/  FMUL.FTZ R4, R4, R21 ;  /* 0x0000001504047220 */ /* 0x000fe20000410000 */
[----:B------:R-:W-:-:S04]  /*0710*/  FMUL.FTZ R21, R20, R6 ;  /* 0x0000000614157220 */ /* 0x000fc80000410000 */
[----:B------:R-:W-:-:S04]  /*0720*/  FMUL.FTZ R6, R21, R6 ;  /* 0x0000000615067220 */ /* 0x000fc80000410000 */
[----:B------:R-:W-:Y:S01]  /*0730*/  FFMA.FTZ R6, R11, R18, R6 ;  /* 0x000000120b067223 */ /* 0x000fe20000010006 */
[----:B------:R-:W-:-:S04]  /*0740*/  FMUL.FTZ R11, R20, R10 ;  /* 0x0000000a140b7220 */ /* 0x000fc80000410000 */
[----:B------:R-:W-:Y:S02]  /*0750*/  FMUL.FTZ R28, R11, R10 ;  /* 0x0000000a0b1c7220 */ /* 0x000fe40000410000 */
[----:B------:R-:W0:Y:S01]  /*0760*/  LDC.64 R10, c[0x0][0xf88] ;  /* 0x0003e200ff0a7b82 */ /* 0x000e220000000a00 */
[-C--:B------:R-:W-:Y:S01]  /*0770*/  FFMA.FTZ R4, R25, R18.reuse, R4 ;  /* 0x0000001219047223 */ /* 0x080fe20000010004 */
[----:B------:R-:W-:Y:S01]  /*0780*/  FFMA.FTZ R9, R9, R18, R28 ;  /* 0x0000001209097223 */ /* 0x000fe2000001001c */
[----:B0-----:R-:W0:Y:S02]  /*0790*/  MUFU.RCP R10, R10 ;  /* 0x0000000a000a7308 */ /* 0x001e240000001000 */
[----:B0-----:R-:W-:-:S06]  /*07a0*/  FMUL.FTZ R25, R4, R10 ;  /* 0x0000000a04197220 */ /* 0x001fcc0000410000 */
[----:B------:R-:W0:Y:S01]  /*07b0*/  MUFU.SQRT R28, R25 ;  /* 0x00000019001c7308 */ /* 0x000e220000002000 */
[----:B------:R-:W-:-:S07]  /*07c0*/  FMUL.FTZ R29, R6, R10 ;  /* 0x0000000a061d7220 */ /* 0x000fce0000410000 */
[----:B------:R-:W1:Y:S01]  /*07d0*/  MUFU.SQRT R29, R29 ;  /* 0x0000001d001d7308 */ /* 0x000e620000002000 */
[----:B0-----:R-:W-:-:S07]  /*07e0*/  FADD.FTZ R28, R28, R11 ;  /* 0x0000000b1c1c7221 */ /* 0x001fce0000010000 */
[----:B------:R-:W0:Y:S08]  /*07f0*/  MUFU.RCP R19, R19 ;  /* 0x0000001300137308 */ /* 0x000e300000001000 */
[----:B------:R-:W2:Y:S01]  /*0800*/  MUFU.RCP R28, R28 ;  /* 0x0000001c001c7308 */ /* 0x000ea20000001000 */
[----:B-1----:R-:W-:-:S07]  /*0810*/  FADD.FTZ R29, R29, R11 ;  /* 0x0000000b1d1d7221 */ /* 0x002fce0000010000 */
[----:B------:R-:W1:Y:S01]  /*0820*/  MUFU.RCP R25, R29 ;  /* 0x0000001d00197308 */ /* 0x000e620000001000 */
[----:B0-----:R-:W-:-:S04]  /*0830*/  FMUL.FTZ R21, R8, R19 ;  /* 0x0000001308157220 */ /* 0x001fc80000410000 */
[----:B--2---:R-:W-:-:S04]  /*0840*/  FMUL.FTZ R21, R21, R28 ;  /* 0x0000001c15157220 */ /* 0x004fc80000410000 */
[----:B------:R-:W-:-:S04]  /*0850*/  FFMA.FTZ R21, R22, UR8, R21 ;  /* 0x0000000816157c23 */ /* 0x000fc80008010015 */
[----:B------:R-:W-:Y:S01]  /*0860*/  FFMA.FTZ R22, -R21, UR9, R22 ;  /* 0x0000000915167c23 */ /* 0x000fe20008010116 */
[----:B------:R-:W-:-:S04]  /*0870*/  FMUL.FTZ R21, R7, R19 ;  /* 0x0000001307157220 */ /* 0x000fc80000410000 */
[----:B-1----:R-:W-:-:S04]  /*0880*/  FMUL.FTZ R21, R21, R25 ;  /* 0x0000001915157220 */ /* 0x002fc80000410000 */
[----:B------:R-:W-:-:S04]  /*0890*/  FFMA.FTZ R28, R23, UR8, R21 ;  /* 0x00000008171c7c23 */ /* 0x000fc80008010015 */
[----:B------:R-:W-:Y:S01]  /*08a0*/  FFMA.FTZ R23, -R28, UR9, R23 ;  /* 0x000000091c177c23 */ /* 0x000fe20008010117 */
[----:B------:R-:W-:-:S06]  /*08b0*/  FMUL.FTZ R28, R9, R10 ;  /* 0x0000000a091c7220 */ /* 0x000fcc0000410000 */
[----:B------:R-:W0:Y:S02]  /*08c0*/  MUFU.SQRT R28, R28 ;  /* 0x0000001c001c7308 */ /* 0x000e240000002000 */
[----:B0-----:R-:W-:-:S06]  /*08d0*/  FADD.FTZ R28, R28, R11 ;  /* 0x0000000b1c1c7221 */ /* 0x001fcc0000010000 */
[----:B------:R-:W0:Y:S01]  /*08e0*/  MUFU.RCP R25, R28 ;  /* 0x0000001c00197308 */ /* 0x000e220000001000 */
[----:B------:R-:W-:Y:S01]  /*08f0*/  FMUL.FTZ R21, R5, R19 ;  /* 0x0000001305157220 */ /* 0x000fe20000410000 */
[----:B------:R-:W-:-:S04]  /*0900*/  FMUL.FTZ R20, R20, R27 ;  /* 0x0000001b14147220 */ /* 0x000fc80000410000 */
[----:B------:R-:W-:Y:S01]  /*0910*/  FMUL.FTZ R27, R20, R27 ;  /* 0x0000001b141b7220 */ /* 0x000fe20000410000 */
[----:B0-----:R-:W-:Y:S01]  /*0920*/  FMUL.FTZ R21, R21, R25 ;  /* 0x0000001915157220 */ /* 0x001fe20000410000 */
[----:B------:R-:W-:-:S03]  /*0930*/  HFMA2 R25, -RZ, RZ, 0, 0 ;  /* 0x00000000ff197431 */ /* 0x000fc600000001ff */
[----:B------:R-:W-:-:S04]  /*0940*/  FFMA.FTZ R21, R24, UR8, R21 ;  /* 0x0000000818157c23 */ /* 0x000fc80008010015 */
[----:B------:R-:W-:Y:S01]  /*0950*/  FFMA.FTZ R24, -R21, UR9, R24 ;  /* 0x0000000915187c23 */ /* 0x000fe20008010118 */
[----:B------:R-:W-:Y:S01]  /*0960*/  @!P3 IMAD.WIDE R20, R26, 0x4, R16 ;  /* 0x000000041a14b825 */ /* 0x000fe200078e0210 */
[----:B------:R-:W-:-:S04]  /*0970*/  MOV R28, RZ ;  /* 0x000000ff001c7202 */ /* 0x000fc80000000f00 */
[----:B------:R0:W2:Y:S02]  /*0980*/  @!P3 LDG.E R25, desc[UR14][R20.64] ;  /* 0x0000000e1419b981 */ /* 0x0000a4000c1e1900 */
[----:B0-----:R-:W-:-:S05]  /*0990*/  @!P3 IMAD.WIDE R20, R26, 0x4, R12 ;  /* 0x000000041a14b825 */ /* 0x001fca00078e020c */
[----:B------:R0:W3:Y:S01]  /*09a0*/  @!P3 LDG.E R28, desc[UR14][R20.64] ;  /* 0x0000000e141cb981 */ /* 0x0000e2000c1e1900 */
[----:B------:R-:W1:Y:S01]  /*09b0*/  S2R R26, SR_TID.X ;  /* 0x00000000001a7919 */ /* 0x000e620000002100 */
[----:B0-----:R-:W-:Y:S01]  /*09c0*/  FMUL.FTZ R20, R3, R19 ;  /* 0x0000001303147220 */ /* 0x001fe20000410000 */
[----:B-1----:R-:W-:-:S04]  /*09d0*/  IADD3 R29, PT, PT, R26, UR4, RZ ;  /* 0x000000041a1d7c10 */ /* 0x002fc8000fffe0ff */
[----:B------:R-:W-:Y:S01]  /*09e0*/  IADD3 R21, PT, PT, R29, UR5, RZ ;  /* 0x000000051d157c10 */ /* 0x000fe2000fffe0ff */
[----:B------:R-:W-:Y:S01]  /*09f0*/  ULEA UR4, UR5, UR4, 0x2 ;  /* 0x0000000405047291 */ /* 0x000fe2000f8e10ff */
[----:B---3--:R-:W-:-:S04]  /*0a00*/  FFMA.FTZ R27, R28, R18, R27 ;  /* 0x000000121c1b7223 */ /* 0x008fc8000001001b */
[----:B------:R-:W-:-:S06]  /*0a10*/  FMUL.FTZ R28, R27, R10 ;  /* 0x0000000a1b1c7220 */ /* 0x000fcc0000410000 */
[----:B------:R-:W0:Y:S02]  /*0a20*/  MUFU.SQRT R28, R28 ;  /* 0x0000001c001c7308 */ /* 0x000e240000002000 */
[----:B0-----:R-:W-:-:S06]  /*0a30*/  FADD.FTZ R28, R28, R11 ;  /* 0x0000000b1c1c7221 */ /* 0x001fcc0000010000 */
[----:B------:R-:W0:Y:S01]  /*0a40*/  MUFU.RCP R26, R28 ;  /* 0x0000001c001a7308 */ /* 0x000e220000001000 */
[----:B------:R-:W-:-:S05]  /*0a50*/  @!P0 IMAD.WIDE R10, R29, 0x4, R16 ;  /* 0x000000041d0a8825 */ /* 0x000fca00078e0210 */
[----:B------:R1:W-:Y:S01]  /*0a60*/  @!P0 STG.E desc[UR14][R10.64], R22 ;  /* 0x000000160a008986 */ /* 0x0003e2000c10190e */
[----:B------:R-:W-:-:S04]  /*0a70*/  @!P0 IMAD.WIDE R18, R29, 0x4, R12 ;  /* 0x000000041d128825 */ /* 0x000fc800078e020c */
[----:B-1----:R-:W-:-:S04]  /*0a80*/  @!P0 IMAD.WIDE R10, R29, 0x4, R14 ;  /* 0x000000041d0a8825 */ /* 0x002fc800078e020e */
[----:B0-----:R-:W-:Y:S01]  /*0a90*/  FMUL.FTZ R20, R20, R26 ;  /* 0x0000001a14147220 */ /* 0x001fe20000410000 */
[----:B------:R-:W-:Y:S01]  /*0aa0*/  IADD3 R26, PT, PT, R21, UR5, RZ ;  /* 0x00000005151a7c10 */ /* 0x000fe2000fffe0ff */
[----:B------:R0:W-:Y:S02]  /*0ab0*/  @!P0 STG.E desc[UR14][R10.64], R8 ;  /* 0x000000080a008986 */ /* 0x0001e4000c10190e */
[----:B--2---:R-:W-:Y:S02]  /*0ac0*/  FFMA.FTZ R22, R25, UR8, R20 ;  /* 0x0000000819167c23 */ /* 0x004fe40008010014 */
[----:B------:R1:W-:Y:S01]  /*0ad0*/  @!P0 STG.E desc[UR14][R18.64], R4 ;  /* 0x0000000412008986 */ /* 0x0003e2000c10190e */
[----:B0-----:R-:W-:Y:S01]  /*0ae0*/  @!P2 IMAD.WIDE R10, R21, 0x4, R16 ;  /* 0x00000004150aa825 */ /* 0x001fe200078e0210 */
[----:B------:R-:W-:-:S03]  /*0af0*/  IADD3 R8, PT, PT, R26, UR5, RZ ;  /* 0x000000051a087c10 */ /* 0x000fc6000fffe0ff */
[C---:B-1----:R-:W-:Y:S01]  /*0b00*/  @!P2 IMAD.WIDE R18, R21.reuse, 0x4, R14 ;  /* 0x000000041512a825 */ /* 0x042fe200078e020e */
[----:B------:R0:W-:Y:S03]  /*0b10*/  @!P2 STG.E desc[UR14][R10.64], R23 ;  /* 0x000000170a00a986 */ /* 0x0001e6000c10190e */
[----:B------:R-:W-:Y:S01]  /*0b20*/  @!P2 IMAD.WIDE R20, R21, 0x4, R12 ;  /* 0x000000041514a825 */ /* 0x000fe200078e020c */
[----:B------:R1:W-:Y:S03]  /*0b30*/  @!P2 STG.E desc[UR14][R18.64], R7 ;  /* 0x000000071200a986 */ /* 0x0003e6000c10190e */
[----:B------:R-:W-:Y:S01]  /*0b40*/  FFMA.FTZ R25, -R22, UR9, R25 ;  /* 0x0000000916197c23 */ /* 0x000fe20008010119 */
[C---:B------:R-:W-:Y:S01]  /*0b50*/  @!P1 IMAD.WIDE R28, R26.reuse, 0x4, R14 ;  /* 0x000000041a1c9825 */ /* 0x040fe200078e020e */
[----:B------:R2:W-:Y:S03]  /*0b60*/  @!P2 STG.E desc[UR14][R20.64], R6 ;  /* 0x000000061400a986 */ /* 0x0005e6000c10190e */
[----:B0-----:R-:W-:-:S05]  /*0b70*/  @!P1 IMAD.WIDE R10, R26, 0x4, R16 ;  /* 0x000000041a0a9825 */ /* 0x001fca00078e0210 */
[----:B------:R0:W-:Y:S01]  /*0b80*/  @!P1 STG.E desc[UR14][R10.64], R24 ;  /* 0x000000180a009986 */ /* 0x0001e2000c10190e */
[----:B-1----:R-:W-:-:S04]  /*0b90*/  @!P3 IMAD.WIDE R18, R8, 0x4, R14 ;  /* 0x000000040812b825 */ /* 0x002fc800078e020e */
[--C-:B--2---:R-:W-:Y:S01]  /*0ba0*/  @!P1 IMAD.WIDE R6, R26, 0x4, R12.reuse ;  /* 0x000000041a069825 */ /* 0x104fe200078e020c */
[----:B------:R4:W-:Y:S03]  /*0bb0*/  @!P1 STG.E desc[UR14][R28.64], R5 ;  /* 0x000000051c009986 */ /* 0x0009e6000c10190e */
[----:B------:R-:W-:-:S04]  /*0bc0*/  @!P3 IMAD.WIDE R20, R8, 0x4, R12 ;  /* 0x000000040814b825 */ /* 0x000fc800078e020c */
[----:B0-----:R-:W-:Y:S01]  /*0bd0*/  @!P3 IMAD.WIDE R10, R8, 0x4, R16 ;  /* 0x00000004080ab825 */ /* 0x001fe200078e0210 */
[----:B------:R4:W-:Y:S04]  /*0be0*/  @!P1 STG.E desc[UR14][R6.64], R9 ;  /* 0x0000000906009986 */ /* 0x0009e8000c10190e */
[----:B------:R4:W-:Y:S04]  /*0bf0*/  @!P3 STG.E desc[UR14][R10.64], R25 ;  /* 0x000000190a00b986 */ /* 0x0009e8000c10190e */
[----:B------:R4:W-:Y:S04]  /*0c00*/  @!P3 STG.E desc[UR14][R18.64], R3 ;  /* 0x000000031200b986 */ /* 0x0009e8000c10190e */
[----:B------:R4:W-:Y:S01]  /*0c10*/  @!P3 STG.E desc[UR14][R20.64], R27 ;  /* 0x0000001b1400b986 */ /* 0x0009e2000c10190e */
[----:B------:R-:W-:-:S13]  /*0c20*/  ISETP.LE.AND P0, PT, R2, UR4, PT ;  /* 0x0000000402007c0c */ /* 0x000fda000bf03270 */
[----:B----4-:R-:W-:Y:S05]  /*0c30*/  @!P0 BRA `(.L_x_233) ;  /* 0xfffffff400848947 */ /* 0x010fea000383ffff */
[----:B------:R-:W-:Y:S05]  /*0c40*/  EXIT ;  /* 0x000000000000794d */ /* 0x000fea0003800000 */
.L_x_232:
[----:B------:R-:W2:Y:S01]  /*0c50*/  S2R R3, SR_TID.X ;  /* 0x0000000000037919 */ /* 0x000ea20000002100 */
[----:B------:R-:W3:Y:S01]  /*0c60*/  LDCU UR12, c[0x0][0xf90] ;  /* 0x0001f200ff0c77ac */ /* 0x000ee20008000800 */
[----:B------:R-:W4:Y:S01]  /*0c70*/  LDCU UR9, c[0x0][0xf84] ;  /* 0x0001f080ff0977ac */ /* 0x000f220008000800 */
[----:B------:R-:W0:Y:S01]  /*0c80*/  LDCU UR8, c[0x0][0xf98] ;  /* 0x0001f300ff0877ac */ /* 0x000e220008000800 */
[----:B------:R-:W0:Y:S01]  /*0c90*/  LDCU.64 UR10, c[0x0][0xf88] ;  /* 0x0001f100ff0a77ac */ /* 0x000e220008000a00 */
[----:B------:R-:W-:-:S05]  /*0ca0*/  UMOV UR4, URZ ;  /* 0x000000ff00047c82 */ /* 0x000fca0008000000 */
.L_x_242:
[----:B--23--:R-:W-:Y:S02]  /*0cb0*/  IADD3 R9, PT, PT, R3, UR4, RZ ;  /* 0x0000000403097c10 */ /* 0x00cfe4000fffe0ff */
[----:B0-----:R-:W-:Y:S02]  /*0cc0*/  CS2R R4, SRZ ;  /* 0x0000000000047805 */ /* 0x001fe4000001ff00 */
[C---:B0-----:R-:W-:Y:S02]  /*0cd0*/  IADD3 R27, PT, PT, R9.reuse, UR5, RZ ;  /* 0x00000005091b7c10 */ /* 0x041fe4000fffe0ff */
[-C--:B------:R-:W-:Y:S02]  /*0ce0*/  ISETP.GE.AND P2, PT, R9, R2.reuse, PT ;  /* 0x000000020900720c */ /* 0x080fe40003f46270 */
[----:B------:R-:W-:Y:S02]  /*0cf0*/  ISETP.GE.AND P0, PT, R27, R2, PT ;  /* 0x000000021b00720c */ /* 0x000fe40003f06270 */
[----:B------:R-:W-:-:S02]  /*0d00*/  SHF.R.S32.HI R8, RZ, 0x1f, R0 ;  /* 0x0000001fff087819 */ /* 0x000fc40000011400 */
[----:B------:R-:W-:Y:S01]  /*0d10*/  CS2R R28, SRZ ;  /* 0x00000000001c7805 */ /* 0x000fe2000001ff00 */
[----:B------:R-:W-:-:S06]  /*0d20*/  HFMA2 R23, -RZ, RZ, 0, 0 ;  /* 0x00000000ff177431 */ /* 0x000fcc00000001ff */
[----:B------:R-:W-:Y:S01]  /*0d30*/  @!P2 IADD3 R21, P1, PT, R0, R9, RZ ;  /* 0x000000090015a210 */ /* 0x000fe20007f3e0ff */
[----:B-1----:R-:W-:-:S04]  /*0d40*/  @!P2 IMAD.WIDE R18, R9, 0x4, R16 ;  /* 0x000000040912a825 */ /* 0x002fc800078e0210 */
[----:B------:R-:W-:Y:S01]  /*0d50*/  @!P0 IMAD.WIDE R6, R27, 0x4, R16 ;  /* 0x000000041b068825 */ /* 0x000fe200078e0210 */
[----:B------:R-:W-:Y:S01]  /*0d60*/  @!P2 LEA.HI.X.SX32 R22, R9, R8, 0x1, P1 ;  /* 0x000000080916a211 */ /* 0x000fe200008f0eff */
[----:B-1----:R-:W2:Y:S04]  /*0d70*/  @!P2 LDG.E R4, desc[UR14][R18.64] ;  /* 0x0000000e1204a981 */ /* 0x002ea8000c1e1900 */
[----:B------:R0:W5:Y:S01]  /*0d80*/  @!P0 LDG.E R5, desc[UR14][R6.64] ;  /* 0x0000000e06058981 */ /* 0x000162000c1e1900 */
[----:B------:R-:W-:Y:S01]  /*0d90*/  @!P0 IMAD.WIDE R10, R27, 0x4, R14 ;  /* 0x000000041b0a8825 */ /* 0x000fe200078e020e */
[----:B------:R-:W-:-:S03]  /*0da0*/  @!P2 LEA R20, P3, R21, UR6, 0x2 ;  /* 0x000000061514ac11 */ /* 0x000fc6000f8610ff */
[C---:B------:R-:W-:Y:S01]  /*0db0*/  @!P0 IMAD.WIDE R24, R27.reuse, 0x4, R12 ;  /* 0x000000041b188825 */ /* 0x040fe200078e020c */
[----:B0-----:R-:W-:Y:S01]  /*0dc0*/  IADD3 R6, PT, PT, R27, UR5, RZ ;  /* 0x000000051b067c10 */ /* 0x001fe2000fffe0ff */
[----:B------:R0:W3:Y:S01]  /*0dd0*/  @!P0 LDG.E R28, desc[UR14][R10.64] ;  /* 0x0000000e0a1c8981 */ /* 0x0000e2000c1e1900 */
[----:B------:R-:W-:Y:S02]  /*0de0*/  @!P0 IADD3 R18, P4, PT, R0, R27, RZ ;  /* 0x0000001b00128210 */ /* 0x000fe40007f9e0ff */
[C---:B------:R-:W-:Y:S01]  /*0df0*/  ISETP.GE.AND P1, PT, R6.reuse, R2, PT ;  /* 0x000000020600720c */ /* 0x040fe20003f26270 */
[----:B------:R1:W4:Y:S01]  /*0e00*/  @!P0 LDG.E R23, desc[UR14][R24.64] ;  /* 0x0000000e18178981 */ /* 0x000322000c1e1900 */
[----:B------:R-:W-:Y:S02]  /*0e10*/  IADD3 R7, PT, PT, R6, UR5, RZ ;  /* 0x0000000506077c10 */ /* 0x000fe4000fffe0ff */
[----:B------:R-:W-:Y:S02]  /*0e20*/  @!P2 LEA.HI.X R21, R21, UR7, R22, 0x2, P3 ;  /* 0x000000071515ac11 */ /* 0x000fe400098f1416 */
[----:B------:R-:W-:-:S02]  /*0e30*/  MOV R19, RZ ;  /* 0x000000ff00137202 */ /* 0x000fc40000000f00 */
[----:B------:R-:W-:Y:S02]  /*0e40*/  @!P0 LEA.HI.X.SX32 R27, R27, R8, 0x1, P4 ;  /* 0x000000081b1b8211 */ /* 0x000fe400020f0eff */
[----:B------:R-:W-:Y:S02]  /*0e50*/  ISETP.GE.AND P3, PT, R7, R2, PT ;  /* 0x000000020700720c */ /* 0x000fe40003f66270 */
[C---:B0-----:R-:W-:Y:S01]  /*0e60*/  @!P0 LEA R10, P4, R18.reuse, UR6, 0x2 ;  /* 0x00000006120a8c11 */ /* 0x041fe2000f8810ff */
[----:B------:R0:W2:Y:S03]  /*0e70*/  @!P2 LDG.E R19, desc[UR14][R20.64] ;  /* 0x0000000e1413a981 */ /* 0x0000a6000c1e1900 */
[----:B------:R-:W-:Y:S01]  /*0e80*/  @!P0 LEA.HI.X R11, R18, UR7, R27, 0x2, P4 ;  /* 0x00000007120b8c11 */ /* 0x000fe2000a0f141b */
[----:B------:R-:W-:Y:S01]  /*0e90*/  HFMA2 R18, -RZ, RZ, 0, 0 ;  /* 0x00000000ff127431 */ /* 0x000fe200000001ff */
[----:B-1----:R-:W-:Y:S01]  /*0ea0*/  @!P1 IADD3 R24, P4, PT, R0, R6, RZ ;  /* 0x0000000600189210 */ /* 0x002fe20007f9e0ff */
[----:B0-----:R-:W-:-:S03]  /*0eb0*/  @!P2 IMAD.WIDE R20, R9, 0x4, R14 ;  /* 0x000000040914a825 */ /* 0x001fc600078e020e */
[-C--:B------:R-:W-:Y:S02]  /*0ec0*/  @!P1 LEA.HI.X.SX32 R25, R6, R8.reuse, 0x1, P4 ;  /* 0x0000000806199211 */ /* 0x080fe400020f0eff */
[----:B------:R-:W-:Y:S01]  /*0ed0*/  @!P3 IADD3 R22, P5, PT, R0, R7, RZ ;  /* 0x000000070016b210 */ /* 0x000fe20007fbe0ff */
[----:B------:R-:W5:Y:S04]  /*0ee0*/  @!P0 LDG.E R18, desc[UR14][R10.64] ;  /* 0x0000000e0a128981 */ /* 0x000f68000c1e1900 */
[----:B------:R0:W3:Y:S01]  /*0ef0*/  @!P2 LDG.E R29, desc[UR14][R20.64] ;  /* 0x0000000e141da981 */ /* 0x0000e2000c1e1900 */
[----:B------:R-:W-:Y:S02]  /*0f00*/  @!P3 LEA.HI.X.SX32 R27, R7, R8, 0x1, P5 ;  /* 0x00000008071bb211 */ /* 0x000fe400028f0eff */
[----:B0-----:R-:W-:-:S04]  /*0f10*/  @!P1 LEA R20, P4, R24, UR6, 0x2 ;  /* 0x0000000618149c11 */ /* 0x001fc8000f8810ff */
[----:B------:R-:W-:Y:S02]  /*0f20*/  @!P1 LEA.HI.X R21, R24, UR7, R25, 0x2, P4 ;  /* 0x0000000718159c11 */ /* 0x000fe4000a0f1419 */
[C---:B------:R-:W-:Y:S01]  /*0f30*/  @!P3 LEA R10, P4, R22.reuse, UR6, 0x2 ;  /* 0x00000006160abc11 */ /* 0x040fe2000f8810ff */
[----:B------:R-:W-:Y:S01]  /*0f40*/  HFMA2 R8, -RZ, RZ, 0, 0 ;  /* 0x00000000ff087431 */ /* 0x000fe200000001ff */
[----:B------:R-:W-:Y:S01]  /*0f50*/  MOV R25, RZ ;  /* 0x000000ff00197202 */ /* 0x000fe20000000f00 */
[----:B------:R-:W0:Y:S01]  /*0f60*/  LDC R24, c[0x0][0xf7c] ;  /* 0x0003df00ff187b82 */ /* 0x000e220000000800 */
[----:B------:R-:W-:Y:S01]  /*0f70*/  @!P3 LEA.HI.X R11, R22, UR7, R27, 0x2, P4 ;  /* 0x00000007160bbc11 */ /* 0x000fe2000a0f141b */
[----:B------:R-:W-:Y:S01]  /*0f80*/  HFMA2 R22, -RZ, RZ, 0, 0 ;  /* 0x00000000ff167431 */ /* 0x000fe200000001ff */
[----:B------:R-:W-:Y:S02]  /*0f90*/  MOV R27, RZ ;  /* 0x000000ff001b7202 */ /* 0x000fe40000000f00 */
[----:B------:R1:W4:Y:S04]  /*0fa0*/  @!P1 LDG.E R25, desc[UR14][R20.64] ;  /* 0x0000000e14199981 */ /* 0x000328000c1e1900 */
[----:B------:R1:W4:Y:S02]  /*0fb0*/  @!P3 LDG.E R27, desc[UR14][R10.64] ;  /* 0x0000000e0a1bb981 */ /* 0x000324000c1e1900 */
[----:B-1----:R-:W-:-:S04]  /*0fc0*/  @!P2 IMAD.WIDE R20, R9, 0x4, R12 ;  /* 0x000000040914a825 */ /* 0x002fc800078e020c */
[C---:B------:R-:W-:Y:S01]  /*0fd0*/  @!P1 IMAD.WIDE R10, R6.reuse, 0x4, R16 ;  /* 0x00000004060a9825 */ /* 0x040fe200078e0210 */
[----:B------:R1:W4:Y:S04]  /*0fe0*/  @!P2 LDG.E R22, desc[UR14][R20.64] ;  /* 0x0000000e1416a981 */ /* 0x000328000c1e1900 */
[----:B------:R1:W4:Y:S01]  /*0ff0*/  @!P1 LDG.E R8, desc[UR14][R10.64] ;  /* 0x0000000e0a089981 */ /* 0x000322000c1e1900 */
[----:B------:R-:W-:Y:S02]  /*1000*/  ISETP.GE.AND P2, PT, R9, R2, PT ;  /* 0x000000020900720c */ /* 0x000fe40003f46270 */
[----:B-1----:R-:W-:Y:S01]  /*1010*/  CS2R R20, SRZ ;  /* 0x0000000000147805 */ /* 0x002fe2000001ff00 */
[----:B------:R-:W-:Y:S01]  /*1020*/  @!P1 IMAD.WIDE R10, R6, 0x4, R14 ;  /* 0x00000004060a9825 */ /* 0x000fe200078e020e */
[----:B------:R-:W-:-:S04]  /*1030*/  MOV R9, RZ ;  /* 0x000000ff00097202 */ /* 0x000fc80000000f00 */
[----:B------:R1:W4:Y:S02]  /*1040*/  @!P1 LDG.E R20, desc[UR14][R10.64] ;  /* 0x0000000e0a149981 */ /* 0x000324000c1e1900 */
[----:B-1----:R-:W-:-:S05]  /*1050*/  @!P3 IMAD.WIDE R10, R7, 0x4, R16 ;  /* 0x00000004070ab825 */ /* 0x002fca00078e0210 */
[----:B------:R1:W4:Y:S02]  /*1060*/  @!P3 LDG.E R9, desc[UR14][R10.64] ;  /* 0x0000000e0a09b981 */ /* 0x000324000c1e1900 */
[----:B-1----:R-:W-:-:S05]  /*1070*/  @!P3 IMAD.WIDE R10, R7, 0x4, R14 ;  /* 0x00000004070ab825 */ /* 0x002fca00078e020e */
[----:B------:R1:W4:Y:S01]  /*1080*/  @!P3 LDG.E R21, desc[UR14][R10.64] ;  /* 0x0000000e0a15b981 */ /* 0x000322000c1e1900 */
[----:B0-----:R-:W-:Y:S01]  /*1090*/  FADD.FTZ R26, -R24, 1 ;  /* 0x3f800000181a7421 */ /* 0x001fe20000010100 */
[----:B--2---:R-:W-:-:S04]  /*10a0*/  FFMA.FTZ R19, R4, UR8, R19 ;  /* 0x0000000804137c23 */ /* 0x004fc80008010013 */
[----:B-1----:R-:W-:Y:S01]  /*10b0*/  FMUL.FTZ R10, R26, R19 ;  /* 0x000000131a0a7220 */ /* 0x002fe20000410000 */
[----:B-----5:R-:W-:-:S03]  /*10c0*/  FFMA.FTZ R18, R5, UR8, R18 ;  /* 0x0000000805127c23 */ /* 0x020fc60008010012 */
[----:B---3--:R-:W-:Y:S01]  /*10d0*/  FFMA.FTZ R10, R29, R24, R10 ;  /* 0x000000181d0a7223 */ /* 0x008fe2000001000a */
[----:B------:R-:W-:-:S04]  /*10e0*/  FMUL.FTZ R29, R26, R18 ;  /* 0x000000121a1d7220 */ /* 0x000fc80000410000 */
[----:B------:R-:W-:Y:S01]  /*10f0*/  FFMA.FTZ R11, R28, R24, R29 ;  /* 0x000000181c0b7223 */ /* 0x000fe2000001001d */
[----:B----4-:R-:W-:-:S04]  /*1100*/  FFMA.FTZ R25, R8, UR8, R25 ;  /* 0x0000000808197c23 */ /* 0x010fc80008010019 */
[----:B------:R-:W-:Y:S01]  /*1110*/  FMUL.FTZ R29, R26, R25 ;  /* 0x000000191a1d7220 */ /* 0x000fe20000410000 */
[----:B------:R-:W-:-:S04]  /*1120*/  FFMA.FTZ R27, R9, UR8, R27 ;  /* 0x00000008091b7c23 */ /* 0x000fc8000801001b */
[----:B------:R-:W-:-:S04]  /*1130*/  FMUL.FTZ R26, R26, R27 ;  /* 0x0000001b1a1a7220 */ /* 0x000fc80000410000 */
[-C--:B------:R-:W-:Y:S02]  /*1140*/  FFMA.FTZ R21, R21, R24.reuse, R26 ;  /* 0x0000001815157223 */ /* 0x080fe4000001001a */
[----:B------:R-:W0:Y:S01]  /*1150*/  LDC R26, c[0x0][0xf80] ;  /* 0x0003e000ff1a7b82 */ /* 0x000e220000000800 */
[----:B------:R-:W-:Y:S01]  /*1160*/  FFMA.FTZ R20, R20, R24, R29 ;  /* 0x0000001814147223 */ /* 0x000fe2000001001d */
[----:B0-----:R-:W-:-:S04]  /*1170*/  FADD.FTZ R24, -R26, 1 ;  /* 0x3f8000001a187421 */ /* 0x001fc80000010100 */
[----:B------:R-:W-:-:S04]  /*1180*/  FMUL.FTZ R28, R24, R19 ;  /* 0x00000013181c7220 */ /* 0x000fc80000410000 */
[----:B------:R-:W-:-:S04]  /*1190*/  FMUL.FTZ R19, R19, R28 ;  /* 0x0000001c13137220 */ /* 0x000fc80000410000 */
[----:B------:R-:W-:Y:S01]  /*11a0*/  FFMA.FTZ R22, R22, R26, R19 ;  /* 0x0000001a16167223 */ /* 0x000fe20000010013 */
[----:B------:R-:W-:-:S04]  /*11b0*/  FMUL.FTZ R19, R24, R18 ;  /* 0x0000001218137220 */ /* 0x000fc80000410000 */
[----:B------:R-:W-:Y:S01]  /*11c0*/  FMUL.FTZ R18, R18, R19 ;  /* 0x0000001312127220 */ /* 0x000fe20000410000 */
[----:B------:R-:W-:-:S03]  /*11d0*/  CS2R R28, SRZ ;  /* 0x00000000001c7805 */ /* 0x000fc6000001ff00 */
        /* <DEDUP_REMOVED lines=13> */
[----:B------:R-:W0:Y:S01]  /*12b0*/  MUFU.RCP R19, UR10 ;  /* 0x0000000a00137d08 */ /* 0x000e220008001000 */
[----:B------:R-:W-:-:S07]  /*12c0*/  IADD3 R27, PT, PT, R3, UR4, RZ ;  /* 0x00000004031b7c10 */ /* 0x000fce000fffe0ff */
[----:B------:R-:W1:Y:S01]  /*12d0*/  MUFU.RCP R25, UR9 ;  /* 0x0000000900197d08 */ /* 0x000e620008001000 */
[----:B0-----:R-:W-:-:S07]  /*12e0*/  FMUL.FTZ R26, R22, R19 ;  /* 0x00000013161a7220 */ /* 0x001fce0000410000 */
[----:B------:R-:W0:Y:S01]  /*12f0*/  MUFU.SQRT R26, R26 ;  /* 0x0000001a001a7308 */ /* 0x000e220000002000 */
[----:B-1----:R-:W-:Y:S01]  /*1300*/  FMUL.FTZ R18, R10, R25 ;  /* 0x000000190a127220 */ /* 0x002fe20000410000 */
[----:B------:R-:W-:-:S04]  /*1310*/  IMAD.WIDE R24, R27, 0x4, R14 ;  /* 0x000000041b187825 */ /* 0x000fc800078e020e */
[----:B0-----:R-:W-:-:S04]  /*1320*/  FADD.FTZ R26, R26, UR11 ;  /* 0x0000000b1a1a7e21 */ /* 0x001fc80008010000 */
[----:B------:R-:W0:Y:S02]  /*1330*/  MUFU.RCP R19, R26 ;  /* 0x0000001a00137308 */ /* 0x000e240000001000 */
[----:B0-----:R-:W-:-:S04]  /*1340*/  FMUL.FTZ R19, R18, R19 ;  /* 0x0000001312137220 */ /* 0x001fc80000410000 */
[----:B------:R-:W-:Y:S01]  /*1350*/  FFMA.FTZ R4, -R19, UR12, R4 ;  /* 0x0000000c13047c23 */ /* 0x000fe20008010104 */
[----:B------:R-:W-:-:S05]  /*1360*/  IMAD.WIDE R18, R27, 0x4, R16 ;  /* 0x000000041b127825 */ /* 0x000fca00078e0210 */
[----:B------:R0:W-:Y:S04]  /*1370*/  STG.E desc[UR14][R18.64], R4 ;  /* 0x0000000412007986 */ /* 0x0001e8000c10190e */
[----:B------:R1:W-:Y:S01]  /*1380*/  STG.E desc[UR14][R24.64], R10 ;  /* 0x0000000a18007986 */ /* 0x0003e2000c10190e */
[----:B0-----:R-:W-:-:S05]  /*1390*/  IMAD.WIDE R18, R27, 0x4, R12 ;  /* 0x000000041b127825 */ /* 0x001fca00078e020c */
[----:B------:R1:W-:Y:S02]  /*13a0*/  STG.E desc[UR14][R18.64], R22 ;  /* 0x0000001612007986 */ /* 0x0003e4000c10190e */
.L_x_235:
[----:B------:R-:W-:Y:S05]  /*13b0*/  BSYNC.RECONVERGENT B0 ;  /* 0x0000000000007941 */ /* 0x000fea0003800200 */
.L_x_234:
[----:B------:R-:W-:Y:S04]  /*13c0*/  BSSY.RECONVERGENT B0, `(.L_x_236) ;  /* 0x0000013000007945 */ /* 0x000fe80003800200 */
[----:B------:R-:W-:Y:S05]  /*13d0*/  @P0 BRA `(.L_x_237) ;  /* 0x0000000000440947 */ /* 0x000fea0003800000 */
[----:B------:R-:W0:Y:S01]  /*13e0*/  MUFU.RCP R4, UR10 ;  /* 0x0000000a00047d08 */ /* 0x000e220008001000 */
[----:B-1----:R-:W-:-:S04]  /*13f0*/  IADD3 R22, PT, PT, R3, UR4, RZ ;  /* 0x0000000403167c10 */ /* 0x002fc8000fffe0ff */
[----:B------:R-:W-:-:S03]  /*1400*/  IADD3 R27, PT, PT, R22, UR5, RZ ;  /* 0x00000005161b7c10 */ /* 0x000fc6000fffe0ff */
[----:B------:R-:W1:Y:S01]  /*1410*/  MUFU.RCP R18, UR9 ;  /* 0x0000000900127d08 */ /* 0x000e620008001000 */
[----:B0-----:R-:W-:-:S07]  /*1420*/  FMUL.FTZ R4, R23, R4 ;  /* 0x0000000417047220 */ /* 0x001fce0000410000 */
[----:B------:R-:W0:Y:S01]  /*1430*/  MUFU.SQRT R4, R4 ;  /* 0x0000000400047308 */ /* 0x000e220000002000 */
[----:B-1----:R-:W-:Y:S01]  /*1440*/  FMUL.FTZ R18, R11, R18 ;  /* 0x000000120b127220 */ /* 0x002fe20000410000 */
[----:B0-----:R-:W-:-:S06]  /*1450*/  FADD.FTZ R10, R4, UR11 ;  /* 0x0000000b040a7e21 */ /* 0x001fcc0008010000 */
[----:B------:R-:W0:Y:S02]  /*1460*/  MUFU.RCP R19, R10 ;  /* 0x0000000a00137308 */ /* 0x000e240000001000 */
[----:B0-----:R-:W-:Y:S01]  /*1470*/  FMUL.FTZ R22, R18, R19 ;  /* 0x0000001312167220 */ /* 0x001fe20000410000 */
[----:B------:R-:W-:-:S04]  /*1480*/  IMAD.WIDE R18, R27, 0x4, R16 ;  /* 0x000000041b127825 */ /* 0x000fc800078e0210 */
[----:B------:R-:W-:Y:S01]  /*1490*/  FFMA.FTZ R25, -R22, UR12, R5 ;  /* 0x0000000c16197c23 */ /* 0x000fe20008010105 */
[----:B------:R-:W-:-:S04]  /*14a0*/  IMAD.WIDE R4, R27, 0x4, R12 ;  /* 0x000000041b047825 */ /* 0x000fc800078e020c */
[----:B------:R0:W-:Y:S02]  /*14b0*/  STG.E desc[UR14][R18.64], R25 ;  /* 0x0000001912007986 */ /* 0x0001e4000c10190e */
[----:B0-----:R-:W-:-:S05]  /*14c0*/  IMAD.WIDE R18, R27, 0x4, R14 ;  /* 0x000000041b127825 */ /* 0x001fca00078e020e */
[----:B------:R0:W-:Y:S04]  /*14d0*/  STG.E desc[UR14][R18.64], R11 ;  /* 0x0000000b12007986 */ /* 0x0001e8000c10190e */
[----:B------:R0:W-:Y:S02]  /*14e0*/  STG.E desc[UR14][R4.64], R23 ;  /* 0x0000001704007986 */ /* 0x0001e4000c10190e */
.L_x_237:
[----:B------:R-:W-:Y:S05]  /*14f0*/  BSYNC.RECONVERGENT B0 ;  /* 0x0000000000007941 */ /* 0x000fea0003800200 */
.L_x_236:
[----:B------:R-:W-:Y:S04]  /*1500*/  BSSY.RECONVERGENT B0, `(.L_x_238) ;  /* 0x0000011000007945 */ /* 0x000fe80003800200 */
[----:B------:R-:W-:Y:S05]  /*1510*/  @P1 BRA `(.L_x_239) ;  /* 0x00000000003c1947 */ /* 0x000fea0003800000 */
[----:B0-----:R-:W0:Y:S01]  /*1520*/  MUFU.RCP R5, UR10 ;  /* 0x0000000a00057d08 */ /* 0x001e220008001000 */
[----:B-1----:R-:W-:-:S04]  /*1530*/  IMAD.WIDE R18, R6, 0x4, R12 ;  /* 0x0000000406127825 */ /* 0x002fc800078e020c */
[----:B0-----:R-:W-:-:S03]  /*1540*/  FMUL.FTZ R22, R28, R5 ;  /* 0x000000051c167220 */ /* 0x001fc60000410000 */
[----:B------:R-:W0:Y:S08]  /*1550*/  MUFU.RCP R5, UR9 ;  /* 0x0000000900057d08 */ /* 0x000e300008001000 */
[----:B------:R-:W1:Y:S01]  /*1560*/  MUFU.SQRT R22, R22 ;  /* 0x0000001600167308 */ /* 0x000e620000002000 */
[----:B0-----:R-:W-:Y:S01]  /*1570*/  FMUL.FTZ R4, R20, R5 ;  /* 0x0000000514047220 */ /* 0x001fe20000410000 */
[----:B-1----:R-:W-:-:S06]  /*1580*/  FADD.FTZ R23, R22, UR11 ;  /* 0x0000000b16177e21 */ /* 0x002fcc0008010000 */
[----:B------:R-:W0:Y:S02]  /*1590*/  MUFU.RCP R11, R23 ;  /* 0x00000017000b7308 */ /* 0x000e240000001000 */
[----:B0-----:R-:W-:Y:S01]  /*15a0*/  FMUL.FTZ R11, R4, R11 ;  /* 0x0000000b040b7220 */ /* 0x001fe20000410000 */
[----:B------:R-:W-:-:S04]  /*15b0*/  IMAD.WIDE R4, R6, 0x4, R16 ;  /* 0x0000000406047825 */ /* 0x000fc800078e0210 */
[----:B------:R-:W-:Y:S01]  /*15c0*/  FFMA.FTZ R25, -R11, UR12, R8 ;  /* 0x0000000c0b197c23 */ /* 0x000fe20008010108 */
[----:B------:R-:W-:-:S04]  /*15d0*/  IMAD.WIDE R10, R6, 0x4, R14 ;  /* 0x00000004060a7825 */ /* 0x000fc800078e020e */
[----:B------:R2:W-:Y:S04]  /*15e0*/  STG.E desc[UR14][R4.64], R25 ;  /* 0x0000001904007986 */ /* 0x0005e8000c10190e */
[----:B------:R2:W-:Y:S04]  /*15f0*/  STG.E desc[UR14][R10.64], R20 ;  /* 0x000000140a007986 */ /* 0x0005e8000c10190e */
[----:B------:R2:W-:Y:S02]  /*1600*/  STG.E desc[UR14][R18.64], R28 ;  /* 0x0000001c12007986 */ /* 0x0005e4000c10190e */
.L_x_239:
[----:B------:R-:W-:Y:S05]  /*1610*/  BSYNC.RECONVERGENT B0 ;  /* 0x0000000000007941 */ /* 0x000fea0003800200 */
.L_x_238:
[----:B------:R-:W-:Y:S04]  /*1620*/  BSSY.RECONVERGENT B0, `(.L_x_240) ;  /* 0x0000011000007945 */ /* 0x000fe80003800200 */
[----:B------:R-:W-:Y:S05]  /*1630*/  @P3 BRA `(.L_x_241) ;  /* 0x00000000003c3947 */ /* 0x000fea0003800000 */
[----:B-12---:R-:W1:Y:S08]  /*1640*/  MUFU.RCP R10, UR10 ;  /* 0x0000000a000a7d08 */ /* 0x006e700008001000 */
[----:B0-----:R-:W0:Y:S01]  /*1650*/  MUFU.RCP R4, UR9 ;  /* 0x0000000900047d08 */ /* 0x001e220008001000 */
[----:B-1----:R-:W-:-:S07]  /*1660*/  FMUL.FTZ R10, R29, R10 ;  /* 0x0000000a1d0a7220 */ /* 0x002fce0000410000 */
        /* <DEDUP_REMOVED lines=8> */
[----:B------:R-:W-:Y:S01]  /*16f0*/  IMAD.WIDE R6, R7, 0x4, R12 ;  /* 0x0000000407067825 */ /* 0x000fe200078e020c */
[----:B------:R3:W-:Y:S04]  /*1700*/  STG.E desc[UR14][R4.64], R19 ;  /* 0x0000001304007986 */ /* 0x0007e8000c10190e */
[----:B------:R3:W-:Y:S04]  /*1710*/  STG.E desc[UR14][R8.64], R21 ;  /* 0x0000001508007986 */ /* 0x0007e8000c10190e */
[----:B------:R3:W-:Y:S02]  /*1720*/  STG.E desc[UR14][R6.64], R29 ;  /* 0x0000001d06007986 */ /* 0x0007e4000c10190e */
.L_x_241:
[----:B------:R-:W-:Y:S05]  /*1730*/  BSYNC.RECONVERGENT B0 ;  /* 0x0000000000007941 */ /* 0x000fea0003800200 */
.L_x_240:
[----:B------:R-:W-:-:S06]  /*1740*/  ULEA UR4, UR5, UR4, 0x2 ;  /* 0x0000000405047291 */ /* 0x000fcc000f8e10ff */
[----:B------:R-:W-:-:S13]  /*1750*/  ISETP.LE.AND P0, PT, R2, UR4, PT ;  /* 0x0000000402007c0c */ /* 0x000fda000bf03270 */
[----:B------:R-:W-:Y:S05]  /*1760*/  @!P0 BRA `(.L_x_242) ;  /* 0xfffffff400508947 */ /* 0x000fea000383ffff */
[----:B------:R-:W-:Y:S05]  /*1770*/  EXIT ;  /* 0x000000000000794d */ /* 0x000fea0003800000 */
.L_x_243:
        /* <DEDUP_REMOVED lines=16> */
.L_x_330:


//--------------------- .text._Z25multi_tensor_apply_kernelI18TensorListMetadataILi4EE11AdamFunctorIdfiEJffffff10adamMode_tfEEvlPViT_T0_DpT1_ --------------------------
	.section	.text._Z25multi_tensor_apply_kernelI18TensorListMetadataILi4EE11AdamFunctorIdfiEJffffff10adamMode_tfEEvlPViT_T0_DpT1_,"ax",@progbits
	.align	128
        .global         _Z25multi_tensor_apply_kernelI18TensorListMetadataILi4EE11AdamFunctorIdfiEJffffff10adamMode_tfEEvlPViT_T0_DpT1_
        .type           _Z25multi_tensor_apply_kernelI18TensorListMetadataILi4EE11AdamFunctorIdfiEJffffff10adamMode_tfEEvlPViT_T0_DpT1_,@function
        .size           _Z25multi_tensor_apply_kernelI18TensorListMetadataILi4EE11AdamFunctorIdfiEJffffff10adamMode_tfEEvlPViT_T0_DpT1_,(.L_x_331 - _Z25multi_tensor_apply_kernelI18TensorListMetadataILi4EE11AdamFunctorIdfiEJffffff10adamMode_tfEEvlPViT_T0_DpT1_)
        .other          _Z25multi_tensor_apply_kernelI18TensorListMetadataILi4EE11AdamFunctorIdfiEJffffff10adamMode_tfEEvlPViT_T0_DpT1_,@"STO_CUDA_ENTRY STV_DEFAULT"
_Z25multi_tensor_apply_kernelI18TensorListMetadataILi4EE11AdamFunctorIdfiEJffffff10adamMode_tfEEvlPViT_T0_DpT1_:
.text._Z25multi_tensor_apply_kernelI18TensorListMetadataILi4EE11AdamFunctorIdfiEJffffff10adamMode_tfEEvlPViT_T0_DpT1_:
[----:B------:R-:W-:Y:S08]  /*0000*/  LDC R1, c[0x0][0x37c] ;  /* 0x0000df00ff017b82 */ /* 0x000ff00000000800 */
        /* <DEDUP_REMOVED lines=16> */
[----:B------:R-:W0:Y:S01]  /*0110*/  LDCU.64 UR4, c[0x0][UR6+0x4a0] ;  /* 0x00009400060477ac */ /* 0x000e220008000a00 */
[----:B------:R-:W1:Y:S01]  /*0120*/  LDCU.64 UR8, c[0x0][UR6+0x5c0] ;  /* 0x0000b800060877ac */ /* 0x000e620008000a00 */
[----:B------:R-:W2:Y:S01]  /*0130*/  LDCU UR22, c[0x0][0xf94] ;  /* 0x0001f280ff1677ac */ /* 0x000ea20008000800 */
[----:B------:R-:W3:Y:S01]  /*0140*/  LDCU.64 UR10, c[0x0][UR6+0x6e0] ;  /* 0x0000dc00060a77ac */ /* 0x000ee20008000a00 */
[----:B------:R-:W-:Y:S02]  /*0150*/  UISETP.LT.U32.AND UP3, UPT, UR13, UR16, UPT ;  /* 0x000000100d00728c */ /* 0x000fe4000bf61070 */
[----:B------:R-:W-:Y:S02]  /*0160*/  USHF.R.S32.HI UR14, URZ, 0x1f, UR12 ;  /* 0x0000001fff0e7899 */ /* 0x000fe4000801140c */
[----:B------:R-:W-:Y:S02]  /*0170*/  USHF.L.U32 UR15, UR12, 0x2, URZ ;  /* 0x000000020c0f7899 */ /* 0x000fe400080006ff */
[----:B0-----:R-:W-:-:S02]  /*0180*/  ULEA UR20, UP0, UR12, UR4, 0x3 ;  /* 0x000000040c147291 */ /* 0x001fc4000f8018ff */
[----:B------:R-:W-:Y:S02]  /*0190*/  USEL UR13, UR13, UR16, UP3 ;  /* 0x000000100d0d7287 */ /* 0x000fe40009800000 */
[----:B------:R-:W-:Y:S02]  /*01a0*/  USHF.L.U64.HI UR4, UR12, 0x2, UR14 ;  /* 0x000000020c047899 */ /* 0x000fe4000801020e */
[----:B-1----:R-:W-:Y:S01]  /*01b0*/  UIADD3 UR21, UP1, UPT, UR8, UR15, URZ ;  /* 0x0000000f08157290 */ /* 0x002fe2000ff3e0ff */
[----:B------:R-:W-:Y:S01]  /*01c0*/  MOV R10, UR20 ;  /* 0x00000014000a7c02 */ /* 0x000fe20008000f00 */
[----:B--2---:R-:W-:Y:S02]  /*01d0*/  UISETP.NE.AND UP3, UPT, UR22, URZ, UPT ;  /* 0x000000ff1600728c */ /* 0x004fe4000bf65270 */
[----:B---3--:R-:W-:Y:S02]  /*01e0*/  UIADD3 UR15, UP2, UPT, UR10, UR15, URZ ;  /* 0x0000000f0a0f7290 */ /* 0x008fe4000ff5e0ff */
[----:B------:R-:W-:Y:S01]  /*01f0*/  UIADD3.X UR8, UPT, UPT, UR9, UR4, URZ, UP1, !UPT ;  /* 0x0000000409087290 */ /* 0x000fe20008ffe4ff */
[----:B------:R-:W-:Y:S01]  /*0200*/  MOV R12, UR21 ;  /* 0x00000015000c7c02 */ /* 0x000fe20008000f00 */
[----:B------:R-:W-:-:S02]  /*0210*/  ULEA.HI.X UR5, UR12, UR5, UR14, 0x3, UP0 ;  /* 0x000000050c057291 */ /* 0x000fc400080f1c0e */
[----:B------:R-:W-:Y:S01]  /*0220*/  UIADD3.X UR4, UPT, UPT, UR11, UR4, URZ, UP2, !UPT ;  /* 0x000000040b047290 */ /* 0x000fe200097fe4ff */
[----:B------:R-:W-:Y:S01]  /*0230*/  MOV R14, UR15 ;  /* 0x0000000f000e7c02 */ /* 0x000fe20008000f00 */
[----:B------:R-:W0:Y:S01]  /*0240*/  LDCU.64 UR6, c[0x0][UR6+0x380] ;  /* 0x00007000060677ac */ /* 0x000e220008000a00 */
[----:B------:R-:W-:Y:S02]  /*0250*/  MOV R13, UR8 ;  /* 0x00000008000d7c02 */ /* 0x000fe40008000f00 */
[----:B------:R-:W-:Y:S01]  /*0260*/  MOV R11, UR5 ;  /* 0x00000005000b7c02 */ /* 0x000fe20008000f00 */
[----:B------:R-:W1:Y:S01]  /*0270*/  LDCU UR17, c[0x0][0x360] ;  /* 0x00006c00ff1177ac */ /* 0x000e620008000800 */
[----:B------:R-:W-:Y:S01]  /*0280*/  MOV R15, UR4 ;  /* 0x00000004000f7c02 */ /* 0x000fe20008000f00 */
[----:B------:R-:W2:Y:S01]  /*0290*/  LDCU.64 UR18, c[0x0][0x358] ;  /* 0x00006b00ff1277ac */ /* 0x000ea20008000a00 */
[----:B------:R-:W-:Y:S05]  /*02a0*/  BRA.U !UP3, `(.L_x_244) ;  /* 0x0000000d0b8c7547 */ /* 0x000fea000b800000 */
[----:B------:R-:W3:Y:S01]  /*02b0*/  LDCU UR14, c[0x0][0xf90] ;  /* 0x0001f200ff0e77ac */ /* 0x000ee20008000800 */
[----:B------:R-:W4:Y:S01]  /*02c0*/  LDCU UR5, c[0x0][0xf98] ;  /* 0x0001f300ff0577ac */ /* 0x000f220008000800 */
[----:B------:R-:W0:Y:S01]  /*02d0*/  LDCU.128 UR8, c[0x0][0xf80] ;  /* 0x0001f000ff0877ac */ /* 0x000e220008000c00 */
[----:B------:R-:W-:-:S05]  /*02e0*/  UMOV UR4, URZ ;  /* 0x000000ff00047c82 */ /* 0x000fca0008000000 */
.L_x_245:
[----:B------:R-:W5:Y:S01]  /*02f0*/  S2R R7, SR_TID.X ;  /* 0x0000000000077919 */ /* 0x000f620000002100 */
[----:B------:R-:W-:Y:S01]  /*0300*/  USHF.R.S32.HI UR15, URZ, 0x1f, UR12 ;  /* 0x0000001fff0f7899 */ /* 0x000fe2000801140c */
[----:B-----5:R-:W-:-:S04]  /*0310*/  IADD3 R7, PT, PT, R7, UR4, RZ ;  /* 0x0000000407077c10 */ /* 0x020fc8000fffe0ff */
[C---:B------:R-:W-:Y:S02]  /*0320*/  ISETP.GE.AND P2, PT, R7.reuse, UR13, PT ;  /* 0x0000000d07007c0c */ /* 0x040fe4000bf46270 */
[----:B-1----:R-:W-:-:S04]  /*0330*/  IADD3 R35, PT, PT, R7, UR17, RZ ;  /* 0x0000001107237c10 */ /* 0x002fc8000fffe0ff */
[----:B------:R-:W-:-:S07]  /*0340*/  ISETP.GE.AND P4, PT, R35, UR13, PT ;  /* 0x0000000d23007c0c */ /* 0x000fce000bf86270 */
[----:B------:R-:W-:-:S04]  /*0350*/  @!P2 IADD3 R0, P0, PT, R7, UR12, RZ ;  /* 0x0000000c0700ac10 */ /* 0x000fc8000ff1e0ff */
[----:B------:R-:W-:Y:S02]  /*0360*/  @!P2 LEA.HI.X.SX32 R3, R7, UR15, 0x1, P0 ;  /* 0x0000000f0703ac11 */ /* 0x000fe400080f0eff */
[----:B0-----:R-:W-:-:S04]  /*0370*/  @!P2 LEA R32, P0, R0, UR6, 0x3 ;  /* 0x000000060020ac11 */ /* 0x001fc8000f8018ff */
[----:B------:R-:W-:-:S06]  /*0380*/  @!P2 LEA.HI.X R33, R0, UR7, R3, 0x3, P0 ;  /* 0x000000070021ac11 */ /* 0x000fcc00080f1c03 */
[----:B--2---:R-:W2:Y:S01]  /*0390*/  @!P2 LDG.E.64 R32, desc[UR18][R32.64] ;  /* 0x000000122020a981 */ /* 0x004ea2000c1e1b00 */
[----:B------:R-:W-:Y:S01]  /*03a0*/  @!P4 IADD3 R0, P0, PT, R35, UR12, RZ ;  /* 0x0000000c2300cc10 */ /* 0x000fe2000ff1e0ff */
[----:B------:R-:W-:-:S03]  /*03b0*/  @!P2 IMAD.WIDE R30, R7, 0x8, R10 ;  /* 0x00000008071ea825 */ /* 0x000fc600078e020a */
[----:B------:R-:W-:Y:S02]  /*03c0*/  @!P4 LEA.HI.X.SX32 R3, R35, UR15, 0x1, P0 ;  /* 0x0000000f2303cc11 */ /* 0x000fe400080f0eff */
[C---:B------:R-:W-:Y:S01]  /*03d0*/  @!P4 LEA R28, P0, R0.reuse, UR6, 0x3 ;  /* 0x00000006001ccc11 */ /* 0x040fe2000f8018ff */
[----:B------:R-:W5:Y:S01]  /*03e0*/  @!P2 LDG.E.64 R30, desc[UR18][R30.64] ;  /* 0x000000121e1ea981 */ /* 0x000f62000c1e1b00 */
[----:B------:R-:W-:Y:S02]  /*03f0*/  CS2R R24, SRZ ;  /* 0x0000000000187805 */ /* 0x000fe4000001ff00 */
[----:B------:R-:W-:Y:S01]  /*0400*/  @!P4 LEA.HI.X R29, R0, UR7, R3, 0x3, P0 ;  /* 0x00000007001dcc11 */ /* 0x000fe200080f1c03 */
[----:B------:R-:W-:-:S05]  /*0410*/  @!P2 IMAD.WIDE R18, R7, 0x4, R14 ;  /* 0x000000040712a825 */ /* 0x000fca00078e020e */
[----:B------:R-:W3:Y:S01]  /*0420*/  @!P4 LDG.E.64 R28, desc[UR18][R28.64] ;  /* 0x000000121c1cc981 */ /* 0x000ee2000c1e1b00 */
[----:B------:R-:W-:-:S03]  /*0430*/  @!P4 IMAD.WIDE R2, R35, 0x8, R10 ;  /* 0x000000082302c825 */ /* 0x000fc600078e020a */
[----:B------:R0:W4:Y:S04]  /*0440*/  @!P2 LDG.E R25, desc[UR18][R18.64] ;  /* 0x000000121219a981 */ /* 0x000128000c1e1900 */
[----:B------:R-:W4:Y:S01]  /*0450*/  @!P4 LDG.E.64 R2, desc[UR18][R2.64] ;  /* 0x000000120202c981 */ /* 0x000f22000c1e1b00 */
[C---:B------:R-:W-:Y:S01]  /*0460*/  IADD3 R5, PT, PT, R35.reuse, UR17, RZ ;  /* 0x0000001123057c10 */ /* 0x040fe2000fffe0ff */
[----:B------:R-:W-:Y:S01]  /*0470*/  @!P4 IMAD.WIDE R26, R35, 0x4, R14 ;  /* 0x00000004231ac825 */ /* 0x000fe200078e020e */
[----:B------:R-:W-:-:S03]  /*0480*/  MOV R9, RZ ;  /* 0x000000ff00097202 */ /* 0x000fc60000000f00 */
[----:B------:R-:W-:Y:S01]  /*0490*/  HFMA2 R17, -RZ, RZ, 0, 0 ;  /* 0x00000000ff117431 */ /* 0x000fe200000001ff */
[----:B------:R-:W-:Y:S01]  /*04a0*/  ISETP.GE.AND P3, PT, R5, UR13, PT ;  /* 0x0000000d05007c0c */ /* 0x000fe2000bf66270 */
[----:B------:R-:W-:Y:S01]  /*04b0*/  @!P2 IMAD.WIDE R22, R7, 0x4, R12 ;  /* 0x000000040716a825 */ /* 0x000fe200078e020c */
[----:B------:R-:W4:Y:S04]  /*04c0*/  @!P4 LDG.E R9, desc[UR18][R26.64] ;  /* 0x000000121a09c981 */ /* 0x000f28000c1e1900 */
[----:B------:R1:W4:Y:S07]  /*04d0*/  @!P2 LDG.E R17, desc[UR18][R22.64] ;  /* 0x000000121611a981 */ /* 0x00032e000c1e1900 */
[----:B------:R-:W-:-:S04]  /*04e0*/  @!P3 IADD3 R0, P0, PT, R5, UR12, RZ ;  /* 0x0000000c0500bc10 */ /* 0x000fc8000ff1e0ff */
[----:B------:R-:W-:Y:S02]  /*04f0*/  @!P3 LEA.HI.X.SX32 R7, R5, UR15, 0x1, P0 ;  /* 0x0000000f0507bc11 */ /* 0x000fe400080f0eff */
[----:B------:R-:W-:-:S04]  /*0500*/  @!P3 LEA R6, P0, R0, UR6, 0x3 ;  /* 0x000000060006bc11 */ /* 0x000fc8000f8018ff */
[----:B------:R-:W-:Y:S01]  /*0510*/  @!P3 LEA.HI.X R7, R0, UR7, R7, 0x3, P0 ;  /* 0x000000070007bc11 */ /* 0x000fe200080f1c07 */
[----:B0-----:R-:W-:-:S05]  /*0520*/  @!P3 IMAD.WIDE R18, R5, 0x8, R10 ;  /* 0x000000080512b825 */ /* 0x001fca00078e020a */
[----:B------:R-:W4:Y:S04]  /*0530*/  @!P3 LDG.E.64 R6, desc[UR18][R6.64] ;  /* 0x000000120606b981 */ /* 0x000f28000c1e1b00 */
[----:B------:R-:W4:Y:S01]  /*0540*/  @!P3 LDG.E.64 R18, desc[UR18][R18.64] ;  /* 0x000000121212b981 */ /* 0x000f22000c1e1b00 */
[----:B------:R-:W-:Y:S02]  /*0550*/  HFMA2 R21, -RZ, RZ, 0, 0 ;  /* 0x00000000ff157431 */ /* 0x000fe400000001ff */
[----:B------:R-:W-:-:S05]  /*0560*/  @!P4 IMAD.WIDE R34, R35, 0x4, R12 ;  /* 0x000000042322c825 */ /* 0x000fca00078e020c */
[----:B------:R-:W4:Y:S01]  /*0570*/  @!P4 LDG.E R21, desc[UR18][R34.64] ;  /* 0x000000122215c981 */ /* 0x000f22000c1e1900 */
[----:B-1----:R-:W-:Y:S02]  /*0580*/  @!P2 MOV R22, 0xf0000000 ;  /* 0xf00000000016a802 */ /* 0x002fe40000000f00 */
[----:B------:R-:W-:Y:S02]  /*0590*/  @!P2 MOV R23, 0x380fffff ;  /* 0x380fffff0017a802 */ /* 0x000fe40000000f00 */
[----:B------:R-:W-:Y:S02]  /*05a0*/  PLOP3.LUT P0, PT, PT, PT, PT, 0x80, 0x8 ;  /* 0x000000000008781c */ /* 0x000fe40003f0f070 */
[----:B------:R-:W-:Y:S02]  /*05b0*/  MOV R26, UR8 ;  /* 0x00000008001a7c02 */ /* 0x000fe40008000f00 */
[----:B------:R-:W-:-:S03]  /*05c0*/  MOV R27, RZ ;  /* 0x000000ff001b7202 */ /* 0x000fc60000000f00 */
[----:B------:R-:W-:Y:S01]  /*05d0*/  FADD.FTZ R26, -R26, 1 ;  /* 0x3f8000001a1a7421 */ /* 0x000fe20000010100 */
[--C-:B--2---:R-:W-:Y:S01]  /*05e0*/  @!P2 DSETP.GEU.AND P1, PT, |R32|, R22.reuse, PT ;  /* 0x000000162000a22a */ /* 0x104fe20003f2e200 */
[----:B------:R-:W0:Y:S05]  /*05f0*/  @!P2 F2F.F32.F64 R0, R32 ;  /* 0x000000200000a310 */ /* 0x000e2a0000301000 */
[----:B------:R-:W-:Y:S01]  /*0600*/  @!P2 PLOP3.LUT P0, PT, P1, PT, PT, 0x80, 0x8 ;  /* 0x000000000008a81c */ /* 0x000fe20000f0f070 */
[----:B-----5:R-:W-:-:S12]  /*0610*/  @!P2 DSETP.GEU.AND P1, PT, |R30|, R22, PT ;  /* 0x000000161e00a22a */ /* 0x020fd80003f2e200 */
[----:B0-----:R-:W-:-:S05]  /*0620*/  @!P0 FMUL R0, R0, 1.175494350822287508e-38 ;  /* 0x0080000000008820 */ /* 0x001fca0000400000 */
[----:B------:R-:W-:Y:S02]  /*0630*/  @!P2 MOV R27, R0 ;  /* 0x00000000001ba202 */ /* 0x000fe40000000f00 */
[----:B------:R-:W0:Y:S01]  /*0640*/  MUFU.RCP R0, UR10 ;  /* 0x0000000a00007d08 */ /* 0x000e220008001000 */
[----:B------:R-:W-:Y:S02]  /*0650*/  @!P4 MOV R22, 0xf0000000 ;  /* 0xf00000000016c802 */ /* 0x000fe40000000f00 */
[----:B------:R-:W-:Y:S01]  /*0660*/  FMUL.FTZ R4, R26, R27 ;  /* 0x0000001b1a047220 */ /* 0x000fe20000410000 */
[----:B------:R-:W-:-:S03]  /*0670*/  @!P4 MOV R23, 0x380fffff ;  /* 0x380fffff0017c802 */ /* 0x000fc60000000f00 */
[----:B------:R-:W-:-:S03]  /*0680*/  FMUL.FTZ R4, R4, R27 ;  /* 0x0000001b04047220 */ /* 0x000fc60000410000 */
[--C-:B---3--:R-:W-:Y:S01]  /*0690*/  @!P4 DSETP.GEU.AND P5, PT, |R28|, R22.reuse, PT ;  /* 0x000000161c00c22a */ /* 0x108fe20003fae200 */
[----:B----4-:R-:W-:Y:S01]  /*06a0*/  FFMA.FTZ R25, R25, UR8, R4 ;  /* 0x0000000819197c23 */ /* 0x010fe20008010004 */
[----:B------:R-:W-:Y:S01]  /*06b0*/  PLOP3.LUT P0, PT, PT, PT, PT, 0x80, 0x8 ;  /* 0x000000000008781c */ /* 0x000fe20003f0f070 */
[----:B------:R1:W2:Y:S01]  /*06c0*/  @!P4 F2F.F32.F64 R8, R28 ;  /* 0x0000001c0008c310 */ /* 0x0002a20000301000 */
[----:B------:R-:W-:Y:S01]  /*06d0*/  @!P2 PLOP3.LUT P0, PT, P1, PT, PT, 0x80, 0x8 ;  /* 0x000000000008a81c */ /* 0x000fe20000f0f070 */
[----:B------:R-:W-:Y:S01]  /*06e0*/  @!P4 DSETP.GEU.AND P6, PT, |R2|, R22, PT ;  /* 0x000000160200c22a */ /* 0x000fe20003fce200 */
[----:B------:R-:W-:Y:S01]  /*06f0*/  PLOP3.LUT P1, PT, PT, PT, PT, 0x80, 0x8 ;  /* 0x000000000008781c */ /* 0x000fe20003f2f070 */
[----:B0-----:R-:W-:Y:S01]  /*0700*/  FMUL.FTZ R16, R25, R0 ;  /* 0x0000000019107220 */ /* 0x001fe20000410000 */
[----:B------:R-:W-:Y:S01]  /*0710*/  @!P4 PLOP3.LUT P1, PT, P5, PT, PT, 0x80, 0x8 ;  /* 0x000000000008c81c */ /* 0x000fe20002f2f070 */
[----:B------:R-:W0:Y:S04]  /*0720*/  LDC R4, c[0x0][0xf7c] ;  /* 0x0003df00ff047b82 */ /* 0x000e280000000800 */
[----:B------:R-:W3:Y:S01]  /*0730*/  MUFU.SQRT R16, R16 ;  /* 0x0000001000107308 */ /* 0x000ee20000002000 */
[----:B-1----:R-:W-:Y:S01]  /*0740*/  HFMA2 R29, -RZ, RZ, 0, 0 ;  /* 0x00000000ff1d7431 */ /* 0x002fe200000001ff */
[----:B------:R-:W-:-:S06]  /*0750*/  PLOP3.LUT P5, PT, PT, PT, PT, 0x80, 0x8 ;  /* 0x000000000008781c */ /* 0x000fcc0003faf070 */
[----:B--2---:R-:W-:Y:S01]  /*0760*/  @!P1 FMUL R8, R8, 1.175494350822287508e-38 ;  /* 0x0080000008089820 */ /* 0x004fe20000400000 */
[----:B------:R-:W1:Y:S01]  /*0770*/  @!P4 F2F.F32.F64 R2, R2 ;  /* 0x000000020002c310 */ /* 0x000e620000301000 */
[----:B------:R-:W-:-:S03]  /*0780*/  @!P4 PLOP3.LUT P5, PT, P6, PT, PT, 0x80, 0x8 ;  /* 0x000000000008c81c */ /* 0x000fc600037af070 */
[----:B------:R-:W-:Y:S01]  /*0790*/  @!P4 MOV R29, R8 ;  /* 0x00000008001dc202 */ /* 0x000fe20000000f00 */
[----:B---3--:R-:W-:-:S04]  /*07a0*/  FADD.FTZ R8, R16, UR11 ;  /* 0x0000000b10087e21 */ /* 0x008fc80008010000 */
[----:B------:R-:W-:-:S04]  /*07b0*/  FMUL.FTZ R16, R26, R29 ;  /* 0x0000001d1a107220 */ /* 0x000fc80000410000 */
[----:B------:R-:W-:Y:S01]  /*07c0*/  FMUL.FTZ R16, R16, R29 ;  /* 0x0000001d10107220 */ /* 0x000fe20000410000 */
[----:B-1----:R-:W-:-:S03]  /*07d0*/  @!P5 FMUL R2, R2, 1.175494350822287508e-38 ;  /* 0x008000000202d820 */ /* 0x002fc60000400000 */
[----:B------:R-:W-:Y:S01]  /*07e0*/  FFMA.FTZ R9, R9, UR8, R16 ;  /* 0x0000000809097c23 */ /* 0x000fe20008010010 */
[----:B------:R-:W-:Y:S02]  /*07f0*/  MOV R23, RZ ;  /* 0x000000ff00177202 */ /* 0x000fe40000000f00 */
[----:B------:R-:W-:Y:S01]  /*0800*/  @!P4 MOV R23, R2 ;  /* 0x000000020017c202 */ /* 0x000fe20000000f00 */
[----:B------:R-:W-:Y:S01]  /*0810*/  FMUL.FTZ R28, R9, R0 ;  /* 0x00000000091c7220 */ /* 0x000fe20000410000 */
[----:B0-----:R-:W-:Y:S01]  /*0820*/  FADD.FTZ R2, -R4, 1 ;  /* 0x3f80000004027421 */ /* 0x001fe20000010100 */
[----:B------:R-:W0:Y:S03]  /*0830*/  @!P2 F2F.F32.F64 R30, R30 ;  /* 0x0000001e001ea310 */ /* 0x000e260000301000 */
[----:B------:R-:W-:-:S05]  /*0840*/  FMUL.FTZ R22, R2, R27 ;  /* 0x0000001b02167220 */ /* 0x000fca0000410000 */
[----:B------:R-:W1:Y:S01]  /*0850*/  MUFU.SQRT R28, R28 ;  /* 0x0000001c001c7308 */ /* 0x000e620000002000 */
[----:B------:R-:W-:Y:S01]  /*0860*/  FFMA.FTZ R22, R17, R4, R22 ;  /* 0x0000000411167223 */ /* 0x000fe20000010016 */
[----:B------:R-:W-:Y:S02]  /*0870*/  @!P3 MOV R16, 0xf0000000 ;  /* 0xf00000000010b802 */ /* 0x000fe40000000f00 */
[----:B------:R-:W-:-:S04]  /*0880*/  @!P3 MOV R17, 0x380fffff ;  /* 0x380fffff0011b802 */ /* 0x000fc80000000f00 */
[----:B------:R-:W2:Y:S02]  /*0890*/  MUFU.RCP R3, UR9 ;  /* 0x0000000900037d08 */ /* 0x000ea40008001000 */
[----:B------:R-:W-:-:S06]  /*08a0*/  @!P3 DSETP.GEU.AND P1, PT, |R6|, R16, PT ;  /* 0x000000100600b22a */ /* 0x000fcc0003f2e200 */
[----:B------:R-:W3:Y:S01]  /*08b0*/  MUFU.RCP R8, R8 ;  /* 0x0000000800087308 */ /* 0x000ee20000001000 */
[----:B0-----:R-:W-:Y:S01]  /*08c0*/  @!P0 FMUL R30, R30, 1.175494350822287508e-38 ;  /* 0x008000001e1e8820 */ /* 0x001fe20000400000 */
[----:B------:R-:W-:Y:S01]  /*08d0*/  @!P3 DSETP.GEU.AND P5, PT, |R18|, R16, PT ;  /* 0x000000101200b22a */ /* 0x000fe20003fae200 */
[----:B------:R-:W-:Y:S01]  /*08e0*/  PLOP3.LUT P0, PT, PT, PT, PT, 0x80, 0x8 ;  /* 0x000000000008781c */ /* 0x000fe20003f0f070 */
[----:B-1----:R-:W-:Y:S01]  /*08f0*/  FADD.FTZ R16, R28, UR11 ;  /* 0x0000000b1c107e21 */ /* 0x002fe20008010000 */
[----:B------:R-:W-:-:S03]  /*0900*/  @!P3 PLOP3.LUT P0, PT, P1, PT, PT, 0x80, 0x8 ;  /* 0x000000000008b81c */ /* 0x000fc60000f0f070 */
[----:B------:R-:W0:Y:S01]  /*0910*/  @!P3 F2F.F32.F64 R20, R6 ;  /* 0x000000060014b310 */ /* 0x000e220000301000 */
[----:B--2---:R-:W-:Y:S01]  /*0920*/  FMUL.FTZ R27, R22, R3 ;  /* 0x00000003161b7220 */ /* 0x004fe20000410000 */
[----:B------:R-:W-:-:S06]  /*0930*/  @!P2 MOV R24, R30 ;  /* 0x0000001e0018a202 */ /* 0x000fcc0000000f00 */
[----:B------:R-:W1:Y:S01]  /*0940*/  MUFU.RCP R16, R16 ;  /* 0x0000001000107308 */ /* 0x000e620000001000 */
[----:B---3--:R-:W-:Y:S01]  /*0950*/  FMUL.FTZ R27, R27, R8 ;  /* 0x000000081b1b7220 */ /* 0x008fe20000410000 */
[----:B------:R-:W-:-:S03]  /*0960*/  FMUL.FTZ R8, R2, R29 ;  /* 0x0000001d02087220 */ /* 0x000fc60000410000 */
[----:B------:R-:W-:Y:S01]  /*0970*/  FFMA.FTZ R27, R24, UR5, R27 ;  /* 0x00000005181b7c23 */ /* 0x000fe2000801001b */
[----:B0-----:R-:W-:Y:S01]  /*0980*/  @!P0 FMUL R20, R20, 1.175494350822287508e-38 ;  /* 0x0080000014148820 */ /* 0x001fe20000400000 */
[----:B------:R-:W-:Y:S02]  /*0990*/  FFMA.FTZ R8, R21, R4, R8 ;  /* 0x0000000415087223 */ /* 0x000fe40000010008 */
[----:B------:R-:W-:Y:S01]  /*09a0*/  FFMA.FTZ R24, -R27, UR14, R24 ;  /* 0x0000000e1b187c23 */ /* 0x000fe20008010118 */
[----:B------:R-:W-:Y:S02]  /*09b0*/  MOV R27, RZ ;  /* 0x000000ff001b7202 */ /* 0x000fe40000000f00 */
[----:B------:R-:W-:Y:S01]  /*09c0*/  @!P3 MOV R27, R20 ;  /* 0x00000014001bb202 */ /* 0x000fe20000000f00 */
[----:B------:R-:W-:Y:S01]  /*09d0*/  FMUL.FTZ R17, R8, R3 ;  /* 0x0000000308117220 */ /* 0x000fe20000410000 */
[----:B------:R-:W-:-:S03]  /*09e0*/  HFMA2 R20, -RZ, RZ, 0, 0 ;  /* 0x00000000ff147431 */ /* 0x000fc600000001ff */
[----:B-1----:R-:W-:Y:S01]  /*09f0*/  FMUL.FTZ R28, R17, R16 ;  /* 0x00000010111c7220 */ /* 0x002fe20000410000 */
[----:B------:R-:W-:-:S05]  /*0a00*/  @!P3 IMAD.WIDE R16, R5, 0x4, R14 ;  /* 0x000000040510b825 */ /* 0x000fca00078e020e */
[----:B------:R0:W2:Y:S01]  /*0a10*/  @!P3 LDG.E R20, desc[UR18][R16.64] ;  /* 0x000000121014b981 */ /* 0x0000a2000c1e1900 */
[----:B------:R-:W-:Y:S02]  /*0a20*/  HFMA2 R21, -RZ, RZ, 0, 0 ;  /* 0x00000000ff157431 */ /* 0x000fe400000001ff */
[----:B------:R-:W-:-:S05]  /*0a30*/  @!P3 IMAD.WIDE R6, R5, 0x4, R12 ;  /* 0x000000040506b825 */ /* 0x000fca00078e020c */
[----:B------:R1:W3:Y:S01]  /*0a40*/  @!P3 LDG.E R21, desc[UR18][R6.64] ;  /* 0x000000120615b981 */ /* 0x0002e2000c1e1900 */
[----:B------:R-:W-:-:S04]  /*0a50*/  IADD3 R5, PT, PT, R5, UR17, RZ ;  /* 0x0000001105057c10 */ /* 0x000fc8000fffe0ff */
[----:B------:R-:W-:Y:S02]  /*0a60*/  ISETP.GE.AND P1, PT, R5, UR13, PT ;  /* 0x0000000d05007c0c */ /* 0x000fe4000bf26270 */
[----:B------:R-:W-:Y:S02]  /*0a70*/  PLOP3.LUT P0, PT, PT, PT, PT, 0x80, 0x8 ;  /* 0x000000000008781c */ /* 0x000fe40003f0f070 */
[----:B------:R-:W-:-:S09]  /*0a80*/  @!P3 PLOP3.LUT P0, PT, P5, PT, PT, 0x80, 0x8 ;  /* 0x000000000008b81c */ /* 0x000fd20002f0f070 */
[----:B0-----:R-:W-:-:S04]  /*0a90*/  @!P1 IADD3 R17, P5, PT, R5, UR12, RZ ;  /* 0x0000000c05119c10 */ /* 0x001fc8000ffbe0ff */
[----:B------:R-:W-:Y:S02]  /*0aa0*/  @!P1 LEA.HI.X.SX32 R30, R5, UR15, 0x1, P5 ;  /* 0x0000000f051e9c11 */ /* 0x000fe4000a8f0eff */
[----:B------:R-:W-:-:S04]  /*0ab0*/  @!P1 LEA R16, P5, R17, UR6, 0x3 ;  /* 0x0000000611109c11 */ /* 0x000fc8000f8a18ff */
[----:B------:R-:W-:-:S06]  /*0ac0*/  @!P1 LEA.HI.X R17, R17, UR7, R30, 0x3, P5 ;  /* 0x0000000711119c11 */ /* 0x000fcc000a8f1c1e */
[----:B------:R-:W4:Y:S01]  /*0ad0*/  @!P1 LDG.E.64 R16, desc[UR18][R16.64] ;  /* 0x0000001210109981 */ /* 0x000f22000c1e1b00 */
[----:B-1----:R-:W-:Y:S01]  /*0ae0*/  FMUL.FTZ R6, R26, R27 ;  /* 0x0000001b1a067220 */ /* 0x002fe20000410000 */
[----:B------:R-:W-:-:S03]  /*0af0*/  FFMA.FTZ R28, R23, UR5, R28 ;  /* 0x00000005171c7c23 */ /* 0x000fc6000801001c */
[-C--:B------:R-:W-:Y:S01]  /*0b00*/  FMUL.FTZ R7, R6, R27.reuse ;  /* 0x0000001b06077220 */ /* 0x080fe20000410000 */
[----:B------:R-:W-:Y:S01]  /*0b10*/  FFMA.FTZ R23, -R28, UR14, R23 ;  /* 0x0000000e1c177c23 */ /* 0x000fe20008010117 */
[----:B------:R-:W0:Y:S01]  /*0b20*/  @!P3 F2F.F32.F64 R18, R18 ;  /* 0x000000120012b310 */ /* 0x000e220000301000 */
[----:B------:R-:W-:Y:S01]  /*0b30*/  FMUL.FTZ R6, R2, R27 ;  /* 0x0000001b02067220 */ /* 0x000fe20000410000 */
[----:B------:R-:W-:Y:S02]  /*0b40*/  HFMA2 R27, -RZ, RZ, 0, 0 ;  /* 0x00000000ff1b7431 */ /* 0x000fe400000001ff */
[----:B0-----:R-:W-:-:S05]  /*0b50*/  @!P0 FMUL R18, R18, 1.175494350822287508e-38 ;  /* 0x0080000012128820 */ /* 0x001fca0000400000 */
[----:B------:R-:W-:Y:S01]  /*0b60*/  @!P3 MOV R27, R18 ;  /* 0x00000012001bb202 */ /* 0x000fe20000000f00 */
[----:B--2---:R-:W-:-:S04]  /*0b70*/  FFMA.FTZ R7, R20, UR8, R7 ;  /* 0x0000000814077c23 */ /* 0x004fc80008010007 */
[----:B------:R-:W-:-:S06]  /*0b80*/  FMUL.FTZ R28, R7, R0 ;  /* 0x00000000071c7220 */ /* 0x000fcc0000410000 */
[----:B------:R-:W0:Y:S01]  /*0b90*/  MUFU.SQRT R28, R28 ;  /* 0x0000001c001c7308 */ /* 0x000e220000002000 */
[----:B---3--:R-:W-:Y:S01]  /*0ba0*/  FFMA.FTZ R6, R21, R4, R6 ;  /* 0x0000000415067223 */ /* 0x008fe20000010006 */
[----:B0-----:R-:W-:-:S06]  /*0bb0*/  FADD.FTZ R20, R28, UR11 ;  /* 0x0000000b1c147e21 */ /* 0x001fcc0008010000 */
[----:B------:R-:W0:Y:S01]  /*0bc0*/  MUFU.RCP R20, R20 ;  /* 0x0000001400147308 */ /* 0x000e220000001000 */
[----:B------:R-:W-:-:S04]  /*0bd0*/  FMUL.FTZ R19, R6, R3 ;  /* 0x0000000306137220 */ /* 0x000fc80000410000 */
[----:B0-----:R-:W-:Y:S01]  /*0be0*/  FMUL.FTZ R28, R19, R20 ;  /* 0x00000014131c7220 */ /* 0x001fe20000410000 */
[----:B------:R-:W-:-:S06]  /*0bf0*/  @!P1 IMAD.WIDE R18, R5, 0x8, R10 ;  /* 0x0000000805129825 */ /* 0x000fcc00078e020a */
[----:B------:R-:W2:Y:S01]  /*0c00*/  @!P1 LDG.E.64 R18, desc[UR18][R18.64] ;  /* 0x0000001212129981 */ /* 0x000ea2000c1e1b00 */
[----:B------:R-:W-:Y:S02]  /*0c10*/  @!P1 MOV R20, 0xf0000000 ;  /* 0xf000000000149802 */ /* 0x000fe40000000f00 */
[----:B------:R-:W-:Y:S01]  /*0c20*/  @!P1 MOV R21, 0x380fffff ;  /* 0x380fffff00159802 */ /* 0x000fe20000000f00 */
[----:B------:R-:W-:-:S05]  /*0c30*/  FFMA.FTZ R28, R27, UR5, R28 ;  /* 0x000000051b1c7c23 */ /* 0x000fca000801001c */
[----:B----4-:R-:W-:Y:S01]  /*0c40*/  @!P1 DSETP.GEU.AND P5, PT, |R16|, R20, PT ;  /* 0x000000141000922a */ /* 0x010fe20003fae200 */
[----:B------:R-:W-:Y:S01]  /*0c50*/  FFMA.FTZ R27, -R28, UR14, R27 ;  /* 0x0000000e1c1b7c23 */ /* 0x000fe2000801011b */
[----:B------:R-:W-:Y:S01]  /*0c60*/  PLOP3.LUT P0, PT, PT, PT, PT, 0x80, 0x8 ;  /* 0x000000000008781c */ /* 0x000fe20003f0f070 */
[----:B------:R-:W0:Y:S03]  /*0c70*/  @!P1 F2F.F32.F64 R28, R16 ;  /* 0x00000010001c9310 */ /* 0x000e260000301000 */
[----:B------:R-:W-:Y:S01]  /*0c80*/  @!P1 PLOP3.LUT P0, PT, P5, PT, PT, 0x80, 0x8 ;  /* 0x000000000008981c */ /* 0x000fe20002f0f070 */
[----:B------:R-:W-:-:S12]  /*0c90*/  HFMA2 R33, -RZ, RZ, 0, 0 ;  /* 0x00000000ff217431 */ /* 0x000fd800000001ff */
[----:B0-----:R-:W-:-:S05]  /*0ca0*/  @!P0 FMUL R28, R28, 1.175494350822287508e-38 ;  /* 0x008000001c1c8820 */ /* 0x001fca0000400000 */
[----:B------:R-:W-:-:S05]  /*0cb0*/  @!P1 MOV R33, R28 ;  /* 0x0000001c00219202 */ /* 0x000fca0000000f00 */
[-C--:B------:R-:W-:Y:S01]  /*0cc0*/  FMUL.FTZ R26, R26, R33.reuse ;  /* 0x000000211a1a7220 */ /* 0x080fe20000410000 */
[----:B------:R-:W-:-:S03]  /*0cd0*/  FMUL.FTZ R2, R2, R33 ;  /* 0x0000002102027220 */ /* 0x000fc60000410000 */
[----:B------:R-:W-:Y:S01]  /*0ce0*/  FMUL.FTZ R26, R26, R33 ;  /* 0x000000211a1a7220 */ /* 0x000fe20000410000 */
[----:B------:R-:W-:Y:S02]  /*0cf0*/  HFMA2 R33, -RZ, RZ, 0, 0 ;  /* 0x00000000ff217431 */ /* 0x000fe400000001ff */
[----:B------:R-:W-:-:S05]  /*0d00*/  @!P1 IMAD.WIDE R16, R5, 0x4, R14 ;  /* 0x0000000405109825 */ /* 0x000fca00078e020e */
[----:B------:R-:W3:Y:S01]  /*0d10*/  @!P1 LDG.E R33, desc[UR18][R16.64] ;  /* 0x0000001210219981 */ /* 0x000ee2000c1e1900 */
[----:B------:R-:W-:Y:S01]  /*0d20*/  MOV R31, RZ ;  /* 0x000000ff001f7202 */ /* 0x000fe20000000f00 */
[----:B--2---:R-:W-:Y:S01]  /*0d30*/  @!P1 DSETP.GEU.AND P5, PT, |R18|, R20, PT ;  /* 0x000000141200922a */ /* 0x004fe20003fae200 */
[----:B------:R-:W-:-:S05]  /*0d40*/  @!P1 IMAD.WIDE R20, R5, 0x4, R12 ;  /* 0x0000000405149825 */ /* 0x000fca00078e020c */
[----:B------:R0:W2:Y:S02]  /*0d50*/  @!P1 LDG.E R31, desc[UR18][R20.64] ;  /* 0x00000012141f9981 */ /* 0x0000a4000c1e1900 */
[----:B0-----:R-:W0:Y:S01]  /*0d60*/  S2R R21, SR_TID.X ;  /* 0x0000000000157919 */ /* 0x001e220000002100 */
[----:B------:R1:W4:Y:S01]  /*0d70*/  @!P1 F2F.F32.F64 R29, R18 ;  /* 0x00000012001d9310 */ /* 0x0003220000301000 */
[----:B------:R-:W-:Y:S02]  /*0d80*/  PLOP3.LUT P0, PT, PT, PT, PT, 0x80, 0x8 ;  /* 0x000000000008781c */ /* 0x000fe40003f0f070 */
[----:B------:R-:W-:Y:S01]  /*0d90*/  @!P1 PLOP3.LUT P0, PT, P5, PT, PT, 0x80, 0x8 ;  /* 0x000000000008981c */ /* 0x000fe20002f0f070 */
[----:B---3--:R-:W-:-:S04]  /*0da0*/  FFMA.FTZ R33, R33, UR8, R26 ;  /* 0x0000000821217c23 */ /* 0x008fc8000801001a */
[----:B------:R-:W-:-:S06]  /*0db0*/  FMUL.FTZ R26, R33, R0 ;  /* 0x00000000211a7220 */ /* 0x000fcc0000410000 */
[----:B------:R-:W3:Y:S01]  /*0dc0*/  MUFU.SQRT R26, R26 ;  /* 0x0000001a001a7308 */ /* 0x000ee20000002000 */
[----:B------:R-:W-:Y:S02]  /*0dd0*/  HFMA2 R0, -RZ, RZ, 0, 0 ;  /* 0x00000000ff007431 */ /* 0x000fe400000001ff */
[----:B---3--:R-:W-:-:S06]  /*0de0*/  FADD.FTZ R20, R26, UR11 ;  /* 0x0000000b1a147e21 */ /* 0x008fcc0008010000 */
[----:B------:R-:W3:Y:S01]  /*0df0*/  MUFU.RCP R20, R20 ;  /* 0x0000001400147308 */ /* 0x000ee20000001000 */
[----:B-1----:R-:W-:Y:S01]  /*0e00*/  @!P2 FMUL.FTZ R18, R24, 1 ;  /* 0x3f8000001812a820 */ /* 0x002fe20000410000 */
[----:B----4-:R-:W-:-:S05]  /*0e10*/  @!P0 FMUL R29, R29, 1.175494350822287508e-38 ;  /* 0x008000001d1d8820 */ /* 0x010fca0000400000 */
[----:B------:R-:W-:Y:S01]  /*0e20*/  @!P1 MOV R0, R29 ;  /* 0x0000001d00009202 */ /* 0x000fe20000000f00 */
[----:B------:R-:W1:Y:S01]  /*0e30*/  @!P2 F2F.F64.F32 R18, R18 ;  /* 0x000000120012a310 */ /* 0x000e620000201800 */
[----:B------:R-:W-:Y:S01]  /*0e40*/  @!P4 FMUL.FTZ R16, R23, 1 ;  /* 0x3f8000001710c820 */ /* 0x000fe20000410000 */
[----:B------:R-:W-:Y:S01]  /*0e50*/  @!P3 FMUL.FTZ R30, R27, 1 ;  /* 0x3f8000001b1eb820 */ /* 0x000fe20000410000 */
[----:B--2---:R-:W-:Y:S01]  /*0e60*/  FFMA.FTZ R4, R31, R4, R2 ;  /* 0x000000041f047223 */ /* 0x004fe20000010002 */
[----:B0-----:R-:W-:-:S03]  /*0e70*/  IADD3 R31, PT, PT, R21, UR4, RZ ;  /* 0x00000004151f7c10 */ /* 0x001fc6000fffe0ff */
[----:B------:R-:W-:-:S04]  /*0e80*/  FMUL.FTZ R17, R4, R3 ;  /* 0x0000000304117220 */ /* 0x000fc80000410000 */
[----:B---3--:R-:W-:-:S04]  /*0e90*/  FMUL.FTZ R21, R17, R20 ;  /* 0x0000001411157220 */ /* 0x008fc80000410000 */
[----:B------:R-:W-:Y:S01]  /*0ea0*/  FFMA.FTZ R29, R0, UR5, R21 ;  /* 0x00000005001d7c23 */ /* 0x000fe20008010015 */
[----:B------:R-:W-:Y:S01]  /*0eb0*/  @!P2 IMAD.WIDE R2, R31, 0x8, R10 ;  /* 0x000000081f02a825 */ /* 0x000fe200078e020a */
[----:B------:R-:W0:Y:S03]  /*0ec0*/  @!P4 F2F.F64.F32 R16, R16 ;  /* 0x000000100010c310 */ /* 0x000e260000201800 */
[----:B------:R-:W-:Y:S01]  /*0ed0*/  FFMA.FTZ R0, -R29, UR14, R0 ;  /* 0x0000000e1d007c23 */ /* 0x000fe20008010100 */
[C---:B------:R-:W-:Y:S01]  /*0ee0*/  @!P2 IMAD.WIDE R20, R31.reuse, 0x4, R12 ;  /* 0x000000041f14a825 */ /* 0x040fe200078e020c */
[----:B------:R-:W-:-:S03]  /*0ef0*/  IADD3 R23, PT, PT, R31, UR17, RZ ;  /* 0x000000111f177c10 */ /* 0x000fc6000fffe0ff */
[----:B------:R-:W-:Y:S01]  /*0f00*/  @!P1 FMUL.FTZ R0, R0, 1 ;  /* 0x3f80000000009820 */ /* 0x000fe20000410000 */
[----:B------:R-:W-:Y:S02]  /*0f10*/  @!P2 IMAD.WIDE R26, R31, 0x4, R14 ;  /* 0x000000041f1aa825 */ /* 0x000fe400078e020e */
[----:B------:R-:W2:Y:S01]  /*0f20*/  @!P3 F2F.F64.F32 R30, R30 ;  /* 0x0000001e001eb310 */ /* 0x000ea20000201800 */
[----:B-1----:R1:W-:Y:S01]  /*0f30*/  @!P2 STG.E.64 desc[UR18][R2.64], R18 ;  /* 0x000000120200a986 */ /* 0x0023e2000c101b12 */
[C---:B------:R-:W-:Y:S01]  /*0f40*/  IADD3 R24, PT, PT, R23.reuse, UR17, RZ ;  /* 0x0000001117187c10 */ /* 0x040fe2000fffe0ff */
[C---:B------:R-:W-:Y:S02]  /*0f50*/  @!P4 IMAD.WIDE R28, R23.reuse, 0x8, R10 ;  /* 0x00000008171cc825 */ /* 0x040fe400078e020a */
[----:B------:R3:W-:Y:S02]  /*0f60*/  @!P2 STG.E desc[UR18][R20.64], R22 ;  /* 0x000000161400a986 */ /* 0x0007e4000c101912 */
[C---:B------:R-:W-:Y:S01]  /*0f70*/  @!P4 IMAD.WIDE R36, R23.reuse, 0x4, R14 ;  /* 0x000000041724c825 */ /* 0x040fe200078e020e */
[----:B-1----:R-:W1:Y:S03]  /*0f80*/  @!P1 F2F.F64.F32 R2, R0 ;  /* 0x0000000000029310 */ /* 0x002e660000201800 */
[----:B------:R-:W-:Y:S01]  /*0f90*/  @!P4 IMAD.WIDE R18, R23, 0x4, R12 ;  /* 0x000000041712c825 */ /* 0x000fe200078e020c */
[----:B------:R4:W-:Y:S03]  /*0fa0*/  @!P2 STG.E desc[UR18][R26.64], R25 ;  /* 0x000000191a00a986 */ /* 0x0009e6000c101912 */
[C---:B------:R-:W-:Y:S01]  /*0fb0*/  @!P3 IMAD.WIDE R34, R24.reuse, 0x8, R10 ;  /* 0x000000081822b825 */ /* 0x040fe200078e020a */
[----:B0-----:R0:W-:Y:S03]  /*0fc0*/  @!P4 STG.E.64 desc[UR18][R28.64], R16 ;  /* 0x000000101c00c986 */ /* 0x0011e6000c101b12 */
[C---:B---3--:R-:W-:Y:S01]  /*0fd0*/  @!P3 IMAD.WIDE R20, R24.reuse, 0x4, R12 ;  /* 0x000000041814b825 */ /* 0x048fe200078e020c */
[----:B------:R3:W-:Y:S03]  /*0fe0*/  @!P4 STG.E desc[UR18][R18.64], R8 ;  /* 0x000000081200c986 */ /* 0x0007e6000c101912 */
[----:B------:R-:W-:Y:S01]  /*0ff0*/  @!P3 IMAD.WIDE R22, R24, 0x4, R14 ;  /* 0x000000041816b825 */ /* 0x000fe200078e020e */
[----:B------:R3:W-:Y:S03]  /*1000*/  @!P4 STG.E desc[UR18][R36.64], R9 ;  /* 0x000000092400c986 */ /* 0x0007e6000c101912 */
[C---:B----4-:R-:W-:Y:S01]  /*1010*/  @!P1 IMAD.WIDE R24, R5.reuse, 0x4, R12 ;  /* 0x0000000405189825 */ /* 0x050fe200078e020c */
[----:B--2---:R3:W-:Y:S03]  /*1020*/  @!P3 STG.E.64 desc[UR18][R34.64], R30 ;  /* 0x0000001e2200b986 */ /* 0x0047e6000c101b12 */
[C---:B0-----:R-:W-:Y:S01]  /*1030*/  @!P1 IMAD.WIDE R16, R5.reuse, 0x8, R10 ;  /* 0x0000000805109825 */ /* 0x041fe200078e020a */
[----:B------:R3:W-:Y:S03]  /*1040*/  @!P3 STG.E desc[UR18][R20.64], R6 ;  /* 0x000000061400b986 */ /* 0x0007e6000c101912 */
[----:B------:R-:W-:Y:S01]  /*1050*/  @!P1 IMAD.WIDE R26, R5, 0x4, R14 ;  /* 0x00000004051a9825 */ /* 0x000fe200078e020e */
[----:B------:R3:W-:Y:S04]  /*1060*/  @!P3 STG.E desc[UR18][R22.64], R7 ;  /* 0x000000071600b986 */ /* 0x0007e8000c101912 */
[----:B-1----:R3:W-:Y:S04]  /*1070*/  @!P1 STG.E.64 desc[UR18][R16.64], R2 ;  /* 0x0000000210009986 */ /* 0x0027e8000c101b12 */
[----:B------:R3:W-:Y:S04]  /*1080*/  @!P1 STG.E desc[UR18][R24.64], R4 ;  /* 0x0000000418009986 */ /* 0x0007e8000c101912 */
[----:B------:R3:W-:Y:S01]  /*1090*/  @!P1 STG.E desc[UR18][R26.64], R33 ;  /* 0x000000211a009986 */ /* 0x0007e2000c101912 */
[----:B------:R-:W-:-:S04]  /*10a0*/  ULEA UR4, UR17, UR4, 0x2 ;  /* 0x0000000411047291 */ /* 0x000fc8000f8e10ff */
[----:B------:R-:W-:-:S09]  /*10b0*/  UISETP.GE.AND UP0, UPT, UR4, UR13, UPT ;  /* 0x0000000d0400728c */ /* 0x000fd2000bf06270 */
[----:B---3--:R-:W-:Y:S05]  /*10c0*/  BRA.U !UP0, `(.L_x_245) ;  /* 0xfffffff108887547 */ /* 0x008fea000b83ffff */
[----:B------:R-:W-:Y:S05]  /*10d0*/  EXIT ;  /* 0x000000000000794d */ /* 0x000fea0003800000 */
.L_x_244:
[----:B------:R-:W3:Y:S01]  /*10e0*/  S2R R0, SR_TID.X ;  /* 0x0000000000007919 */ /* 0x000ee20000002100 */
[----:B------:R-:W4:Y:S01]  /*10f0*/  LDCU UR11, c[0x0][0xf90] ;  /* 0x0001f200ff0b77ac */ /* 0x000f220008000800 */
[----:B------:R-:W0:Y:S01]  /*1100*/  LDCU UR10, c[0x0][0xf84] ;  /* 0x0001f080ff0a77ac */ /* 0x000e220008000800 */
[----:B------:R-:W0:Y:S01]  /*1110*/  LDCU UR5, c[0x0][0xf98] ;  /* 0x0001f300ff0577ac */ /* 0x000e220008000800 */
[----:B------:R-:W0:Y:S01]  /*1120*/  LDCU.64 UR8, c[0x0][0xf88] ;  /* 0x0001f100ff0877ac */ /* 0x000e220008000a00 */
[----:B------:R-:W-:-:S05]  /*1130*/  UMOV UR4, URZ ;  /* 0x000000ff00047c82 */ /* 0x000fca0008000000 */
.L_x_254:
[----:B--23--:R-:W-:Y:S01]  /*1140*/  IADD3 R2, PT, PT, R0, UR4, RZ ;  /* 0x0000000400027c10 */ /* 0x00cfe2000fffe0ff */
[----:B------:R-:W-:-:S03]  /*1150*/  USHF.R.S32.HI UR14, URZ, 0x1f, UR12 ;  /* 0x0000001fff0e7899 */ /* 0x000fc6000801140c */
[C---:B------:R-:W-:Y:S02]  /*1160*/  ISETP.GE.AND P6, PT, R2.reuse, UR13, PT ;  /* 0x0000000d02007c0c */ /* 0x040fe4000bfc6270 */
[----:B-1----:R-:W-:-:S04]  /*1170*/  IADD3 R25, PT, PT, R2, UR17, RZ ;  /* 0x0000001102197c10 */ /* 0x002fc8000fffe0ff */
[----:B------:R-:W-:-:S07]  /*1180*/  ISETP.GE.AND P2, PT, R25, UR13, PT ;  /* 0x0000000d19007c0c */ /* 0x000fce000bf46270 */
[C---:B------:R-:W-:Y:S01]  /*1190*/  @!P6 IADD3 R3, P0, PT, R2.reuse, UR12, RZ ;  /* 0x0000000c0203ec10 */ /* 0x040fe2000ff1e0ff */
[----:B------:R-:W-:-:S03]  /*11a0*/  @!P6 IMAD.WIDE R16, R2, 0x8, R10 ;  /* 0x000000080210e825 */ /* 0x000fc600078e020a */
[----:B0-----:R-:W-:Y:S02]  /*11b0*/  @!P6 LEA.HI.X.SX32 R6, R2, UR14, 0x1, P0 ;  /* 0x0000000e0206ec11 */ /* 0x001fe400080f0eff */
[C---:B0-----:R-:W-:Y:S01]  /*11c0*/  @!P6 LEA R4, P0, R3.reuse, UR6, 0x3 ;  /* 0x000000060304ec11 */ /* 0x041fe2000f8018ff */
[----:B--2---:R-:W2:Y:S03]  /*11d0*/  @!P6 LDG.E.64 R16, desc[UR18][R16.64] ;  /* 0x000000121010e981 */ /* 0x004ea6000c1e1b00 */
[----:B------:R-:W-:-:S06]  /*11e0*/  @!P6 LEA.HI.X R5, R3, UR7, R6, 0x3, P0 ;  /* 0x000000070305ec11 */ /* 0x000fcc00080f1c06 */
[----:B------:R-:W3:Y:S01]  /*11f0*/  @!P6 LDG.E.64 R4, desc[UR18][R4.64] ;  /* 0x000000120404e981 */ /* 0x000ee2000c1e1b00 */
[----:B------:R-:W-:-:S04]  /*1200*/  @!P2 IADD3 R3, P0, PT, R25, UR12, RZ ;  /* 0x0000000c1903ac10 */ /* 0x000fc8000ff1e0ff */
[----:B------:R-:W-:Y:S02]  /*1210*/  @!P2 LEA.HI.X.SX32 R6, R25, UR14, 0x1, P0 ;  /* 0x0000000e1906ac11 */ /* 0x000fe400080f0eff */
[----:B------:R-:W-:-:S04]  /*1220*/  @!P2 LEA R30, P0, R3, UR6, 0x3 ;  /* 0x00000006031eac11 */ /* 0x000fc8000f8018ff */
[----:B------:R-:W-:Y:S02]  /*1230*/  @!P2 LEA.HI.X R31, R3, UR7, R6, 0x3, P0 ;  /* 0x00000007031fac11 */ /* 0x000fe400080f1c06 */
[----:B------:R-:W-:-:S04]  /*1240*/  IADD3 R3, PT, PT, R25, UR17, RZ ;  /* 0x0000001119037c10 */ /* 0x000fc8000fffe0ff */
[----:B------:R-:W-:Y:S01]  /*1250*/  ISETP.GE.AND P3, PT, R3, UR13, PT ;  /* 0x0000000d03007c0c */ /* 0x000fe2000bf66270 */
[----:B------:R-:W-:Y:S01]  /*1260*/  @!P2 IMAD.WIDE R6, R25, 0x8, R10 ;  /* 0x000000081906a825 */ /* 0x000fe200078e020a */
[----:B------:R-:W5:Y:S05]  /*1270*/  @!P2 LDG.E.64 R30, desc[UR18][R30.64] ;  /* 0x000000121e1ea981 */ /* 0x000f6a000c1e1b00 */
[----:B------:R-:W4:Y:S06]  /*1280*/  @!P2 LDG.E.64 R6, desc[UR18][R6.64] ;  /* 0x000000120606a981 */ /* 0x000f2c000c1e1b00 */
[----:B------:R-:W-:-:S04]  /*1290*/  @!P3 IADD3 R8, P0, PT, R3, UR12, RZ ;  /* 0x0000000c0308bc10 */ /* 0x000fc8000ff1e0ff */
[C---:B------:R-:W-:Y:S02]  /*12a0*/  @!P3 LEA.HI.X.SX32 R9, R3.reuse, UR14, 0x1, P0 ;  /* 0x0000000e0309bc11 */ /* 0x040fe400080f0eff */
[----:B------:R-:W-:Y:S01]  /*12b0*/  @!P3 LEA R20, P0, R8, UR6, 0x3 ;  /* 0x000000060814bc11 */ /* 0x000fe2000f8018ff */
[----:B------:R-:W-:-:S03]  /*12c0*/  @!P3 IMAD.WIDE R28, R3, 0x8, R10 ;  /* 0x00000008031cb825 */ /* 0x000fc600078e020a */
[----:B------:R-:W-:-:S03]  /*12d0*/  @!P3 LEA.HI.X R21, R8, UR7, R9, 0x3, P0 ;  /* 0x000000070815bc11 */ /* 0x000fc600080f1c09 */
[----:B------:R-:W4:Y:S04]  /*12e0*/  @!P3 LDG.E.64 R28, desc[UR18][R28.64] ;  /* 0x000000121c1cb981 */ /* 0x000f28000c1e1b00 */
[----:B------:R-:W4:Y:S01]  /*12f0*/  @!P3 LDG.E.64 R20, desc[UR18][R20.64] ;  /* 0x000000121414b981 */ /* 0x000f22000c1e1b00 */
[----:B------:R-:W-:Y:S02]  /*1300*/  @!P6 MOV R18, 0xf0000000 ;  /* 0xf00000000012e802 */ /* 0x000fe40000000f00 */
[----:B------:R-:W-:Y:S02]  /*1310*/  @!P6 MOV R19, 0x380fffff ;  /* 0x380fffff0013e802 */ /* 0x000fe40000000f00 */
[----:B------:R-:W-:Y:S02]  /*1320*/  PLOP3.LUT P1, PT, PT, PT, PT, 0x80, 0x8 ;  /* 0x000000000008781c */ /* 0x000fe40003f2f070 */
[----:B------:R-:W-:Y:S01]  /*1330*/  CS2R R22, SRZ ;  /* 0x0000000000167805 */ /* 0x000fe2000001ff00 */
[----:B------:R-:W-:-:S05]  /*1340*/  @!P6 IMAD.WIDE R26, R2, 0x4, R12 ;  /* 0x00000004021ae825 */ /* 0x000fca00078e020c */
[----:B------:R0:W4:Y:S01]  /*1350*/  @!P6 LDG.E R23, desc[UR18][R26.64] ;  /* 0x000000121a17e981 */ /* 0x000122000c1e1900 */
[----:B------:R-:W-:-:S04]  /*1360*/  @!P2 IMAD.WIDE R32, R25, 0x4, R12 ;  /* 0x000000041920a825 */ /* 0x000fc800078e020c */
[----:B------:R-:W-:Y:S01]  /*1370*/  @!P2 IMAD.WIDE R24, R25, 0x4, R14 ;  /* 0x000000041918a825 */ /* 0x000fe200078e020e */
[----:B0-----:R-:W-:-:S04]  /*1380*/  CS2R R26, SRZ ;  /* 0x00000000001a7805 */ /* 0x001fc8000001ff00 */
[----:B------:R0:W4:Y:S02]  /*1390*/  @!P2 LDG.E R22, desc[UR18][R24.64] ;  /* 0x000000121816a981 */ /* 0x000124000c1e1900 */
[----:B0-----:R-:W-:Y:S01]  /*13a0*/  HFMA2 R25, -RZ, RZ, 0, 0 ;  /* 0x00000000ff197431 */ /* 0x001fe200000001ff */
[--C-:B---3--:R-:W-:Y:S01]  /*13b0*/  @!P6 DSETP.GEU.AND P0, PT, |R4|, R18.reuse, PT ;  /* 0x000000120400e22a */ /* 0x108fe20003f0e200 */
[----:B------:R0:W1:Y:S05]  /*13c0*/  @!P6 F2F.F32.F64 R5, R4 ;  /* 0x000000040005e310 */ /* 0x00006a0000301000 */
[----:B------:R-:W-:Y:S01]  /*13d0*/  @!P6 PLOP3.LUT P1, PT, P0, PT, PT, 0x80, 0x8 ;  /* 0x000000000008e81c */ /* 0x000fe2000072f070 */
[----:B--2---:R-:W-:-:S02]  /*13e0*/  @!P6 DSETP.GEU.AND P4, PT, |R16|, R18, PT ;  /* 0x000000121000e22a */ /* 0x004fc40003f8e200 */
[----:B------:R-:W2:Y:S01]  /*13f0*/  @!P6 F2F.F32.F64 R16, R16 ;  /* 0x000000100010e310 */ /* 0x000ea20000301000 */
[----:B0-----:R-:W-:-:S09]  /*1400*/  IADD3 R4, PT, PT, R3, UR17, RZ ;  /* 0x0000001103047c10 */ /* 0x001fd2000fffe0ff */
[----:B-1----:R-:W-:Y:S01]  /*1410*/  @!P1 FMUL R5, R5, 1.175494350822287508e-38 ;  /* 0x0080000005059820 */ /* 0x002fe20000400000 */
[----:B------:R-:W-:Y:S02]  /*1420*/  PLOP3.LUT P1, PT, PT, PT, PT, 0x80, 0x8 ;  /* 0x000000000008781c */ /* 0x000fe40003f2f070 */
[----:B------:R-:W-:Y:S02]  /*1430*/  @!P6 PLOP3.LUT P1, PT, P4, PT, PT, 0x80, 0x8 ;  /* 0x000000000008e81c */ /* 0x000fe4000272f070 */
[----:B------:R-:W-:Y:S02]  /*1440*/  ISETP.GE.AND P4, PT, R4, UR13, PT ;  /* 0x0000000d04007c0c */ /* 0x000fe4000bf86270 */
[----:B------:R-:W-:Y:S01]  /*1450*/  @!P6 MOV R26, R5 ;  /* 0x00000005001ae202 */ /* 0x000fe20000000f00 */
[----:B------:R-:W-:-:S08]  /*1460*/  HFMA2 R5, -RZ, RZ, 0, 0 ;  /* 0x00000000ff057431 */ /* 0x000fd000000001ff */
[----:B--2---:R-:W-:Y:S02]  /*1470*/  @!P1 FMUL R16, R16, 1.175494350822287508e-38 ;  /* 0x0080000010109820 */ /* 0x004fe40000400000 */
[----:B------:R-:W-:-:S03]  /*1480*/  @!P4 IADD3 R17, P1, PT, R4, UR12, RZ ;  /* 0x0000000c0411cc10 */ /* 0x000fc6000ff3e0ff */
[----:B------:R-:W-:Y:S02]  /*1490*/  @!P6 MOV R5, R16 ;  /* 0x000000100005e202 */ /* 0x000fe40000000f00 */
[----:B------:R-:W-:Y:S02]  /*14a0*/  @!P4 LEA.HI.X.SX32 R24, R4, UR14, 0x1, P1 ;  /* 0x0000000e0418cc11 */ /* 0x000fe400088f0eff */
[----:B------:R-:W-:-:S04]  /*14b0*/  @!P4 LEA R16, P1, R17, UR6, 0x3 ;  /* 0x000000061110cc11 */ /* 0x000fc8000f8218ff */
[----:B------:R-:W-:Y:S02]  /*14c0*/  @!P4 LEA.HI.X R17, R17, UR7, R24, 0x3, P1 ;  /* 0x000000071111cc11 */ /* 0x000fe400088f1c18 */
[----:B------:R-:W-:Y:S02]  /*14d0*/  @!P2 MOV R18, 0xf0000000 ;  /* 0xf00000000012a802 */ /* 0x000fe40000000f00 */
[----:B------:R-:W-:Y:S02]  /*14e0*/  @!P2 MOV R19, 0x380fffff ;  /* 0x380fffff0013a802 */ /* 0x000fe40000000f00 */
[----:B------:R-:W2:Y:S04]  /*14f0*/  @!P4 LDG.E.64 R16, desc[UR18][R16.64] ;  /* 0x000000121010c981 */ /* 0x000ea8000c1e1b00 */
[----:B-----5:R-:W-:-:S02]  /*1500*/  @!P2 DSETP.GEU.AND P5, PT, |R30|, R18, PT ;  /* 0x000000121e00a22a */ /* 0x020fc40003fae200 */
[----:B----4-:R-:W-:Y:S01]  /*1510*/  @!P2 DSETP.GEU.AND P0, PT, |R6|, R18, PT ;  /* 0x000000120600a22a */ /* 0x010fe20003f0e200 */
[----:B------:R-:W-:-:S05]  /*1520*/  @!P6 IMAD.WIDE R18, R2, 0x4, R14 ;  /* 0x000000040212e825 */ /* 0x000fca00078e020e */
[----:B------:R0:W3:Y:S01]  /*1530*/  @!P6 LDG.E R25, desc[UR18][R18.64] ;  /* 0x000000121219e981 */ /* 0x0000e2000c1e1900 */
[----:B------:R-:W-:Y:S02]  /*1540*/  PLOP3.LUT P1, PT, PT, PT, PT, 0x80, 0x8 ;  /* 0x000000000008781c */ /* 0x000fe40003f2f070 */
[----:B------:R-:W-:Y:S02]  /*1550*/  @!P2 PLOP3.LUT P1, PT, P5, PT, PT, 0x80, 0x8 ;  /* 0x000000000008a81c */ /* 0x000fe40002f2f070 */
[----:B0-----:R-:W-:Y:S02]  /*1560*/  @!P3 MOV R18, 0xf0000000 ;  /* 0xf00000000012b802 */ /* 0x001fe40000000f00 */
[----:B------:R-:W-:-:S06]  /*1570*/  @!P3 MOV R19, 0x380fffff ;  /* 0x380fffff0013b802 */ /* 0x000fcc0000000f00 */
[--C-:B------:R-:W-:Y:S02]  /*1580*/  @!P3 DSETP.GEU.AND P6, PT, |R20|, R18.reuse, PT ;  /* 0x000000121400b22a */ /* 0x100fe40003fce200 */
[----:B------:R-:W-:Y:S01]  /*1590*/  @!P3 DSETP.GEU.AND P5, PT, |R28|, R18, PT ;  /* 0x000000121c00b22a */ /* 0x000fe20003fae200 */
[----:B------:R-:W-:-:S06]  /*15a0*/  @!P4 IMAD.WIDE R18, R4, 0x8, R10 ;  /* 0x000000080412c825 */ /* 0x000fcc00078e020a */
[----:B------:R-:W4:Y:S01]  /*15b0*/  @!P4 LDG.E.64 R18, desc[UR18][R18.64] ;  /* 0x000000121212c981 */ /* 0x000f22000c1e1b00 */
[----:B------:R-:W0:Y:S08]  /*15c0*/  @!P2 F2F.F32.F64 R9, R30 ;  /* 0x0000001e0009a310 */ /* 0x000e300000301000 */
[----:B------:R-:W1:Y:S01]  /*15d0*/  @!P2 F2F.F32.F64 R6, R6 ;  /* 0x000000060006a310 */ /* 0x000e620000301000 */
[----:B0-----:R-:W-:Y:S01]  /*15e0*/  @!P1 FMUL R9, R9, 1.175494350822287508e-38 ;  /* 0x0080000009099820 */ /* 0x001fe20000400000 */
[----:B------:R-:W-:-:S02]  /*15f0*/  PLOP3.LUT P1, PT, PT, PT, PT, 0x80, 0x8 ;  /* 0x000000000008781c */ /* 0x000fc40003f2f070 */
[----:B------:R-:W-:-:S04]  /*1600*/  @!P2 PLOP3.LUT P1, PT, P0, PT, PT, 0x80, 0x8 ;  /* 0x000000000008a81c */ /* 0x000fc8000072f070 */
[----:B------:R0:W5:Y:S02]  /*1610*/  @!P3 F2F.F32.F64 R24, R20 ;  /* 0x000000140018b310 */ /* 0x0001640000301000 */
[----:B0-----:R-:W-:Y:S02]  /*1620*/  @!P4 MOV R20, 0xf0000000 ;  /* 0xf00000000014c802 */ /* 0x001fe40000000f00 */
[----:B------:R-:W-:-:S05]  /*1630*/  @!P4 MOV R21, 0x380fffff ;  /* 0x380fffff0015c802 */ /* 0x000fca0000000f00 */
[----:B-1----:R-:W-:Y:S01]  /*1640*/  @!P1 FMUL R6, R6, 1.175494350822287508e-38 ;  /* 0x0080000006069820 */ /* 0x002fe20000400000 */
[----:B------:R0:W1:Y:S02]  /*1650*/  @!P3 F2F.F32.F64 R7, R28 ;  /* 0x0000001c0007b310 */ /* 0x0000640000301000 */
[----:B0-----:R-:W-:-:S04]  /*1660*/  @!P4 IMAD.WIDE R28, R4, 0x4, R12 ;  /* 0x00000004041cc825 */ /* 0x001fc800078e020c */
[----:B------:R-:W-:Y:S01]  /*1670*/  HFMA2 R8, -RZ, RZ, 0, 0 ;  /* 0x00000000ff087431 */ /* 0x000fe200000001ff */
[----:B------:R-:W-:Y:S02]  /*1680*/  PLOP3.LUT P0, PT, PT, PT, PT, 0x80, 0x8 ;  /* 0x000000000008781c */ /* 0x000fe40003f0f070 */
[----:B------:R-:W-:-:S03]  /*1690*/  @!P3 PLOP3.LUT P0, PT, P6, PT, PT, 0x80, 0x8 ;  /* 0x000000000008b81c */ /* 0x000fc6000370f070 */
[----:B------:R-:W3:Y:S01]  /*16a0*/  @!P2 LDG.E R8, desc[UR18][R32.64] ;  /* 0x000000122008a981 */ /* 0x000ee2000c1e1900 */
[----:B--2---:R-:W-:Y:S01]  /*16b0*/  @!P4 DSETP.GEU.AND P1, PT, |R16|, R20, PT ;  /* 0x000000141000c22a */ /* 0x004fe20003f2e200 */
[----:B------:R0:W2:Y:S02]  /*16c0*/  @!P4 F2F.F32.F64 R16, R16 ;  /* 0x000000100010c310 */ /* 0x0000a40000301000 */
[----:B0-----:R-:W-:-:S06]  /*16d0*/  MOV R17, RZ ;  /* 0x000000ff00117202 */ /* 0x001fcc0000000f00 */
[----:B------:R-:W3:Y:S01]  /*16e0*/  @!P4 LDG.E R17, desc[UR18][R28.64] ;  /* 0x000000121c11c981 */ /* 0x000ee2000c1e1900 */
[----:B----4-:R-:W-:Y:S01]  /*16f0*/  @!P4 DSETP.GEU.AND P6, PT, |R18|, R20, PT ;  /* 0x000000141200c22a */ /* 0x010fe20003fce200 */
[----:B------:R-:W-:-:S05]  /*1700*/  @!P3 IMAD.WIDE R20, R3, 0x4, R12 ;  /* 0x000000040314b825 */ /* 0x000fca00078e020c */
[----:B------:R0:W4:Y:S01]  /*1710*/  @!P3 LDG.E R27, desc[UR18][R20.64] ;  /* 0x00000012141bb981 */ /* 0x000122000c1e1900 */
[----:B-----5:R-:W-:Y:S01]  /*1720*/  @!P0 FMUL R24, R24, 1.175494350822287508e-38 ;  /* 0x0080000018188820 */ /* 0x020fe20000400000 */
[----:B------:R-:W-:Y:S02]  /*1730*/  PLOP3.LUT P0, PT, PT, PT, PT, 0x80, 0x8 ;  /* 0x000000000008781c */ /* 0x000fe40003f0f070 */
[----:B------:R-:W-:Y:S02]  /*1740*/  @!P3 PLOP3.LUT P0, PT, P5, PT, PT, 0x80, 0x8 ;  /* 0x000000000008b81c */ /* 0x000fe40002f0f070 */
[----:B------:R-:W-:Y:S02]  /*1750*/  PLOP3.LUT P5, PT, PT, PT, PT, 0x80, 0x8 ;  /* 0x000000000008781c */ /* 0x000fe40003faf070 */
[----:B------:R-:W-:Y:S01]  /*1760*/  @!P4 PLOP3.LUT P5, PT, P1, PT, PT, 0x80, 0x8 ;  /* 0x000000000008c81c */ /* 0x000fe20000faf070 */
[----:B0-----:R-:W0:Y:S01]  /*1770*/  LDC R20, c[0x0][0xf7c] ;  /* 0x0003df00ff147b82 */ /* 0x001e220000000800 */
[----:B------:R5:W2:Y:S01]  /*1780*/  @!P4 F2F.F32.F64 R18, R18 ;  /* 0x000000120012c310 */ /* 0x000aa20000301000 */
[----:B------:R-:W-:Y:S01]  /*1790*/  HFMA2 R21, -RZ, RZ, 0, 0 ;  /* 0x00000000ff157431 */ /* 0x000fe200000001ff */
[----:B------:R-:W-:-:S02]  /*17a0*/  PLOP3.LUT P1, PT, PT, PT, PT, 0x80, 0x8 ;  /* 0x000000000008781c */ /* 0x000fc40003f2f070 */
[----:B------:R-:W-:-:S03]  /*17b0*/  @!P4 PLOP3.LUT P1, PT, P6, PT, PT, 0x80, 0x8 ;  /* 0x000000000008c81c */ /* 0x000fc6000372f070 */
[----:B-1----:R-:W-:Y:S01]  /*17c0*/  @!P0 FMUL R7, R7, 1.175494350822287508e-38 ;  /* 0x0080000007078820 */ /* 0x002fe20000400000 */
[----:B-----5:R-:W-:-:S04]  /*17d0*/  HFMA2 R19, -RZ, RZ, 0, 0 ;  /* 0x00000000ff137431 */ /* 0x020fc800000001ff */
[----:B------:R-:W-:Y:S01]  /*17e0*/  @!P3 MOV R21, R7 ;  /* 0x000000070015b202 */ /* 0x000fe20000000f00 */
[----:B------:R-:W-:Y:S02]  /*17f0*/  HFMA2 R7, -RZ, RZ, 0, 0 ;  /* 0x00000000ff077431 */ /* 0x000fe400000001ff */
[----:B--2---:R-:W-:Y:S01]  /*1800*/  @!P5 FMUL R16, R16, 1.175494350822287508e-38 ;  /* 0x008000001010d820 */ /* 0x004fe20000400000 */
[----:B------:R-:W-:Y:S01]  /*1810*/  @!P2 MOV R19, R9 ;  /* 0x000000090013a202 */ /* 0x000fe20000000f00 */
[----:B------:R-:W-:-:S03]  /*1820*/  HFMA2 R9, -RZ, RZ, 0, 0 ;  /* 0x00000000ff097431 */ /* 0x000fc600000001ff */
[----:B------:R-:W-:Y:S01]  /*1830*/  @!P4 MOV R7, R16 ;  /* 0x000000100007c202 */ /* 0x000fe20000000f00 */
[----:B------:R-:W-:Y:S02]  /*1840*/  HFMA2 R16, -RZ, RZ, 0, 0 ;  /* 0x00000000ff107431 */ /* 0x000fe400000001ff */
[----:B------:R-:W-:Y:S01]  /*1850*/  @!P1 FMUL R18, R18, 1.175494350822287508e-38 ;  /* 0x0080000012129820 */ /* 0x000fe20000400000 */
[----:B------:R-:W-:Y:S01]  /*1860*/  @!P2 MOV R9, R6 ;  /* 0x000000060009a202 */ /* 0x000fe20000000f00 */
[----:B------:R-:W-:-:S03]  /*1870*/  HFMA2 R6, -RZ, RZ, 0, 0 ;  /* 0x00000000ff067431 */ /* 0x000fc600000001ff */
[----:B------:R-:W-:Y:S01]  /*1880*/  @!P4 MOV R16, R18 ;  /* 0x000000120010c202 */ /* 0x000fe20000000f00 */
[----:B------:R-:W-:Y:S01]  /*1890*/  FFMA.FTZ R29, R5, UR5, R26 ;  /* 0x00000005051d7c23 */ /* 0x000fe2000801001a */
[----:B0-----:R-:W-:Y:S01]  /*18a0*/  FADD.FTZ R18, -R20, 1 ;  /* 0x3f80000014127421 */ /* 0x001fe20000010100 */
[----:B------:R-:W-:-:S03]  /*18b0*/  @!P3 MOV R6, R24 ;  /* 0x000000180006b202 */ /* 0x000fc60000000f00 */
[----:B------:R-:W-:Y:S01]  /*18c0*/  FMUL.FTZ R24, R18, R29 ;  /* 0x0000001d12187220 */ /* 0x000fe20000410000 */
[----:B------:R-:W-:Y:S01]  /*18d0*/  FFMA.FTZ R19, R9, UR5, R19 ;  /* 0x0000000509137c23 */ /* 0x000fe20008010013 */
[----:B------:R-:W-:Y:S01]  /*18e0*/  FFMA.FTZ R7, R16, UR5, R7 ;  /* 0x0000000510077c23 */ /* 0x000fe20008010007 */
[----:B------:R-:W-:Y:S01]  /*18f0*/  FFMA.FTZ R6, R21, UR5, R6 ;  /* 0x0000000515067c23 */ /* 0x000fe20008010006 */
[----:B------:R-:W-:Y:S01]  /*1900*/  FFMA.FTZ R23, R23, R20, R24 ;  /* 0x0000001417177223 */ /* 0x000fe20000010018 */
[C---:B------:R-:W-:Y:S02]  /*1910*/  FMUL.FTZ R31, R18.reuse, R19 ;  /* 0x00000013121f7220 */ /* 0x040fe40000410000 */
[C---:B------:R-:W-:Y:S01]  /*1920*/  FMUL.FTZ R24, R18.reuse, R6 ;  /* 0x0000000612187220 */ /* 0x040fe20000410000 */
[----:B------:R-:W-:Y:S01]  /*1930*/  FMUL.FTZ R18, R18, R7 ;  /* 0x0000000712127220 */ /* 0x000fe20000410000 */
[----:B---3--:R-:W-:-:S03]  /*1940*/  FFMA.FTZ R8, R8, R20, R31 ;  /* 0x0000001408087223 */ /* 0x008fc6000001001f */
[-C--:B------:R-:W-:Y:S02]  /*1950*/  FFMA.FTZ R17, R17, R20.reuse, R18 ;  /* 0x0000001411117223 */ /* 0x080fe40000010012 */
[----:B------:R-:W0:Y:S01]  /*1960*/  LDC R18, c[0x0][0xf80] ;  /* 0x0003e000ff127b82 */ /* 0x000e220000000800 */
[----:B----4-:R-:W-:Y:S01]  /*1970*/  FFMA.FTZ R27, R27, R20, R24 ;  /* 0x000000141b1b7223 */ /* 0x010fe20000010018 */
[----:B0-----:R-:W-:-:S04]  /*1980*/  FADD.FTZ R20, -R18, 1 ;  /* 0x3f80000012147421 */ /* 0x001fc80000010100 */
[----:B------:R-:W-:-:S04]  /*1990*/  FMUL.FTZ R24, R20, R29 ;  /* 0x0000001d14187220 */ /* 0x000fc80000410000 */
[----:B------:R-:W-:-:S04]  /*19a0*/  FMUL.FTZ R24, R29, R24 ;  /* 0x000000181d187220 */ /* 0x000fc80000410000 */
[----:B------:R-:W-:Y:S01]  /*19b0*/  FFMA.FTZ R25, R25, R18, R24 ;  /* 0x0000001219197223 */ /* 0x000fe20000010018 */
[----:B------:R-:W-:-:S04]  /*19c0*/  FMUL.FTZ R24, R20, R19 ;  /* 0x0000001314187220 */ /* 0x000fc80000410000 */
[----:B------:R-:W-:Y:S01]  /*19d0*/  FMUL.FTZ R19, R19, R24 ;  /* 0x0000001813137220 */ /* 0x000fe20000410000 */
[----:B------:R-:W-:-:S03]  /*19e0*/  FMUL.FTZ R24, R20, R7 ;  /* 0x0000000714187220 */ /* 0x000fc60000410000 */
[----:B------:R-:W-:Y:S01]  /*19f0*/  FFMA.FTZ R22, R22, R18, R19 ;  /* 0x0000001216167223 */ /* 0x000fe20000010013 */
[----:B------:R-:W-:-:S04]  /*1a00*/  FMUL.FTZ R19, R20, R6 ;  /* 0x0000000614137220 */ /* 0x000fc80000410000 */
[----:B------:R-:W-:Y:S01]  /*1a10*/  FMUL.FTZ R20, R6, R19 ;  /* 0x0000001306147220 */ /* 0x000fe20000410000 */
[----:B------:R-:W-:Y:S01]  /*1a20*/  FMUL.FTZ R19, R7, R24 ;  /* 0x0000001807137220 */ /* 0x000fe20000410000 */
[----:B------:R-:W-:Y:S02]  /*1a30*/  HFMA2 R7, -RZ, RZ, 0, 0 ;  /* 0x00000000ff077431 */ /* 0x000fe400000001ff */
[----:B------:R-:W-:-:S05]  /*1a40*/  @!P3 IMAD.WIDE R28, R3, 0x4, R14 ;  /* 0x00000004031cb825 */ /* 0x000fca00078e020e */
[----:B------:R-:W2:Y:S01]  /*1a50*/  @!P3 LDG.E R7, desc[UR18][R28.64] ;  /* 0x000000121c07b981 */ /* 0x000ea2000c1e1900 */
[----:B------:R-:W-:Y:S02]  /*1a60*/  MOV R24, RZ ;  /* 0x000000ff00187202 */ /* 0x000fe40000000f00 */
[----:B------:R-:W-:Y:S01]  /*1a70*/  ISETP.GE.AND P0, PT, R2, UR13, PT ;  /* 0x0000000d02007c0c */ /* 0x000fe2000bf06270 */
[----:B--2---:R-:W-:Y:S01]  /*1a80*/  FFMA.FTZ R20, R7, R18, R20 ;  /* 0x0000001207147223 */ /* 0x004fe20000010014 */
[----:B------:R-:W-:-:S05]  /*1a90*/  @!P4 IMAD.WIDE R6, R4, 0x4, R14 ;  /* 0x000000040406c825 */ /* 0x000fca00078e020e */
[----:B------:R-:W2:Y:S01]  /*1aa0*/  @!P4 LDG.E R24, desc[UR18][R6.64] ;  /* 0x000000120618c981 */ /* 0x000ea2000c1e1900 */
[----:B------:R-:W-:Y:S01]  /*1ab0*/  BSSY.RECONVERGENT B0, `(.L_x_246) ;  /* 0x0000014000007945 */ /* 0x000fe20003800200 */
[----:B--2---:R-:W-:-:S04]  /*1ac0*/  FFMA.FTZ R24, R24, R18, R19 ;  /* 0x0000001218187223 */ /* 0x004fc80000010013 */
[----:B------:R-:W-:Y:S05]  /*1ad0*/  @P0 BRA `(.L_x_247) ;  /* 0x0000000000440947 */ /* 0x000fea0003800000 */
[----:B------:R-:W0:Y:S01]  /*1ae0*/  MUFU.RCP R26, UR8 ;  /* 0x00000008001a7d08 */ /* 0x000e220008001000 */
[----:B------:R-:W-:-:S04]  /*1af0*/  IMAD.WIDE R18, R2, 0x8, R10 ;  /* 0x0000000802127825 */ /* 0x000fc800078e020a */
[----:B------:R-:W-:-:S03]  /*1b00*/  IMAD.WIDE R28, R2, 0x4, R12 ;  /* 0x00000004021c7825 */ /* 0x000fc600078e020c */
[----:B------:R-:W1:Y:S01]  /*1b10*/  MUFU.RCP R6, UR10 ;  /* 0x0000000a00067d08 */ /* 0x000e620008001000 */
[----:B0-----:R-:W-:-:S07]  /*1b20*/  FMUL.FTZ R26, R25, R26 ;  /* 0x0000001a191a7220 */ /* 0x001fce0000410000 */
[----:B------:R-:W0:Y:S01]  /*1b30*/  MUFU.SQRT R26, R26 ;  /* 0x0000001a001a7308 */ /* 0x000e220000002000 */
[----:B-1----:R-:W-:Y:S01]  /*1b40*/  FMUL.FTZ R6, R23, R6 ;  /* 0x0000000617067220 */ /* 0x002fe20000410000 */
[----:B0-----:R-:W-:-:S06]  /*1b50*/  FADD.FTZ R30, R26, UR9 ;  /* 0x000000091a1e7e21 */ /* 0x001fcc0008010000 */
[----:B------:R-:W0:Y:S02]  /*1b60*/  MUFU.RCP R7, R30 ;  /* 0x0000001e00077308 */ /* 0x000e240000001000 */
[----:B0-----:R-:W-:-:S04]  /*1b70*/  FMUL.FTZ R6, R6, R7 ;  /* 0x0000000706067220 */ /* 0x001fc80000410000 */
[----:B------:R-:W-:-:S04]  /*1b80*/  FFMA.FTZ R6, -R6, UR11, R5 ;  /* 0x0000000b06067c23 */ /* 0x000fc80008010105 */
[----:B------:R-:W-:-:S04]  /*1b90*/  FMUL.FTZ R5, R6, 1 ;  /* 0x3f80000006057820 */ /* 0x000fc80000410000 */
[----:B------:R-:W0:Y:S02]  /*1ba0*/  F2F.F64.F32 R6, R5 ;  /* 0x0000000500067310 */ /* 0x000e240000201800 */
[----:B0-----:R0:W-:Y:S04]  /*1bb0*/  STG.E.64 desc[UR18][R18.64], R6 ;  /* 0x0000000612007986 */ /* 0x0011e8000c101b12 */
[----:B------:R1:W-:Y:S01]  /*1bc0*/  STG.E desc[UR18][R28.64], R23 ;  /* 0x000000171c007986 */ /* 0x0003e2000c101912 */
[----:B0-----:R-:W-:-:S05]  /*1bd0*/  IMAD.WIDE R6, R2, 0x4, R14 ;  /* 0x0000000402067825 */ /* 0x001fca00078e020e */
[----:B------:R1:W-:Y:S02]  /*1be0*/  STG.E desc[UR18][R6.64], R25 ;  /* 0x0000001906007986 */ /* 0x0003e4000c101912 */
.L_x_247:
[----:B------:R-:W-:Y:S05]  /*1bf0*/  BSYNC.RECONVERGENT B0 ;  /* 0x0000000000007941 */ /* 0x000fea0003800200 */
.L_x_246:
[----:B------:R-:W-:Y:S04]  /*1c00*/  BSSY.RECONVERGENT B0, `(.L_x_248) ;  /* 0x0000015000007945 */ /* 0x000fe80003800200 */
[----:B------:R-:W-:Y:S05]  /*1c10*/  @P2 BRA `(.L_x_249) ;  /* 0x00000000004c2947 */ /* 0x000fea0003800000 */
[----:B------:R-:W0:Y:S08]  /*1c20*/  MUFU.RCP R5, UR8 ;  /* 0x0000000800057d08 */ /* 0x000e300008001000 */
[----:B-1----:R-:W1:Y:S01]  /*1c30*/  MUFU.RCP R7, UR10 ;  /* 0x0000000a00077d08 */ /* 0x002e620008001000 */
[----:B0-----:R-:W-:-:S07]  /*1c40*/  FMUL.FTZ R2, R22, R5 ;  /* 0x0000000516027220 */ /* 0x001fce0000410000 */
[----:B------:R-:W0:Y:S01]  /*1c50*/  MUFU.SQRT R2, R2 ;  /* 0x0000000200027308 */ /* 0x000e220000002000 */
[----:B-1----:R-:W-:Y:S01]  /*1c60*/  FMUL.FTZ R6, R8, R7 ;  /* 0x0000000708067220 */ /* 0x002fe20000410000 */
[----:B0-----:R-:W-:-:S06]  /*1c70*/  FADD.FTZ R5, R2, UR9 ;  /* 0x0000000902057e21 */ /* 0x001fcc0008010000 */
[----:B------:R-:W0:Y:S02]  /*1c80*/  MUFU.RCP R5, R5 ;  /* 0x0000000500057308 */ /* 0x000e240000001000 */
[----:B0-----:R-:W-:-:S04]  /*1c90*/  FMUL.FTZ R6, R6, R5 ;  /* 0x0000000506067220 */ /* 0x001fc80000410000 */
[----:B------:R-:W-:-:S04]  /*1ca0*/  FFMA.FTZ R6, -R6, UR11, R9 ;  /* 0x0000000b06067c23 */ /* 0x000fc80008010109 */
[----:B------:R-:W-:Y:S01]  /*1cb0*/  FMUL.FTZ R30, R6, 1 ;  /* 0x3f800000061e7820 */ /* 0x000fe20000410000 */
[----:B------:R-:W-:-:S04]  /*1cc0*/  IADD3 R6, PT, PT, R0, UR4, RZ ;  /* 0x0000000400067c10 */ /* 0x000fc8000fffe0ff */
[----:B------:R-:W-:Y:S01]  /*1cd0*/  IADD3 R7, PT, PT, R6, UR17, RZ ;  /* 0x0000001106077c10 */ /* 0x000fe2000fffe0ff */
[----:B------:R-:W0:Y:S04]  /*1ce0*/  F2F.F64.F32 R30, R30 ;  /* 0x0000001e001e7310 */ /* 0x000e280000201800 */
[----:B------:R-:W-:-:S04]  /*1cf0*/  IMAD.WIDE R28, R7, 0x8, R10 ;  /* 0x00000008071c7825 */ /* 0x000fc800078e020a */
[----:B------:R-:W-:-:S04]  /*1d00*/  IMAD.WIDE R18, R7, 0x4, R12 ;  /* 0x0000000407127825 */ /* 0x000fc800078e020c */
[----:B------:R-:W-:Y:S01]  /*1d10*/  IMAD.WIDE R6, R7, 0x4, R14 ;  /* 0x0000000407067825 */ /* 0x000fe200078e020e */
[----:B0-----:R0:W-:Y:S04]  /*1d20*/  STG.E.64 desc[UR18][R28.64], R30 ;  /* 0x0000001e1c007986 */ /* 0x0011e8000c101b12 */
[----:B------:R0:W-:Y:S04]  /*1d30*/  STG.E desc[UR18][R18.64], R8 ;  /* 0x0000000812007986 */ /* 0x0001e8000c101912 */
[----:B------:R0:W-:Y:S02]  /*1d40*/  STG.E desc[UR18][R6.64], R22 ;  /* 0x0000001606007986 */ /* 0x0001e4000c101912 */
.L_x_249:
[----:B------:R-:W-:Y:S05]  /*1d50*/  BSYNC.RECONVERGENT B0 ;  /* 0x0000000000007941 */ /* 0x000fea0003800200 */
.L_x_248:
[----:B------:R-:W-:Y:S04]  /*1d60*/  BSSY.RECONVERGENT B0, `(.L_x_250) ;  /* 0x0000013000007945 */ /* 0x000fe80003800200 */
[----:B------:R-:W-:Y:S05]  /*1d70*/  @P3 BRA `(.L_x_251) ;  /* 0x0000000000443947 */ /* 0x000fea0003800000 */
[----:B------:R-:W2:Y:S01]  /*1d80*/  MUFU.RCP R5, UR8 ;  /* 0x0000000800057d08 */ /* 0x000ea20008001000 */
[----:B0-----:R-:W-:-:S07]  /*1d90*/  IMAD.WIDE R18, R3, 0x8, R10 ;  /* 0x0000000803127825 */ /* 0x001fce00078e020a */
[----:B-1----:R-:W0:Y:S01]  /*1da0*/  MUFU.RCP R6, UR10 ;  /* 0x0000000a00067d08 */ /* 0x002e220008001000 */
[----:B--2---:R-:W-:-:S07]  /*1db0*/  FMUL.FTZ R2, R20, R5 ;  /* 0x0000000514027220 */ /* 0x004fce0000410000 */
[----:B------:R-:W1:Y:S01]  /*1dc0*/  MUFU.SQRT R2, R2 ;  /* 0x0000000200027308 */ /* 0x000e620000002000 */
[----:B0-----:R-:W-:Y:S01]  /*1dd0*/  FMUL.FTZ R6, R27, R6 ;  /* 0x000000061b067220 */ /* 0x001fe20000410000 */
[----:B-1----:R-:W-:-:S06]  /*1de0*/  FADD.FTZ R5, R2, UR9 ;  /* 0x0000000902057e21 */ /* 0x002fcc0008010000 */
[----:B------:R-:W0:Y:S02]  /*1df0*/  MUFU.RCP R5, R5 ;  /* 0x0000000500057308 */ /* 0x000e240000001000 */
[----:B0-----:R-:W-:-:S04]  /*1e00*/  FMUL.FTZ R6, R6, R5 ;  /* 0x0000000506067220 */ /* 0x001fc80000410000 */
[----:B------:R-:W-:-:S04]  /*1e10*/  FFMA.FTZ R6, -R6, UR11, R21 ;  /* 0x0000000b06067c23 */ /* 0x000fc80008010115 */
[----:B------:R-:W-:Y:S01]  /*1e20*/  FMUL.FTZ R8, R6, 1 ;  /* 0x3f80000006087820 */ /* 0x000fe20000410000 */
[----:B------:R-:W-:-:S04]  /*1e30*/  IMAD.WIDE R6, R3, 0x4, R12 ;  /* 0x0000000403067825 */ /* 0x000fc800078e020c */
[----:B------:R-:W-:Y:S01]  /*1e40*/  IMAD.WIDE R2, R3, 0x4, R14 ;  /* 0x0000000403027825 */ /* 0x000fe200078e020e */
[----:B------:R-:W0:Y:S02]  /*1e50*/  F2F.F64.F32 R8, R8 ;  /* 0x0000000800087310 */ /* 0x000e240000201800 */
[----:B0-----:R2:W-:Y:S04]  /*1e60*/  STG.E.64 desc[UR18][R18.64], R8 ;  /* 0x0000000812007986 */ /* 0x0015e8000c101b12 */
[----:B------:R2:W-:Y:S04]  /*1e70*/  STG.E desc[UR18][R6.64], R27 ;  /* 0x0000001b06007986 */ /* 0x0005e8000c101912 */
[----:B------:R2:W-:Y:S02]  /*1e80*/  STG.E desc[UR18][R2.64], R20 ;  /* 0x0000001402007986 */ /* 0x0005e4000c101912 */
.L_x_251:
[----:B------:R-:W-:Y:S05]  /*1e90*/  BSYNC.RECONVERGENT B0 ;  /* 0x0000000000007941 */ /* 0x000fea0003800200 */
.L_x_250:
[----:B------:R-:W-:Y:S04]  /*1ea0*/  BSSY.RECONVERGENT B0, `(.L_x_252) ;  /* 0x0000013000007945 */ /* 0x000fe80003800200 */
[----:B------:R-:W-:Y:S05]  /*1eb0*/  @P4 BRA `(.L_x_253) ;  /* 0x0000000000444947 */ /* 0x000fea0003800000 */
[----:B------:R-:W3:Y:S01]  /*1ec0*/  MUFU.RCP R5, UR8 ;  /* 0x0000000800057d08 */ /* 0x000ee20008001000 */
[----:B012---:R-:W-:-:S04]  /*1ed0*/  IMAD.WIDE R6, R4, 0x8, R10 ;  /* 0x0000000804067825 */ /* 0x007fc800078e020a */
[----:B------:R-:W-:-:S03]  /*1ee0*/  IMAD.WIDE R8, R4, 0x4, R12 ;  /* 0x0000000404087825 */ /* 0x000fc600078e020c */
[----:B------:R-:W0:Y:S01]  /*1ef0*/  MUFU.RCP R2, UR10 ;  /* 0x0000000a00027d08 */ /* 0x000e220008001000 */
[----:B---3--:R-:W-:-:S07]  /*1f00*/  FMUL.FTZ R5, R24, R5 ;  /* 0x0000000518057220 */ /* 0x008fce0000410000 */
[----:B------:R-:W1:Y:S01]  /*1f10*/  MUFU.SQRT R5, R5 ;  /* 0x0000000500057308 */ /* 0x000e620000002000 */
[----:B0-----:R-:W-:Y:S01]  /*1f20*/  FMUL.FTZ R2, R17, R2 ;  /* 0x0000000211027220 */ /* 0x001fe20000410000 */
[----:B-1----:R-:W-:Y:S01]  /*1f30*/  FADD.FTZ R18, R5, UR9 ;  /* 0x0000000905127e21 */ /* 0x002fe20008010000 */
[----:B------:R-:W-:-:S05]  /*1f40*/  IMAD.WIDE R4, R4, 0x4, R14 ;  /* 0x0000000404047825 */ /* 0x000fca00078e020e */
[----:B------:R-:W0:Y:S02]  /*1f50*/  MUFU.RCP R3, R18 ;  /* 0x0000001200037308 */ /* 0x000e240000001000 */
[----:B0-----:R-:W-:-:S04]  /*1f60*/  FMUL.FTZ R3, R2, R3 ;  /* 0x0000000302037220 */ /* 0x001fc80000410000 */
[----:B------:R-:W-:-:S04]  /*1f70*/  FFMA.FTZ R3, -R3, UR11, R16 ;  /* 0x0000000b03037c23 */ /* 0x000fc80008010110 */
[----:B------:R-:W-:-:S06]  /*1f80*/  FMUL.FTZ R3, R3, 1 ;  /* 0x3f80000003037820 */ /* 0x000fcc0000410000 */
[----:B------:R-:W0:Y:S02]  /*1f90*/  F2F.F64.F32 R2, R3 ;  /* 0x0000000300027310 */ /* 0x000e240000201800 */
[----:B0-----:R3:W-:Y:S04]  /*1fa0*/  STG.E.64 desc[UR18][R6.64], R2 ;  /* 0x0000000206007986 */ /* 0x0017e8000c101b12 */
[----:B------:R3:W-:Y:S04]  /*1fb0*/  STG.E desc[UR18][R8.64], R17 ;  /* 0x0000001108007986 */ /* 0x0007e8000c101912 */
[----:B------:R3:W-:Y:S02]  /*1fc0*/  STG.E desc[UR18][R4.64], R24 ;  /* 0x0000001804007986 */ /* 0x0007e4000c101912 */
.L_x_253:
[----:B------:R-:W-:Y:S05]  /*1fd0*/  BSYNC.RECONVERGENT B0 ;  /* 0x0000000000007941 */ /* 0x000fea0003800200 */
.L_x_252:
[----:B------:R-:W-:-:S04]  /*1fe0*/  ULEA UR4, UR17, UR4, 0x2 ;  /* 0x0000000411047291 */ /* 0x000fc8000f8e10ff */
[----:B------:R-:W-:-:S09]  /*1ff0*/  UISETP.GE.AND UP0, UPT, UR4, UR13, UPT ;  /* 0x0000000d0400728c */ /* 0x000fd2000bf06270 */
[----:B------:R-:W-:Y:S05]  /*2000*/  BRA.U !UP0, `(.L_x_254) ;  /* 0xfffffff1084c7547 */ /* 0x000fea000b83ffff */
[----:B------:R-:W-:Y:S05]  /*2010*/  EXIT ;  /* 0x000000000000794d */ /* 0x000fea0003800000 */
.L_x_255:
        /* <DEDUP_REMOVED lines=14> */
.L_x_331:


//--------------------- .text._Z25multi_tensor_apply_kernelI18TensorListMetadataILi4EE11AdamFunctorIN3c108BFloat16EflEJffffff10adamMode_tfEEvlPViT_T0_DpT1_ --------------------------
	.section	.text._Z25multi_tensor_apply_kernelI18TensorListMetadataILi4EE11AdamFunctorIN3c108BFloat16EflEJffffff10adamMode_tfEEvlPViT_T0_DpT1_,"ax",@progbits
	.align	128
        .global         _Z25multi_tensor_apply_kernelI18TensorListMetadataILi4EE11AdamFunctorIN3c108BFloat16EflEJffffff10adamMode_tfEEvlPViT_T0_DpT1_
        .type           _Z25multi_tensor_apply_kernelI18TensorListMetadataILi4EE11AdamFunctorIN3c108BFloat16EflEJffffff10adamMode_tfEEvlPViT_T0_DpT1_,@function
        .size           _Z25multi_tensor_apply_kernelI18TensorListMetadataILi4EE11AdamFunctorIN3c108BFloat16EflEJffffff10adamMode_tfEEvlPViT_T0_DpT1_,(.L_x_332 - _Z25multi_tensor_apply_kernelI18TensorListMetadataILi4EE11AdamFunctorIN3c108BFloat16EflEJffffff10adamMode_tfEEvlPViT_T0_DpT1_)
        .other          _Z25multi_tensor_apply_kernelI18TensorListMetadataILi4EE11AdamFunctorIN3c108BFloat16EflEJffffff10adamMode_tfEEvlPViT_T0_DpT1_,@"STO_CUDA_ENTRY STV_DEFAULT"
_Z25multi_tensor_apply_kernelI18TensorListMetadataILi4EE11AdamFunctorIN3c108BFloat16EflEJffffff10adamMode_tfEEvlPViT_T0_DpT1_:
.text._Z25multi_tensor_apply_kernelI18TensorListMetadataILi4EE11AdamFunctorIN3c108BFloat16EflEJffffff10adamMode_tfEEvlPViT_T0_DpT1_:
[----:B------:R-:W-:Y:S08]  /*0000*/  LDC R1, c[0x0][0x37c] ;  /* 0x0000df00ff017b82 */ /* 0x000ff00000000800 */
[----:B------:R-:W0:Y:S01]  /*0010*/  S2UR UR5, SR_CTAID.X ;  /* 0x00000000000579c3 */ /* 0x000e220000002500 */
[----:B------:R-:W-:Y:S01]  /*0020*/  UMOV UR7, 0x10 ;  /* 0x0000001000077882 */ /* 0x000fe20000000000 */
[----:B------:R-:W1:Y:S01]  /*0030*/  LDCU.64 UR14, c[0x0][0x380] ;  /* 0x00007000ff0e77ac */ /* 0x000e620008000a00 */
[----:B0-----:R-:W0:Y:S01]  /*0040*/  LDCU.U8 UR4, c[0x0][UR5+0x930] ;  /* 0x00012600050477ac */ /* 0x001e220008000000 */
[----:B------:R-:W-:-:S04]  /*0050*/  UIADD3 UR6, UPT, UPT, UR5, 0x10, URZ ;  /* 0x0000001005067890 */ /* 0x000fc8000fffe0ff */
[----:B------:R-:W-:Y:S02]  /*0060*/  UIMAD UR5, UR5, 0x3, UR6 ;  /* 0x00000003050578a4 */ /* 0x000fe4000f8e0206 */
[----:B0-----:R-:W-:-:S10]  /*0070*/  ULEA UR7, UR4, UR7, 0x3 ;  /* 0x0000000704077291 */ /* 0x001fd4000f8e18ff */
[----:B------:R-:W0:Y:S02]  /*0080*/  LDCU UR6, c[0x0][UR5+0xa60] ;  /* 0x00014c00050677ac */ /* 0x000e240008000800 */
[----:B------:R-:W2:Y:S01]  /*0090*/  LDCU.64 UR4, c[0x0][UR7+0x800] ;  /* 0x00010000070477ac */ /* 0x000ea20008000a00 */
[----:B0-----:R-:W-:Y:S02]  /*00a0*/  USHF.R.S32.HI UR8, URZ, 0x1f, UR6 ;  /* 0x0000001fff087899 */ /* 0x001fe40008011406 */
[----:B-1----:R-:W-:Y:S02]  /*00b0*/  UIMAD.WIDE.U32 UR16, UR6, UR14, URZ ;  /* 0x0000000e061072a5 */ /* 0x002fe4000f8e00ff */
[----:B------:R-:W-:-:S04]  /*00c0*/  UIMAD UR8, UR8, UR14, URZ ;  /* 0x0000000e080872a4 */ /* 0x000fc8000f8e02ff */
[----:B------:R-:W-:Y:S02]  /*00d0*/  UIMAD UR8, UR6, UR15, UR8 ;  /* 0x0000000f060872a4 */ /* 0x000fe4000f8e0208 */
[----:B--2---:R-:W-:Y:S02]  /*00e0*/  UIADD3 UR10, UP1, UPT, UR4, -UR16, URZ ;  /* 0x80000010040a7290 */ /* 0x004fe4000ff3e0ff */
[----:B------:R-:W-:Y:S02]  /*00f0*/  UIADD3 UR13, UPT, UPT, UR17, UR8, URZ ;  /* 0x00000008110d7290 */ /* 0x000fe4000fffe0ff */
[----:B------:R-:W-:Y:S02]  /*0100*/  UISETP.LT.U32.AND UP0, UPT, UR10, UR14, UPT ;  /* 0x0000000e0a00728c */ /* 0x000fe4000bf01070 */
[----:B------:R-:W-:-:S04]  /*0110*/  UIADD3.X UR11, UPT, UPT, UR5, ~UR13, URZ, UP1, !UPT ;  /* 0x8000000d050b7290 */ /* 0x000fc80008ffe4ff */
[----:B------:R-:W-:-:S04]  /*0120*/  UISETP.LT.AND.EX UP0, UPT, UR11, UR15, UPT, UP0 ;  /* 0x0000000f0b00728c */ /* 0x000fc8000bf01300 */
[----:B------:R-:W-:Y:S02]  /*0130*/  USEL UR4, UR10, UR14, UP0 ;  /* 0x0000000e0a047287 */ /* 0x000fe40008000000 */
[----:B------:R-:W-:Y:S02]  /*0140*/  USEL UR5, UR11, UR15, UP0 ;  /* 0x0000000f0b057287 */ /* 0x000fe40008000000 */
[----:B------:R-:W-:-:S04]  /*0150*/  UISETP.GE.U32.AND UP0, UPT, UR4, 0x1, UPT ;  /* 0x000000010400788c */ /* 0x000fc8000bf06070 */
[----:B------:R-:W-:-:S06]  /*0160*/  UISETP.GE.AND.EX UP0, UPT, UR5, URZ, UPT, UP0 ;  /* 0x000000ff0500728c */ /* 0x000fcc000bf06300 */
[----:B------:R-:W-:-:S13]  /*0170*/  PLOP3.LUT P0, PT, PT, PT, UP0, 0x80, 0x8 ;  /* 0x000000000008781c */ /* 0x000fda0003f0f008 */
[----:B------:R-:W-:Y:S05]  /*0180*/  @!P0 EXIT ;  /* 0x000000000000894d */ /* 0x000fea0003800000 */
[----:B------:R-:W0:Y:S01]  /*0190*/  LDC R2, c[0x0][0xf7c] ;  /* 0x0003df00ff027b82 */ /* 0x000e220000000800 */
[----:B------:R-:W1:Y:S01]  /*01a0*/  LDCU.64 UR4, c[0x0][UR7+0x4a0] ;  /* 0x00009400070477ac */ /* 0x000e620008000a00 */
[----:B------:R-:W2:Y:S01]  /*01b0*/  S2R R0, SR_TID.X ;  /* 0x0000000000007919 */ /* 0x000ea20000002100 */
[----:B------:R-:W3:Y:S05]  /*01c0*/  LDCU.64 UR8, c[0x0][UR7+0x5c0] ;  /* 0x0000b800070877ac */ /* 0x000eea0008000a00 */
[----:B------:R-:W4:Y:S01]  /*01d0*/  LDC R3, c[0x0][0xf80] ;  /* 0x0003e000ff037b82 */ /* 0x000f220000000800 */
[----:B------:R-:W5:Y:S01]  /*01e0*/  LDCU.64 UR18, c[0x0][UR7+0x6e0] ;  /* 0x0000dc00071277ac */ /* 0x000f620008000a00 */
[----:B------:R-:W5:Y:S01]  /*01f0*/  LDCU UR21, c[0x0][0xf94] ;  /* 0x0001f280ff1577ac */ /* 0x000f620008000800 */
[----:B------:R-:W-:-:S02]  /*0200*/  UISETP.LT.U32.AND UP0, UPT, UR10, UR14, UPT ;  /* 0x0000000e0a00728c */ /* 0x000fc4000bf01070 */
[----:B------:R-:W-:Y:S02]  /*0210*/  USHF.L.U32 UR12, UR16, 0x2, URZ ;  /* 0x00000002100c7899 */ /* 0x000fe400080006ff */
[----:B------:R-:W-:Y:S01]  /*0220*/  UISETP.LT.U32.AND.EX UP0, UPT, UR11, UR15, UPT, UP0 ;  /* 0x0000000f0b00728c */ /* 0x000fe2000bf01100 */
[----:B------:R-:W2:Y:S01]  /*0230*/  LDCU UR25, c[0x0][0x360] ;  /* 0x00006c00ff1977ac */ /* 0x000ea20008000800 */
[----:B0-----:R-:W-:Y:S02]  /*0240*/  FADD.FTZ R2, -R2, 1 ;  /* 0x3f80000002027421 */ /* 0x001fe40000010100 */
[----:B------:R-:W-:Y:S02]  /*0250*/  USEL UR10, UR10, UR14, UP0 ;  /* 0x0000000e0a0a7287 */ /* 0x000fe40008000000 */
[----:B------:R-:W-:Y:S01]  /*0260*/  USEL UR11, UR11, UR15, UP0 ;  /* 0x0000000f0b0b7287 */ /* 0x000fe20008000000 */
[----:B------:R-:W-:Y:S01]  /*0270*/  R2UR UR15, R2 ;  /* 0x00000000020f72ca */ /* 0x000fe200000e0000 */
[----:B-1----:R-:W-:Y:S01]  /*0280*/  ULEA UR28, UP0, UR16, UR4, 0x1 ;  /* 0x00000004101c7291 */ /* 0x002fe2000f8008ff */
[----:B----4-:R-:W-:Y:S01]  /*0290*/  FADD.FTZ R3, -R3, 1 ;  /* 0x3f80000003037421 */ /* 0x010fe20000010100 */
[----:B---3--:R-:W-:-:S02]  /*02a0*/  UIADD3 UR29, UP1, UPT, UR8, UR12, URZ ;  /* 0x0000000c081d7290 */ /* 0x008fc4000ff3e0ff */
[----:B-----5:R-:W-:Y:S02]  /*02b0*/  UIADD3 UR8, UP2, UPT, UR18, UR12, URZ ;  /* 0x0000000c12087290 */ /* 0x020fe4000ff5e0ff */
[----:B------:R-:W-:Y:S01]  /*02c0*/  ULEA.HI.X UR12, UR16, UR5, UR13, 0x1, UP0 ;  /* 0x00000005100c7291 */ /* 0x000fe200080f0c0d */
[----:B------:R-:W-:Y:S01]  /*02d0*/  R2UR UR18, R3 ;  /* 0x00000000031272ca */ /* 0x000fe200000e0000 */
[----:B------:R-:W-:Y:S02]  /*02e0*/  UISETP.NE.AND UP0, UPT, UR21, URZ, UPT ;  /* 0x000000ff1500728c */ /* 0x000fe4000bf05270 */
[----:B------:R-:W-:Y:S01]  /*02f0*/  USHF.L.U64.HI UR20, UR16, 0x2, UR13 ;  /* 0x0000000210147899 */ /* 0x000fe2000801020d */
[----:B------:R-:W0:Y:S03]  /*0300*/  LDCU.64 UR6, c[0x0][UR7+0x380] ;  /* 0x00007000070677ac */ /* 0x000e260008000a00 */
[----:B------:R-:W-:Y:S01]  /*0310*/  UIADD3.X UR14, UPT, UPT, UR9, UR20, URZ, UP1, !UPT ;  /* 0x00000014090e7290 */ /* 0x000fe20008ffe4ff */
[----:B------:R-:W1:Y:S01]  /*0320*/  LDCU.64 UR26, c[0x0][0x358] ;  /* 0x00006b00ff1a77ac */ /* 0x000e620008000a00 */
[----:B--2---:R-:W-:-:S02]  /*0330*/  USHF.L.U32 UR24, UR25, 0x2, URZ ;  /* 0x0000000219187899 */ /* 0x004fc400080006ff */
[----:B------:R-:W-:Y:S01]  /*0340*/  UIADD3.X UR9, UPT, UPT, UR19, UR20, URZ, UP2, !UPT ;  /* 0x0000001413097290 */ /* 0x000fe200097fe4ff */
[----:B------:R-:W-:Y:S11]  /*0350*/  BRA.U !UP0, `(.L_x_256) ;  /* 0x0000000d08307547 */ /* 0x000ff6000b800000 */
[----:B------:R-:W2:Y:S01]  /*0360*/  LDC R5, c[0x0][0x360] ;  /* 0x0000d800ff057b82 */ /* 0x000ea20000000800 */
[----:B------:R-:W-:Y:S01]  /*0370*/  IADD3 R4, PT, PT, R0, UR25, RZ ;  /* 0x0000001900047c10 */ /* 0x000fe2000fffe0ff */
[----:B------:R-:W3:Y:S01]  /*0380*/  LDCU UR30, c[0x0][0xf90] ;  /* 0x0001f200ff1e77ac */ /* 0x000ee20008000800 */
[----:B------:R-:W4:Y:S01]  /*0390*/  LDCU UR31, c[0x0][0xf7c] ;  /* 0x0001ef80ff1f77ac */ /* 0x000f220008000800 */
[----:B------:R-:W0:Y:S01]  /*03a0*/  LDCU UR19, c[0x0][0xf98] ;  /* 0x0001f300ff1377ac */ /* 0x000e220008000800 */
[----:B------:R-:W0:Y:S01]  /*03b0*/  LDCU.128 UR20, c[0x0][0xf80] ;  /* 0x0001f000ff1477ac */ /* 0x000e220008000c00 */
[----:B------:R-:W-:Y:S01]  /*03c0*/  UMOV UR4, URZ ;  /* 0x000000ff00047c82 */ /* 0x000fe20008000000 */
[----:B------:R-:W-:Y:S01]  /*03d0*/  UMOV UR5, URZ ;  /* 0x000000ff00057c82 */ /* 0x000fe20008000000 */
[C---:B--2---:R-:W-:Y:S01]  /*03e0*/  LEA R3, R5.reuse, R0, 0x1 ;  /* 0x0000000005037211 */ /* 0x044fe200078e08ff */
[----:B0--34-:R-:W-:-:S07]  /*03f0*/  IMAD R2, R5, 0x3, R0 ;  /* 0x0000000305027824 */ /* 0x019fce00078e0200 */
.L_x_259:
[----:B------:R-:W-:Y:S01]  /*0400*/  IMAD.U32 R6, RZ, RZ, UR11 ;  /* 0x0000000bff067e24 */ /* 0x000fe2000f8e00ff */
[----:B------:R-:W-:Y:S01]  /*0410*/  ISETP.LT.U32.AND P0, PT, R0, UR10, PT ;  /* 0x0000000a00007c0c */ /* 0x000fe2000bf01070 */
[----:B--2---:R-:W-:Y:S01]  /*0420*/  IMAD.U32 R9, RZ, RZ, UR11 ;  /* 0x0000000bff097e24 */ /* 0x004fe2000f8e00ff */
[----:B------:R-:W-:Y:S02]  /*0430*/  SHF.R.S32.HI R7, RZ, 0x1f, R0 ;  /* 0x0000001fff077819 */ /* 0x000fe40000011400 */
[----:B------:R-:W-:Y:S02]  /*0440*/  ISETP.LT.U32.AND P1, PT, R4, UR10, PT ;  /* 0x0000000a04007c0c */ /* 0x000fe4000bf21070 */
[----:B------:R-:W-:Y:S02]  /*0450*/  ISETP.GT.AND.EX P0, PT, R6, R7, PT, P0 ;  /* 0x000000070600720c */ /* 0x000fe40003f04300 */
[----:B------:R-:W-:Y:S02]  /*0460*/  SHF.R.S32.HI R8, RZ, 0x1f, R4 ;  /* 0x0000001fff087819 */ /* 0x000fe40000011404 */
[----:B------:R-:W-:-:S02]  /*0470*/  MOV R5, UR11 ;  /* 0x0000000b00057c02 */ /* 0x000fc40008000f00 */
[----:B------:R-:W-:Y:S02]  /*0480*/  ISETP.LT.U32.AND P2, PT, R3, UR10, PT ;  /* 0x0000000a03007c0c */ /* 0x000fe4000bf41070 */
[----:B------:R-:W-:Y:S02]  /*0490*/  ISETP.GT.AND.EX P1, PT, R5, R8, PT, P1 ;  /* 0x000000080500720c */ /* 0x000fe40003f24310 */
[----:B------:R-:W-:Y:S02]  /*04a0*/  SHF.R.S32.HI R22, RZ, 0x1f, R3 ;  /* 0x0000001fff167819 */ /* 0x000fe40000011403 */
[----:B------:R-:W-:Y:S02]  /*04b0*/  ISETP.LT.U32.AND P3, PT, R2, UR10, PT ;  /* 0x0000000a02007c0c */ /* 0x000fe4000bf61070 */
[----:B------:R-:W-:Y:S02]  /*04c0*/  ISETP.GT.AND.EX P2, PT, R9, R22, PT, P2 ;  /* 0x000000160900720c */ /* 0x000fe40003f44320 */
[----:B------:R-:W-:-:S02]  /*04d0*/  SHF.R.S32.HI R16, RZ, 0x1f, R2 ;  /* 0x0000001fff107819 */ /* 0x000fc40000011402 */
[----:B------:R-:W-:Y:S02]  /*04e0*/  @P0 IADD3 R6, P4, PT, R0, UR16, RZ ;  /* 0x0000001000060c10 */ /* 0x000fe4000ff9e0ff */
[----:B------:R-:W-:Y:S02]  /*04f0*/  ISETP.GT.AND.EX P3, PT, R5, R16, PT, P3 ;  /* 0x000000100500720c */ /* 0x000fe40003f64330 */
[----:B------:R-:W-:Y:S02]  /*0500*/  @P0 IADD3.X R7, PT, PT, R7, UR13, RZ, P4, !PT ;  /* 0x0000000d07070c10 */ /* 0x000fe4000a7fe4ff */
[----:B------:R-:W-:Y:S02]  /*0510*/  @P0 LEA R12, P4, R6, UR6, 0x1 ;  /* 0x00000006060c0c11 */ /* 0x000fe4000f8808ff */
[----:B------:R-:W-:Y:S02]  /*0520*/  @P1 IADD3 R5, P5, PT, R4, UR16, RZ ;  /* 0x0000001004051c10 */ /* 0x000fe4000ffbe0ff */
[----:B------:R-:W-:-:S02]  /*0530*/  @P0 LEA.HI.X R13, R6, UR7, R7, 0x1, P4 ;  /* 0x00000007060d0c11 */ /* 0x000fc4000a0f0c07 */
[----:B------:R-:W-:Y:S02]  /*0540*/  @P1 IADD3.X R8, PT, PT, R8, UR13, RZ, P5, !PT ;  /* 0x0000000d08081c10 */ /* 0x000fe4000affe4ff */
[----:B------:R-:W-:Y:S02]  /*0550*/  @P1 LEA R10, P4, R5, UR6, 0x1 ;  /* 0x00000006050a1c11 */ /* 0x000fe4000f8808ff */
[----:B------:R-:W-:Y:S02]  /*0560*/  @P2 IADD3 R6, P5, PT, R3, UR16, RZ ;  /* 0x0000001003062c10 */ /* 0x000fe4000ffbe0ff */
[----:B------:R-:W-:Y:S02]  /*0570*/  @P1 LEA.HI.X R11, R5, UR7, R8, 0x1, P4 ;  /* 0x00000007050b1c11 */ /* 0x000fe4000a0f0c08 */
[----:B------:R-:W-:Y:S01]  /*0580*/  @P2 IADD3.X R9, PT, PT, R22, UR13, RZ, P5, !PT ;  /* 0x0000000d16092c10 */ /* 0x000fe2000affe4ff */
[----:B-1----:R0:W2:Y:S01]  /*0590*/  @P0 LDG.E.U16 R5, desc[UR26][R12.64] ;  /* 0x0000001a0c050981 */ /* 0x0020a2000c1e1500 */
[----:B------:R-:W-:-:S02]  /*05a0*/  @P2 LEA R14, P4, R6, UR6, 0x1 ;  /* 0x00000006060e2c11 */ /* 0x000fc4000f8808ff */
[----:B------:R-:W-:Y:S02]  /*05b0*/  @P3 IADD3 R7, P5, PT, R2, UR16, RZ ;  /* 0x0000001002073c10 */ /* 0x000fe4000ffbe0ff */
[----:B------:R-:W-:Y:S02]  /*05c0*/  @P2 LEA.HI.X R15, R6, UR7, R9, 0x1, P4 ;  /* 0x00000007060f2c11 */ /* 0x000fe4000a0f0c09 */
[----:B------:R-:W-:Y:S01]  /*05d0*/  @P3 IADD3.X R8, PT, PT, R16, UR13, RZ, P5, !PT ;  /* 0x0000000d10083c10 */ /* 0x000fe2000affe4ff */
[----:B------:R1:W3:Y:S01]  /*05e0*/  @P1 LDG.E.U16 R6, desc[UR26][R10.64] ;  /* 0x0000001a0a061981 */ /* 0x0002e2000c1e1500 */
[----:B------:R-:W-:Y:S01]  /*05f0*/  @P3 LEA R18, P4, R7, UR6, 0x1 ;  /* 0x0000000607123c11 */ /* 0x000fe2000f8808ff */
[----:B------:R-:W-:-:S03]  /*0600*/  HFMA2 R20, -RZ, RZ, 0, 2.384185791015625e-07 ;  /* 0x00000004ff147431 */ /* 0x000fc600000001ff */
[----:B------:R-:W-:Y:S02]  /*0610*/  @P3 LEA.HI.X R19, R7, UR7, R8, 0x1, P4 ;  /* 0x0000000707133c11 */ /* 0x000fe4000a0f0c08 */
[----:B------:R4:W3:Y:S01]  /*0620*/  @P2 LDG.E.U16 R7, desc[UR26][R14.64] ;  /* 0x0000001a0e072981 */ /* 0x0008e2000c1e1500 */
[----:B------:R-:W-:-:S03]  /*0630*/  MOV R9, RZ ;  /* 0x000000ff00097202 */ /* 0x000fc60000000f00 */
[----:B------:R4:W3:Y:S01]  /*0640*/  @P3 LDG.E.U16 R8, desc[UR26][R18.64] ;  /* 0x0000001a12083981 */ /* 0x0008e2000c1e1500 */
[----:B------:R-:W-:-:S04]  /*0650*/  IMAD.WIDE R20, R3, R20, UR8 ;  /* 0x0000000803147e25 */ /* 0x000fc8000f8e0214 */
[----:B------:R-:W-:Y:S01]  /*0660*/  HFMA2 R23, -RZ, RZ, 0, 2.384185791015625e-07 ;  /* 0x00000004ff177431 */ /* 0x000fe200000001ff */
[----:B0-----:R-:W-:Y:S01]  /*0670*/  MOV R13, UR14 ;  /* 0x0000000e000d7c02 */ /* 0x001fe20008000f00 */
[----:B------:R-:W-:Y:S01]  /*0680*/  IMAD.U32 R12, RZ, RZ, UR29 ;  /* 0x0000001dff0c7e24 */ /* 0x000fe2000f8e00ff */
[----:B------:R0:W3:Y:S01]  /*0690*/  @P2 LDG.E R9, desc[UR26][R20.64] ;  /* 0x0000001a14092981 */ /* 0x0000e2000c1e1900 */
[----:B-1----:R-:W-:Y:S02]  /*06a0*/  CS2R R10, SRZ ;  /* 0x00000000000a7805 */ /* 0x002fe4000001ff00 */
[----:B------:R-:W-:-:S04]  /*06b0*/  IMAD.WIDE R16, R0, 0x4, R12 ;  /* 0x0000000400107825 */ /* 0x000fc800078e020c */
[----:B----4-:R-:W-:Y:S01]  /*06c0*/  IMAD.WIDE R14, R0, R23, UR8 ;  /* 0x00000008000e7e25 */ /* 0x010fe2000f8e0217 */
[----:B------:R1:W4:Y:S01]  /*06d0*/  @P0 LDG.E R10, desc[UR26][R16.64] ;  /* 0x0000001a100a0981 */ /* 0x000322000c1e1900 */
[----:B------:R-:W-:-:S03]  /*06e0*/  CS2R R18, SRZ ;  /* 0x0000000000127805 */ /* 0x000fc6000001ff00 */
[----:B------:R1:W4:Y:S01]  /*06f0*/  @P0 LDG.E R11, desc[UR26][R14.64] ;  /* 0x0000001a0e0b0981 */ /* 0x000322000c1e1900 */
[----:B0-----:R-:W-:Y:S01]  /*0700*/  CS2R R20, SRZ ;  /* 0x0000000000147805 */ /* 0x001fe2000001ff00 */
[----:B-1----:R-:W-:-:S04]  /*0710*/  IMAD.WIDE R16, R4, R23, UR8 ;  /* 0x0000000804107e25 */ /* 0x002fc8000f8e0217 */
[--C-:B------:R-:W-:Y:S01]  /*0720*/  IMAD.WIDE R14, R4, 0x4, R12.reuse ;  /* 0x00000004040e7825 */ /* 0x100fe200078e020c */
[----:B------:R0:W4:Y:S04]  /*0730*/  @P1 LDG.E R19, desc[UR26][R16.64] ;  /* 0x0000001a10131981 */ /* 0x000128000c1e1900 */
[----:B------:R1:W4:Y:S01]  /*0740*/  @P1 LDG.E R18, desc[UR26][R14.64] ;  /* 0x0000001a0e121981 */ /* 0x000322000c1e1900 */
[C---:B0-----:R-:W-:Y:S01]  /*0750*/  @P2 LEA R16, P4, R3.reuse, UR28, 0x1 ;  /* 0x0000001c03102c11 */ /* 0x041fe2000f8808ff */
[----:B-1----:R-:W-:-:S03]  /*0760*/  IMAD.WIDE R14, R3, 0x4, R12 ;  /* 0x00000004030e7825 */ /* 0x002fc600078e020c */
[----:B------:R-:W-:Y:S02]  /*0770*/  @P2 LEA.HI.X R17, R3, UR12, R22, 0x1, P4 ;  /* 0x0000000c03112c11 */ /* 0x000fe4000a0f0c16 */
[----:B------:R0:W4:Y:S04]  /*0780*/  @P2 LDG.E R20, desc[UR26][R14.64] ;  /* 0x0000001a0e142981 */ /* 0x000128000c1e1900 */
[----:B------:R-:W4:Y:S01]  /*0790*/  @P2 LDG.E.U16 R22, desc[UR26][R16.64] ;  /* 0x0000001a10162981 */ /* 0x000f22000c1e1500 */
[----:B0-----:R-:W-:-:S05]  /*07a0*/  IMAD.WIDE R14, R2, R23, UR8 ;  /* 0x00000008020e7e25 */ /* 0x001fca000f8e0217 */
[----:B------:R0:W4:Y:S02]  /*07b0*/  @P3 LDG.E R21, desc[UR26][R14.64] ;  /* 0x0000001a0e153981 */ /* 0x000124000c1e1900 */
[----:B0-----:R-:W-:Y:S01]  /*07c0*/  MOV R15, UR12 ;  /* 0x0000000c000f7c02 */ /* 0x001fe20008000f00 */
[----:B------:R-:W-:-:S04]  /*07d0*/  IMAD.U32 R14, RZ, RZ, UR28 ;  /* 0x0000001cff0e7e24 */ /* 0x000fc8000f8e00ff */
[----:B------:R-:W-:Y:S01]  /*07e0*/  IMAD.WIDE R16, R0, 0x2, R14 ;  /* 0x0000000200107825 */ /* 0x000fe200078e020e */
[----:B------:R-:W-:-:S04]  /*07f0*/  MOV R23, RZ ;  /* 0x000000ff00177202 */ /* 0x000fc80000000f00 */
[----:B------:R0:W4:Y:S01]  /*0800*/  @P0 LDG.E.U16 R24, desc[UR26][R16.64] ;  /* 0x0000001a10180981 */ /* 0x000122000c1e1500 */
[----:B------:R-:W-:-:S05]  /*0810*/  IMAD.WIDE R12, R2, 0x4, R12 ;  /* 0x00000004020c7825 */ /* 0x000fca00078e020c */
[----:B------:R-:W4:Y:S01]  /*0820*/  @P3 LDG.E R23, desc[UR26][R12.64] ;  /* 0x0000001a0c173981 */ /* 0x000f22000c1e1900 */
[----:B0-----:R-:W-:-:S06]  /*0830*/  IMAD.WIDE R16, R4, 0x2, R14 ;  /* 0x0000000204107825 */ /* 0x001fcc00078e020e */
[----:B------:R-:W4:Y:S01]  /*0840*/  @P1 LDG.E.U16 R16, desc[UR26][R16.64] ;  /* 0x0000001a10101981 */ /* 0x000f22000c1e1500 */
[----:B------:R-:W-:-:S05]  /*0850*/  IMAD.WIDE R14, R2, 0x2, R14 ;  /* 0x00000002020e7825 */ /* 0x000fca00078e020e */
[----:B------:R0:W5:Y:S01]  /*0860*/  @P3 LDG.E.U16 R17, desc[UR26][R14.64] ;  /* 0x0000001a0e113981 */ /* 0x000162000c1e1500 */
[----:B------:R-:W-:Y:S01]  /*0870*/  IMAD.MOV.U32 R25, RZ, RZ, RZ ;  /* 0x000000ffff197224 */ /* 0x000fe200078e00ff */
[----:B------:R-:W-:Y:S01]  /*0880*/  BSSY.RECONVERGENT B0, `(.L_x_257) ;  /* 0x0000053000007945 */ /* 0x000fe20003800200 */
[----:B--2---:R-:W-:Y:S01]  /*0890*/  @P0 SHF.L.U32 R25, R5, 0x10, RZ ;  /* 0x0000001005190819 */ /* 0x004fe200000006ff */
[----:B------:R-:W-:Y:S02]  /*08a0*/  HFMA2 R5, -RZ, RZ, 0, 0 ;  /* 0x00000000ff057431 */ /* 0x000fe400000001ff */
[----:B---3--:R-:W-:Y:S01]  /*08b0*/  @P1 IMAD.U32 R5, R6, 0x10000, RZ ;  /* 0x0001000006051824 */ /* 0x008fe200078e00ff */
[----:B------:R-:W-:Y:S02]  /*08c0*/  MOV R6, RZ ;  /* 0x000000ff00067202 */ /* 0x000fe40000000f00 */
[----:B------:R-:W-:Y:S01]  /*08d0*/  @P2 SHF.L.U32 R6, R7, 0x10, RZ ;  /* 0x0000001007062819 */ /* 0x000fe200000006ff */
[----:B------:R-:W-:Y:S01]  /*08e0*/  IMAD.MOV.U32 R7, RZ, RZ, RZ ;  /* 0x000000ffff077224 */ /* 0x000fe200078e00ff */
[----:B------:R-:W-:-:S03]  /*08f0*/  @P3 SHF.L.U32 R7, R8, 0x10, RZ ;  /* 0x0000001008073819 */ /* 0x000fc600000006ff */
[----:B------:R-:W-:Y:S01]  /*0900*/  FMUL.FTZ R27, R6, UR18 ;  /* 0x00000012061b7c20 */ /* 0x000fe20008410000 */
[----:B------:R-:W1:Y:S03]  /*0910*/  MUFU.RCP R8, UR22 ;  /* 0x0000001600087d08 */ /* 0x000e660008001000 */
[----:B------:R-:W-:-:S04]  /*0920*/  FMUL.FTZ R26, R27, R6 ;  /* 0x000000061b1a7220 */ /* 0x000fc80000410000 */
[----:B------:R-:W-:Y:S01]  /*0930*/  FFMA.FTZ R9, R9, UR20, R26 ;  /* 0x0000001409097c23 */ /* 0x000fe2000801001a */
[----:B------:R-:W-:-:S04]  /*0940*/  FMUL.FTZ R26, R25, UR18 ;  /* 0x00000012191a7c20 */ /* 0x000fc80008410000 */
[----:B------:R-:W-:Y:S01]  /*0950*/  FMUL.FTZ R26, R26, R25 ;  /* 0x000000191a1a7220 */ /* 0x000fe20000410000 */
[----:B------:R-:W-:-:S04]  /*0960*/  FMUL.FTZ R25, R25, UR15 ;  /* 0x0000000f19197c20 */ /* 0x000fc80008410000 */
[----:B----4-:R-:W-:Y:S01]  /*0970*/  FFMA.FTZ R10, R10, UR31, R25 ;  /* 0x0000001f0a0a7c23 */ /* 0x010fe20008010019 */
[----:B-1----:R-:W-:Y:S01]  /*0980*/  FMUL.FTZ R25, R9, R8 ;  /* 0x0000000809197220 */ /* 0x002fe20000410000 */
[----:B------:R-:W-:Y:S01]  /*0990*/  FFMA.FTZ R11, R11, UR20, R26 ;  /* 0x000000140b0b7c23 */ /* 0x000fe2000801001a */
[C---:B------:R-:W-:Y:S01]  /*09a0*/  FMUL.FTZ R26, R5.reuse, UR18 ;  /* 0x00000012051a7c20 */ /* 0x040fe20008410000 */
[----:B------:R-:W-:-:S03]  /*09b0*/  FMUL.FTZ R27, R5, UR15 ;  /* 0x0000000f051b7c20 */ /* 0x000fc60008410000 */
[----:B------:R-:W1:Y:S01]  /*09c0*/  MUFU.SQRT R25, R25 ;  /* 0x0000001900197308 */ /* 0x000e620000002000 */
[----:B------:R-:W-:Y:S01]  /*09d0*/  FMUL.FTZ R26, R26, R5 ;  /* 0x000000051a1a7220 */ /* 0x000fe20000410000 */
[----:B------:R-:W-:Y:S01]  /*09e0*/  FMUL.FTZ R5, R6, UR15 ;  /* 0x0000000f06057c20 */ /* 0x000fe20008410000 */
[----:B------:R-:W-:Y:S02]  /*09f0*/  FMUL.FTZ R6, R7, UR18 ;  /* 0x0000001207067c20 */ /* 0x000fe40008410000 */
[----:B------:R-:W-:Y:S02]  /*0a00*/  FFMA.FTZ R19, R19, UR20, R26 ;  /* 0x0000001413137c23 */ /* 0x000fe4000801001a */
[----:B------:R-:W-:Y:S01]  /*0a10*/  FMUL.FTZ R6, R6, R7 ;  /* 0x0000000706067220 */ /* 0x000fe20000410000 */
[----:B------:R-:W-:Y:S01]  /*0a20*/  FMUL.FTZ R28, R11, R8 ;  /* 0x000000080b1c7220 */ /* 0x000fe20000410000 */
[----:B------:R-:W-:Y:S01]  /*0a30*/  FFMA.FTZ R18, R18, UR31, R27 ;  /* 0x0000001f12127c23 */ /* 0x000fe2000801001b */
[----:B------:R-:W-:Y:S01]  /*0a40*/  FFMA.FTZ R5, R20, UR31, R5 ;  /* 0x0000001f14057c23 */ /* 0x000fe20008010005 */
[----:B------:R-:W-:-:S02]  /*0a50*/  HFMA2 R20, -RZ, RZ, 0, 0 ;  /* 0x00000000ff147431 */ /* 0x000fc400000001ff */
[----:B-1----:R-:W-:Y:S01]  /*0a60*/  FADD.FTZ R26, R25, UR23 ;  /* 0x00000017191a7e21 */ /* 0x002fe20008010000 */
[----:B------:R-:W-:Y:S02]  /*0a70*/  @P2 IMAD.U32 R20, R22, 0x10000, RZ ;  /* 0x0001000016142824 */ /* 0x000fe400078e00ff */
[----:B------:R-:W-:Y:S01]  /*0a80*/  FMUL.FTZ R22, R19, R8 ;  /* 0x0000000813167220 */ /* 0x000fe20000410000 */
[----:B------:R-:W1:Y:S01]  /*0a90*/  MUFU.RCP R27, UR21 ;  /* 0x00000015001b7d08 */ /* 0x000e620008001000 */
[----:B------:R-:W-:-:S07]  /*0aa0*/  FFMA.FTZ R25, R21, UR20, R6 ;  /* 0x0000001415197c23 */ /* 0x000fce0008010006 */
[----:B------:R-:W2:Y:S01]  /*0ab0*/  MUFU.SQRT R6, R28 ;  /* 0x0000001c00067308 */ /* 0x000ea20000002000 */
[----:B------:R-:W-:-:S07]  /*0ac0*/  FMUL.FTZ R21, R25, R8 ;  /* 0x0000000819157220 */ /* 0x000fce0000410000 */
[----:B------:R-:W3:Y:S08]  /*0ad0*/  MUFU.SQRT R22, R22 ;  /* 0x0000001600167308 */ /* 0x000ef00000002000 */
[----:B------:R-:W4:Y:S01]  /*0ae0*/  MUFU.RCP R26, R26 ;  /* 0x0000001a001a7308 */ /* 0x000f220000001000 */
[----:B-1----:R-:W-:-:S07]  /*0af0*/  FMUL.FTZ R29, R5, R27 ;  /* 0x0000001b051d7220 */ /* 0x002fce0000410000 */
[----:B------:R-:W1:Y:S01]  /*0b00*/  MUFU.SQRT R21, R21 ;  /* 0x0000001500157308 */ /* 0x000e620000002000 */
[----:B--2---:R-:W-:Y:S01]  /*0b10*/  FADD.FTZ R6, R6, UR23 ;  /* 0x0000001706067e21 */ /* 0x004fe20008010000 */
[----:B---3--:R-:W-:Y:S01]  /*0b20*/  FADD.FTZ R28, R22, UR23 ;  /* 0x00000017161c7e21 */ /* 0x008fe20008010000 */
[----:B----4-:R-:W-:Y:S01]  /*0b30*/  FMUL.FTZ R29, R29, R26 ;  /* 0x0000001a1d1d7220 */ /* 0x010fe20000410000 */
[----:B------:R-:W-:-:S04]  /*0b40*/  FMUL.FTZ R26, R7, UR15 ;  /* 0x0000000f071a7c20 */ /* 0x000fc80008410000 */
[----:B------:R-:W-:Y:S01]  /*0b50*/  MUFU.RCP R6, R6 ;  /* 0x0000000600067308 */ /* 0x000fe20000001000 */
[----:B------:R-:W-:-:S07]  /*0b60*/  FFMA.FTZ R29, R20, UR19, R29 ;  /* 0x00000013141d7c23 */ /* 0x000fce000801001d */
[----:B------:R-:W2:Y:S01]  /*0b70*/  MUFU.RCP R7, R28 ;  /* 0x0000001c00077308 */ /* 0x000ea20000001000 */
[----:B-1----:R-:W-:Y:S01]  /*0b80*/  FADD.FTZ R22, R21, UR23 ;  /* 0x0000001715167e21 */ /* 0x002fe20008010000 */
[----:B------:R-:W-:Y:S01]  /*0b90*/  FFMA.FTZ R8, -R29, UR30, R20 ;  /* 0x0000001e1d087c23 */ /* 0x000fe20008010114 */
[----:B------:R-:W-:Y:S02]  /*0ba0*/  MOV R20, RZ ;  /* 0x000000ff00147202 */ /* 0x000fe40000000f00 */
[----:B------:R-:W-:-:S03]  /*0bb0*/  @P0 SHF.L.U32 R20, R24, 0x10, RZ ;  /* 0x0000001018140819 */ /* 0x000fc600000006ff */
[----:B------:R-:W1:Y:S01]  /*0bc0*/  MUFU.RCP R21, R22 ;  /* 0x0000001600157308 */ /* 0x000e620000001000 */
[----:B------:R-:W-:Y:S01]  /*0bd0*/  IMAD.MOV.U32 R24, RZ, RZ, RZ ;  /* 0x000000ffff187224 */ /* 0x000fe200078e00ff */
[----:B------:R-:W-:Y:S01]  /*0be0*/  @P1 SHF.L.U32 R24, R16, 0x10, RZ ;  /* 0x0000001010181819 */ /* 0x000fe200000006ff */
[----:B------:R-:W-:Y:S01]  /*0bf0*/  FFMA.FTZ R26, R23, UR31, R26 ;  /* 0x0000001f171a7c23 */ /* 0x000fe2000801001a */
[-C--:B------:R-:W-:Y:S01]  /*0c00*/  FMUL.FTZ R16, R18, R27.reuse ;  /* 0x0000001b12107220 */ /* 0x080fe20000410000 */
[----:B------:R-:W-:-:S03]  /*0c10*/  FMUL.FTZ R23, R10, R27 ;  /* 0x0000001b0a177220 */ /* 0x000fc60000410000 */
[----:B--2---:R-:W-:Y:S01]  /*0c20*/  FMUL.FTZ R7, R16, R7 ;  /* 0x0000000710077220 */ /* 0x004fe20000410000 */
[----:B------:R-:W-:Y:S01]  /*0c30*/  FMUL.FTZ R23, R23, R6 ;  /* 0x0000000617177220 */ /* 0x000fe20000410000 */
[----:B------:R-:W-:Y:S02]  /*0c40*/  FMUL.FTZ R16, R26, R27 ;  /* 0x0000001b1a107220 */ /* 0x000fe40000410000 */
[----:B------:R-:W-:Y:S01]  /*0c50*/  FFMA.FTZ R7, R24, UR19, R7 ;  /* 0x0000001318077c23 */ /* 0x000fe20008010007 */
[----:B------:R-:W-:Y:S01]  /*0c60*/  FFMA.FTZ R23, R20, UR19, R23 ;  /* 0x0000001314177c23 */ /* 0x000fe20008010017 */
[----:B------:R-:W-:Y:S01]  /*0c70*/  MOV R6, UR28 ;  /* 0x0000001c00067c02 */ /* 0x000fe20008000f00 */
[----:B-1----:R-:W-:Y:S01]  /*0c80*/  FMUL.FTZ R16, R16, R21 ;  /* 0x0000001510107220 */ /* 0x002fe20000410000 */
[----:B------:R-:W-:Y:S01]  /*0c90*/  FFMA.FTZ R24, -R7, UR30, R24 ;  /* 0x0000001e07187c23 */ /* 0x000fe20008010118 */
[----:B------:R-:W-:Y:S02]  /*0ca0*/  IMAD.U32 R7, RZ, RZ, UR12 ;  /* 0x0000000cff077e24 */ /* 0x000fe4000f8e00ff */
[----:B------:R-:W-:Y:S01]  /*0cb0*/  FFMA.FTZ R21, -R23, UR30, R20 ;  /* 0x0000001e17157c23 */ /* 0x000fe20008010114 */
[----:B0-----:R-:W-:Y:S06]  /*0cc0*/  @!P0 BRA `(.L_x_258) ;  /* 0x0000000000388947 */ /* 0x001fec0003800000 */
[----:B------:R-:W-:Y:S02]  /*0cd0*/  F2FP.BF16.F32.PACK_AB R21, RZ, R21 ;  /* 0x00000015ff15723e */ /* 0x000fe400000010ff */
[----:B------:R-:W-:Y:S02]  /*0ce0*/  SHF.R.S32.HI R23, RZ, 0x1f, R0 ;  /* 0x0000001fff177819 */ /* 0x000fe40000011400 */
[C---:B------:R-:W-:Y:S02]  /*0cf0*/  LEA R20, P0, R0.reuse, UR28, 0x1 ;  /* 0x0000001c00147c11 */ /* 0x040fe4000f8008ff */
[----:B------:R-:W-:Y:S02]  /*0d00*/  PRMT R27, R21, 0x7610, R27 ;  /* 0x00007610151b7816 */ /* 0x000fe4000000001b */
[C---:B------:R-:W-:Y:S02]  /*0d10*/  LEA.HI.X R21, R0.reuse, UR12, R23, 0x1, P0 ;  /* 0x0000000c00157c11 */ /* 0x040fe400080f0c17 */
[----:B------:R-:W-:-:S02]  /*0d20*/  SHF.L.U32 R22, R0, 0x2, RZ ;  /* 0x0000000200167819 */ /* 0x000fc400000006ff */
[----:B------:R-:W-:Y:S01]  /*0d30*/  SHF.L.U64.HI R23, R0, 0x2, R23 ;  /* 0x0000000200177819 */ /* 0x000fe20000010217 */
[----:B------:R0:W-:Y:S02]  /*0d40*/  STG.E.U16 desc[UR26][R20.64], R27 ;  /* 0x0000001b14007986 */ /* 0x0001e4000c10151a */
[C---:B0-----:R-:W-:Y:S02]  /*0d50*/  IADD3 R20, P0, PT, R22.reuse, UR29, RZ ;  /* 0x0000001d16147c10 */ /* 0x041fe4000ff1e0ff */
[----:B------:R-:W-:Y:S02]  /*0d60*/  IADD3 R22, P4, PT, R22, UR8, RZ ;  /* 0x0000000816167c10 */ /* 0x000fe4000ff9e0ff */
[C---:B------:R-:W-:Y:S02]  /*0d70*/  IADD3.X R21, PT, PT, R23.reuse, UR14, RZ, P0, !PT ;  /* 0x0000000e17157c10 */ /* 0x040fe400087fe4ff */
[----:B------:R-:W-:-:S03]  /*0d80*/  IADD3.X R23, PT, PT, R23, UR9, RZ, P4, !PT ;  /* 0x0000000917177c10 */ /* 0x000fc6000a7fe4ff */
[----:B------:R0:W-:Y:S04]  /*0d90*/  STG.E desc[UR26][R20.64], R10 ;  /* 0x0000000a14007986 */ /* 0x0001e8000c10191a */
[----:B------:R0:W-:Y:S02]  /*0da0*/  STG.E desc[UR26][R22.64], R11 ;  /* 0x0000000b16007986 */ /* 0x0001e4000c10191a */
.L_x_258:
[----:B------:R-:W-:Y:S05]  /*0db0*/  BSYNC.RECONVERGENT B0 ;  /* 0x0000000000007941 */ /* 0x000fea0003800200 */
.L_x_257:
[----:B0-----:R-:W-:Y:S01]  /*0dc0*/  HFMA2 R23, -RZ, RZ, 0, 0 ;  /* 0x00000000ff177431 */ /* 0x001fe200000001ff */
[----:B------:R-:W-:Y:S01]  /*0dd0*/  @P1 F2FP.BF16.F32.PACK_AB R24, RZ, R24 ;  /* 0x00000018ff18123e */ /* 0x000fe200000010ff */
[----:B------:R-:W-:Y:S01]  /*0de0*/  IMAD.WIDE R10, R4, 0x2, R6 ;  /* 0x00000002040a7825 */ /* 0x000fe200078e0206 */
[----:B------:R-:W-:Y:S01]  /*0df0*/  MOV R20, UR29 ;  /* 0x0000001d00147c02 */ /* 0x000fe20008000f00 */
[----:B------:R-:W-:Y:S01]  /*0e00*/  UIADD3 UR4, UP0, UPT, UR24, UR4, URZ ;  /* 0x0000000418047290 */ /* 0x000fe2000ff1e0ff */
[----:B------:R-:W-:Y:S01]  /*0e10*/  MOV R21, UR14 ;  /* 0x0000000e00157c02 */ /* 0x000fe20008000f00 */
[----:B-----5:R-:W-:Y:S01]  /*0e20*/  @P3 IMAD.U32 R23, R17, 0x10000, RZ ;  /* 0x0001000011173824 */ /* 0x020fe200078e00ff */
[----:B------:R-:W-:Y:S01]  /*0e30*/  PRMT R28, R24, 0x7610, R28 ;  /* 0x00007610181c7816 */ /* 0x000fe2000000001c */
[----:B------:R-:W-:Y:S01]  /*0e40*/  IMAD.MOV.U32 R27, RZ, RZ, 0x4 ;  /* 0x00000004ff1b7424 */ /* 0x000fe200078e00ff */
[----:B------:R-:W-:Y:S01]  /*0e50*/  MOV R24, 0x4 ;  /* 0x0000000400187802 */ /* 0x000fe20000000f00 */
[----:B------:R-:W-:Y:S01]  /*0e60*/  FFMA.FTZ R22, R23, UR19, R16 ;  /* 0x0000001317167c23 */ /* 0x000fe20008010010 */
[----:B------:R-:W-:Y:S01]  /*0e70*/  IMAD.WIDE R16, R4, 0x4, R20 ;  /* 0x0000000404107825 */ /* 0x000fe200078e0214 */
[----:B------:R0:W-:Y:S01]  /*0e80*/  @P1 STG.E.U16 desc[UR26][R10.64], R28 ;  /* 0x0000001c0a001986 */ /* 0x0001e2000c10151a */
[----:B------:R-:W-:-:S02]  /*0e90*/  UIADD3.X UR5, UPT, UPT, URZ, UR5, URZ, UP0, !UPT ;  /* 0x00000005ff057290 */ /* 0x000fc400087fe4ff */
[----:B------:R-:W-:Y:S01]  /*0ea0*/  FFMA.FTZ R22, -R22, UR30, R23 ;  /* 0x0000001e16167c23 */ /* 0x000fe20008010117 */
[----:B------:R-:W-:Y:S01]  /*0eb0*/  @P2 IMAD.WIDE R6, R3, 0x2, R6 ;  /* 0x0000000203062825 */ /* 0x000fe200078e0206 */
[----:B------:R1:W-:Y:S01]  /*0ec0*/  @P1 STG.E desc[UR26][R16.64], R18 ;  /* 0x0000001210001986 */ /* 0x0003e2000c10191a */
[----:B------:R-:W-:Y:S01]  /*0ed0*/  UISETP.GE.U32.AND UP0, UPT, UR4, UR10, UPT ;  /* 0x0000000a0400728c */ /* 0x000fe2000bf06070 */
[----:B------:R-:W-:-:S03]  /*0ee0*/  IADD3 R0, PT, PT, R0, UR24, RZ ;  /* 0x0000001800007c10 */ /* 0x000fc6000fffe0ff */
[----:B------:R-:W-:Y:S01]  /*0ef0*/  UISETP.GE.AND.EX UP0, UPT, UR5, UR11, UPT, UP0 ;  /* 0x0000000b0500728c */ /* 0x000fe2000bf06300 */
[----:B0-----:R-:W-:Y:S01]  /*0f00*/  IMAD.WIDE R10, R4, R27, UR8 ;  /* 0x00000008040a7e25 */ /* 0x001fe2000f8e021b */
[----:B-1----:R-:W-:-:S04]  /*0f10*/  @P2 F2FP.BF16.F32.PACK_AB R17, RZ, R8 ;  /* 0x00000008ff11223e */ /* 0x002fc800000010ff */
[----:B------:R-:W-:Y:S01]  /*0f20*/  @P1 STG.E desc[UR26][R10.64], R19 ;  /* 0x000000130a001986 */ /* 0x000fe2000c10191a */
[----:B------:R-:W-:Y:S01]  /*0f30*/  @P3 F2FP.BF16.F32.PACK_AB R8, RZ, R22 ;  /* 0x00000016ff08323e */ /* 0x000fe200000010ff */
[C---:B------:R-:W-:Y:S02]  /*0f40*/  IMAD.WIDE R22, R3.reuse, 0x4, R20 ;  /* 0x0000000403167825 */ /* 0x040fe400078e0214 */
[----:B------:R0:W-:Y:S02]  /*0f50*/  @P2 STG.E.U16 desc[UR26][R6.64], R17 ;  /* 0x0000001106002986 */ /* 0x0001e4000c10151a */
[C---:B------:R-:W-:Y:S01]  /*0f60*/  IMAD.WIDE R20, R3.reuse, R24, UR8 ;  /* 0x0000000803147e25 */ /* 0x040fe2000f8e0218 */
[----:B------:R-:W-:Y:S01]  /*0f70*/  IADD3 R3, PT, PT, R3, UR24, RZ ;  /* 0x0000001803037c10 */ /* 0x000fe2000fffe0ff */
[----:B------:R2:W-:Y:S02]  /*0f80*/  @P2 STG.E desc[UR26][R22.64], R5 ;  /* 0x0000000516002986 */ /* 0x0005e4000c10191a */
[----:B------:R-:W-:-:S02]  /*0f90*/  VIADD R4, R4, UR24 ;  /* 0x0000001804047c36 */ /* 0x000fc40008000000 */
[----:B------:R2:W-:Y:S01]  /*0fa0*/  @P2 STG.E desc[UR26][R20.64], R9 ;  /* 0x0000000914002986 */ /* 0x0005e2000c10191a */
[----:B0-----:R-:W-:-:S03]  /*0fb0*/  IMAD.WIDE R16, R2, R27, UR8 ;  /* 0x0000000802107e25 */ /* 0x001fc6000f8e021b */
[----:B------:R2:W-:Y:S01]  /*0fc0*/  @P3 STG.E.U16 desc[UR26][R14.64], R8 ;  /* 0x000000080e003986 */ /* 0x0005e2000c10151a */
[----:B------:R-:W-:-:S03]  /*0fd0*/  IADD3 R2, PT, PT, R2, UR24, RZ ;  /* 0x0000001802027c10 */ /* 0x000fc6000fffe0ff */
[----:B------:R2:W-:Y:S04]  /*0fe0*/  @P3 STG.E desc[UR26][R12.64], R26 ;  /* 0x0000001a0c003986 */ /* 0x0005e8000c10191a */
[----:B------:R2:W-:Y:S01]  /*0ff0*/  @P3 STG.E desc[UR26][R16.64], R25 ;  /* 0x0000001910003986 */ /* 0x0005e2000c10191a */
[----:B------:R-:W-:Y:S05]  /*1000*/  BRA.U !UP0, `(.L_x_259) ;  /* 0xfffffff108fc7547 */ /* 0x000fea000b83ffff */
[----:B------:R-:W-:Y:S05]  /*1010*/  EXIT ;  /* 0x000000000000794d */ /* 0x000fea0003800000 */
.L_x_256:
[----:B------:R-:W2:Y:S01]  /*1020*/  LDC R5, c[0x0][0x360] ;  /* 0x0000d800ff057b82 */ /* 0x000ea20000000800 */
[----:B------:R-:W-:Y:S01]  /*1030*/  VIADD R2, R0, UR25 ;  /* 0x0000001900027c36 */ /* 0x000fe20008000000 */
[----:B------:R-:W3:Y:S01]  /*1040*/  LDCU UR31, c[0x0][0xf90] ;  /* 0x0001f200ff1f77ac */ /* 0x000ee20008000800 */
[----:B------:R-:W4:Y:S01]  /*1050*/  LDCU UR30, c[0x0][0xf84] ;  /* 0x0001f080ff1e77ac */ /* 0x000f220008000800 */
[----:B------:R-:W0:Y:S01]  /*1060*/  LDCU UR20, c[0x0][0xf7c] ;  /* 0x0001ef80ff1477ac */ /* 0x000e220008000800 */
[----:B------:R-:W0:Y:S01]  /*1070*/  LDCU UR19, c[0x0][0xf98] ;  /* 0x0001f300ff1377ac */ /* 0x000e220008000800 */
[----:B------:R-:W0:Y:S01]  /*1080*/  LDCU UR21, c[0x0][0xf80] ;  /* 0x0001f000ff1577ac */ /* 0x000e220008000800 */
[----:B------:R-:W0:Y:S01]  /*1090*/  LDCU.64 UR22, c[0x0][0xf88] ;  /* 0x0001f100ff1677ac */ /* 0x000e220008000a00 */
[C---:B--2---:R-:W-:Y:S01]  /*10a0*/  LEA R3, R5.reuse, R0, 0x1 ;  /* 0x0000000005037211 */ /* 0x044fe200078e08ff */
[----:B------:R-:W-:Y:S01]  /*10b0*/  IMAD R4, R5, 0x3, R0 ;  /* 0x0000000305047824 */ /* 0x000fe200078e0200 */
[----:B------:R-:W-:Y:S01]  /*10c0*/  UMOV UR4, URZ ;  /* 0x000000ff00047c82 */ /* 0x000fe20008000000 */
[----:B0--34-:R-:W-:-:S05]  /*10d0*/  UMOV UR5, URZ ;  /* 0x000000ff00057c82 */ /* 0x019fca0008000000 */
.L_x_268:
[----:B------:R-:W-:Y:S01]  /*10e0*/  ISETP.LT.U32.AND P1, PT, R0, UR10, PT ;  /* 0x0000000a00007c0c */ /* 0x000fe2000bf21070 */
[----:B-1----:R-:W-:Y:S01]  /*10f0*/  IMAD.U32 R6, RZ, RZ, UR11 ;  /* 0x0000000bff067e24 */ /* 0x002fe2000f8e00ff */
[----:B------:R-:W-:Y:S02]  /*1100*/  SHF.R.S32.HI R10, RZ, 0x1f, R0 ;  /* 0x0000001fff0a7819 */ /* 0x000fe40000011400 */
[----:B------:R-:W-:Y:S02]  /*1110*/  MOV R5, UR11 ;  /* 0x0000000b00057c02 */ /* 0x000fe40008000f00 */
[----:B------:R-:W-:Y:S02]  /*1120*/  ISETP.LT.U32.AND P0, PT, R3, UR10, PT ;  /* 0x0000000a03007c0c */ /* 0x000fe4000bf01070 */
[----:B------:R-:W-:Y:S02]  /*1130*/  SHF.R.S32.HI R17, RZ, 0x1f, R3 ;  /* 0x0000001fff117819 */ /* 0x000fe40000011403 */
[----:B------:R-:W-:-:S02]  /*1140*/  ISETP.GT.AND.EX P1, PT, R5, R10, PT, P1 ;  /* 0x0000000a0500720c */ /* 0x000fc40003f24310 */
[----:B------:R-:W-:Y:S02]  /*1150*/  ISETP.GT.AND.EX P0, PT, R6, R17, PT, P0 ;  /* 0x000000110600720c */ /* 0x000fe40003f04300 */
[----:B------:R-:W-:Y:S02]  /*1160*/  ISETP.LT.U32.AND P2, PT, R2, UR10, PT ;  /* 0x0000000a02007c0c */ /* 0x000fe4000bf41070 */
[----:B--2---:R-:W-:Y:S02]  /*1170*/  SHF.R.S32.HI R13, RZ, 0x1f, R2 ;  /* 0x0000001fff0d7819 */ /* 0x004fe40000011402 */
[----:B------:R-:W-:Y:S02]  /*1180*/  MOV R11, UR12 ;  /* 0x0000000c000b7c02 */ /* 0x000fe40008000f00 */
[----:B------:R-:W-:-:S03]  /*1190*/  ISETP.GT.AND.EX P2, PT, R6, R13, PT, P2 ;  /* 0x0000000d0600720c */ /* 0x000fc60003f44320 */
[----:B------:R-:W-:Y:S02]  /*11a0*/  @P1 IADD3 R7, P4, PT, R0, UR16, RZ ;  /* 0x0000001000071c10 */ /* 0x000fe4000ff9e0ff */
[----:B------:R-:W-:Y:S02]  /*11b0*/  @P0 IADD3 R5, P3, PT, R3, UR16, RZ ;  /* 0x0000001003050c10 */ /* 0x000fe4000ff7e0ff */
[----:B------:R-:W-:Y:S02]  /*11c0*/  @P1 IADD3.X R10, PT, PT, R10, UR13, RZ, P4, !PT ;  /* 0x0000000d0a0a1c10 */ /* 0x000fe4000a7fe4ff */
[----:B------:R-:W-:Y:S02]  /*11d0*/  @P1 LEA R6, P4, R7, UR6, 0x1 ;  /* 0x0000000607061c11 */ /* 0x000fe4000f8808ff */
[----:B------:R-:W-:Y:S02]  /*11e0*/  @P0 IADD3.X R8, PT, PT, R17, UR13, RZ, P3, !PT ;  /* 0x0000000d11080c10 */ /* 0x000fe40009ffe4ff */
[----:B------:R-:W-:-:S02]  /*11f0*/  @P0 LEA R20, P3, R5, UR6, 0x1 ;  /* 0x0000000605140c11 */ /* 0x000fc4000f8608ff */
[----:B------:R-:W-:Y:S01]  /*1200*/  @P1 LEA.HI.X R7, R7, UR7, R10, 0x1, P4 ;  /* 0x0000000707071c11 */ /* 0x000fe2000a0f0c0a */
[----:B------:R-:W-:Y:S01]  /*1210*/  IMAD.U32 R12, RZ, RZ, UR11 ;  /* 0x0000000bff0c7e24 */ /* 0x000fe2000f8e00ff */
[----:B------:R-:W-:Y:S02]  /*1220*/  @P0 LEA.HI.X R21, R5, UR7, R8, 0x1, P3 ;  /* 0x0000000705150c11 */ /* 0x000fe400098f0c08 */
[----:B------:R-:W-:Y:S02]  /*1230*/  MOV R10, UR28 ;  /* 0x0000001c000a7c02 */ /* 0x000fe40008000f00 */
[----:B------:R-:W-:Y:S01]  /*1240*/  ISETP.LT.U32.AND P3, PT, R4, UR10, PT ;  /* 0x0000000a04007c0c */ /* 0x000fe2000bf61070 */
[----:B-1----:R-:W2:Y:S01]  /*1250*/  @P1 LDG.E.U16 R7, desc[UR26][R6.64] ;  /* 0x0000001a06071981 */ /* 0x002ea2000c1e1500 */
[----:B0-----:R-:W-:Y:S01]  /*1260*/  SHF.R.S32.HI R9, RZ, 0x1f, R4 ;  /* 0x0000001fff097819 */ /* 0x001fe20000011404 */
[----:B------:R-:W-:Y:S01]  /*1270*/  IMAD.WIDE R14, R0, 0x2, R10 ;  /* 0x00000002000e7825 */ /* 0x000fe200078e020a */
[----:B------:R-:W-:-:S03]  /*1280*/  @P2 IADD3 R8, P4, PT, R2, UR16, RZ ;  /* 0x0000001002082c10 */ /* 0x000fc6000ff9e0ff */
[----:B------:R-:W-:Y:S01]  /*1290*/  HFMA2 R31, -RZ, RZ, 0, 2.384185791015625e-07 ;  /* 0x00000004ff1f7431 */ /* 0x000fe200000001ff */
[----:B------:R-:W-:Y:S01]  /*12a0*/  ISETP.GT.AND.EX P3, PT, R12, R9, PT, P3 ;  /* 0x000000090c00720c */ /* 0x000fe20003f64330 */
[----:B------:R-:W-:Y:S01]  /*12b0*/  IMAD.WIDE R28, R2, 0x2, R10 ;  /* 0x00000002021c7825 */ /* 0x000fe200078e020a */
[----:B------:R-:W-:Y:S01]  /*12c0*/  @P2 IADD3.X R13, PT, PT, R13, UR13, RZ, P4, !PT ;  /* 0x0000000d0d0d2c10 */ /* 0x000fe2000a7fe4ff */
[----:B------:R0:W3:Y:S01]  /*12d0*/  @P1 LDG.E.U16 R5, desc[UR26][R14.64] ;  /* 0x0000001a0e051981 */ /* 0x0000e2000c1e1500 */
[C---:B------:R-:W-:Y:S02]  /*12e0*/  @P2 LEA R26, P4, R8.reuse, UR6, 0x1 ;  /* 0x00000006081a2c11 */ /* 0x040fe4000f8808ff */
[----:B------:R-:W-:Y:S01]  /*12f0*/  MOV R12, UR29 ;  /* 0x0000001d000c7c02 */ /* 0x000fe20008000f00 */
[----:B------:R-:W4:Y:S01]  /*1300*/  @P2 LDG.E.U16 R6, desc[UR26][R28.64] ;  /* 0x0000001a1c062981 */ /* 0x000f22000c1e1500 */
[----:B------:R-:W-:Y:S02]  /*1310*/  @P2 LEA.HI.X R27, R8, UR7, R13, 0x1, P4 ;  /* 0x00000007081b2c11 */ /* 0x000fe4000a0f0c0d */
[----:B------:R-:W-:Y:S01]  /*1320*/  MOV R13, UR14 ;  /* 0x0000000e000d7c02 */ /* 0x000fe20008000f00 */
[----:B------:R-:W-:Y:S01]  /*1330*/  IMAD.WIDE R18, R3, 0x2, R10 ;  /* 0x0000000203127825 */ /* 0x000fe200078e020a */
[----:B------:R1:W5:Y:S01]  /*1340*/  @P0 LDG.E.U16 R24, desc[UR26][R20.64] ;  /* 0x0000001a14180981 */ /* 0x000362000c1e1500 */
[----:B------:R-:W-:-:S02]  /*1350*/  @P3 IADD3 R16, P4, PT, R4, UR16, RZ ;  /* 0x0000001004103c10 */ /* 0x000fc4000ff9e0ff */
[----:B------:R-:W-:Y:S01]  /*1360*/  IMAD.MOV.U32 R8, RZ, RZ, RZ ;  /* 0x000000ffff087224 */ /* 0x000fe200078e00ff */
[----:B------:R1:W5:Y:S01]  /*1370*/  @P0 LDG.E.U16 R23, desc[UR26][R18.64] ;  /* 0x0000001a12170981 */ /* 0x000362000c1e1500 */
[----:B0-----:R-:W-:Y:S01]  /*1380*/  IMAD.WIDE R14, R0, 0x4, R12 ;  /* 0x00000004000e7825 */ /* 0x001fe200078e020c */
[----:B------:R-:W-:Y:S02]  /*1390*/  @P3 IADD3.X R9, PT, PT, R9, UR13, RZ, P4, !PT ;  /* 0x0000000d09093c10 */ /* 0x000fe4000a7fe4ff */
[----:B------:R-:W5:Y:S01]  /*13a0*/  @P2 LDG.E.U16 R25, desc[UR26][R26.64] ;  /* 0x0000001a1a192981 */ /* 0x000f62000c1e1500 */
[----:B-1----:R-:W-:-:S03]  /*13b0*/  CS2R R20, SRZ ;  /* 0x0000000000147805 */ /* 0x002fc6000001ff00 */
[----:B------:R0:W5:Y:S01]  /*13c0*/  @P1 LDG.E R8, desc[UR26][R14.64] ;  /* 0x0000001a0e081981 */ /* 0x000162000c1e1900 */
[----:B------:R-:W-:-:S04]  /*13d0*/  @P3 LEA R18, P4, R16, UR6, 0x1 ;  /* 0x0000000610123c11 */ /* 0x000fc8000f8808ff */
[----:B------:R-:W-:Y:S01]  /*13e0*/  @P3 LEA.HI.X R19, R16, UR7, R9, 0x1, P4 ;  /* 0x0000000710133c11 */ /* 0x000fe2000a0f0c09 */
[----:B0-----:R-:W-:Y:S01]  /*13f0*/  IMAD.WIDE R14, R0, R31, UR8 ;  /* 0x00000008000e7e25 */ /* 0x001fe2000f8e021f */
[----:B------:R-:W-:-:S03]  /*1400*/  MOV R27, 0x4 ;  /* 0x00000004001b7802 */ /* 0x000fc60000000f00 */
[----:B------:R0:W5:Y:S04]  /*1410*/  @P3 LDG.E.U16 R9, desc[UR26][R18.64] ;  /* 0x0000001a12093981 */ /* 0x000168000c1e1500 */
[----:B------:R1:W5:Y:S01]  /*1420*/  @P1 LDG.E R21, desc[UR26][R14.64] ;  /* 0x0000001a0e151981 */ /* 0x000362000c1e1900 */
[----:B------:R-:W-:Y:S02]  /*1430*/  IMAD.MOV.U32 R22, RZ, RZ, RZ ;  /* 0x000000ffff167224 */ /* 0x000fe400078e00ff */
[----:B0-----:R-:W-:-:S04]  /*1440*/  IMAD.WIDE R18, R2, R27, UR8 ;  /* 0x0000000802127e25 */ /* 0x001fc8000f8e021b */
[----:B-1----:R-:W-:Y:S01]  /*1450*/  IMAD.WIDE R14, R2, 0x4, R12 ;  /* 0x00000004020e7825 */ /* 0x002fe200078e020c */
[----:B------:R-:W5:Y:S04]  /*1460*/  @P2 LDG.E R22, desc[UR26][R18.64] ;  /* 0x0000001a12162981 */ /* 0x000f68000c1e1900 */
[----:B------:R0:W5:Y:S02]  /*1470*/  @P2 LDG.E R20, desc[UR26][R14.64] ;  /* 0x0000001a0e142981 */ /* 0x000164000c1e1900 */
[----:B0-----:R-:W-:-:S05]  /*1480*/  IMAD.WIDE R14, R4, 0x2, R10 ;  /* 0x00000002040e7825 */ /* 0x001fca00078e020a */
[----:B------:R-:W5:Y:S01]  /*1490*/  @P3 LDG.E.U16 R18, desc[UR26][R14.64] ;  /* 0x0000001a0e123981 */ /* 0x000f62000c1e1500 */
[----:B------:R-:W-:Y:S02]  /*14a0*/  MOV R28, RZ ;  /* 0x000000ff001c7202 */ /* 0x000fe40000000f00 */
[C---:B------:R-:W-:Y:S02]  /*14b0*/  @P0 LEA R16, P4, R3.reuse, UR8, 0x2 ;  /* 0x0000000803100c11 */ /* 0x040fe4000f8810ff */
[----:B------:R-:W-:Y:S01]  /*14c0*/  CS2R R26, SRZ ;  /* 0x00000000001a7805 */ /* 0x000fe2000001ff00 */
[----:B------:R-:W-:Y:S01]  /*14d0*/  HFMA2 R19, -RZ, RZ, 0, 0 ;  /* 0x00000000ff137431 */ /* 0x000fe200000001ff */
[----:B------:R-:W-:-:S05]  /*14e0*/  @P0 LEA.HI.X R17, R3, UR9, R17, 0x2, P4 ;  /* 0x0000000903110c11 */ /* 0x000fca000a0f1411 */
[----:B------:R0:W5:Y:S02]  /*14f0*/  @P0 LDG.E R26, desc[UR26][R16.64] ;  /* 0x0000001a101a0981 */ /* 0x000164000c1e1900 */
[----:B0-----:R-:W-:-:S05]  /*1500*/  IMAD.WIDE R16, R3, 0x4, R12 ;  /* 0x0000000403107825 */ /* 0x001fca00078e020c */
[----:B------:R0:W5:Y:S02]  /*1510*/  @P0 LDG.E R19, desc[UR26][R16.64] ;  /* 0x0000001a10130981 */ /* 0x000164000c1e1900 */
[----:B0-----:R-:W-:Y:S01]  /*1520*/  MOV R16, RZ ;  /* 0x000000ff00107202 */ /* 0x001fe20000000f00 */
[----:B------:R-:W-:-:S04]  /*1530*/  IMAD.WIDE R12, R4, 0x4, R12 ;  /* 0x00000004040c7825 */ /* 0x000fc800078e020c */
[----:B--2---:R-:W-:Y:S02]  /*1540*/  @P1 IMAD.U32 R28, R7, 0x10000, RZ ;  /* 0x00010000071c1824 */ /* 0x004fe400078e00ff */
[----:B------:R-:W-:Y:S01]  /*1550*/  HFMA2 R7, -RZ, RZ, 0, 0 ;  /* 0x00000000ff077431 */ /* 0x000fe200000001ff */
[----:B---3--:R-:W-:Y:S01]  /*1560*/  @P1 SHF.L.U32 R7, R5, 0x10, RZ ;  /* 0x0000001005071819 */ /* 0x008fe200000006ff */
[----:B------:R-:W-:Y:S01]  /*1570*/  IMAD.MOV.U32 R5, RZ, RZ, RZ ;  /* 0x000000ffff057224 */ /* 0x000fe200078e00ff */
[----:B----4-:R-:W-:Y:S01]  /*1580*/  @P2 SHF.L.U32 R5, R6, 0x10, RZ ;  /* 0x0000001006052819 */ /* 0x010fe200000006ff */
[----:B------:R-:W-:Y:S02]  /*1590*/  HFMA2 R6, -RZ, RZ, 0, 0 ;  /* 0x00000000ff067431 */ /* 0x000fe400000001ff */
[----:B------:R-:W-:Y:S01]  /*15a0*/  FFMA.FTZ R28, R7, UR19, R28 ;  /* 0x00000013071c7c23 */ /* 0x000fe2000801001c */
[----:B-----5:R-:W-:Y:S01]  /*15b0*/  @P0 IMAD.U32 R27, R24, 0x10000, RZ ;  /* 0x00010000181b0824 */ /* 0x020fe200078e00ff */
[----:B------:R-:W-:Y:S01]  /*15c0*/  MOV R24, RZ ;  /* 0x000000ff00187202 */ /* 0x000fe20000000f00 */
[----:B------:R-:W-:-:S02]  /*15d0*/  @P0 IMAD.U32 R6, R23, 0x10000, RZ ;  /* 0x0001000017060824 */ /* 0x000fc400078e00ff */
[C---:B------:R-:W-:Y:S01]  /*15e0*/  FMUL.FTZ R23, R28.reuse, UR18 ;  /* 0x000000121c177c20 */ /* 0x040fe20008410000 */
[----:B------:R-:W-:Y:S01]  /*15f0*/  @P2 SHF.L.U32 R24, R25, 0x10, RZ ;  /* 0x0000001019182819 */ /* 0x000fe200000006ff */
[C---:B------:R-:W-:Y:S02]  /*1600*/  FMUL.FTZ R17, R28.reuse, UR15 ;  /* 0x0000000f1c117c20 */ /* 0x040fe40008410000 */
[----:B------:R-:W-:Y:S02]  /*1610*/  FMUL.FTZ R28, R28, R23 ;  /* 0x000000171c1c7220 */ /* 0x000fe40000410000 */
[----:B------:R-:W-:Y:S01]  /*1620*/  FFMA.FTZ R23, R5, UR19, R24 ;  /* 0x0000001305177c23 */ /* 0x000fe20008010018 */
[----:B------:R-:W-:Y:S01]  /*1630*/  FFMA.FTZ R8, R8, UR20, R17 ;  /* 0x0000001408087c23 */ /* 0x000fe20008010011 */
[----:B------:R-:W-:Y:S01]  /*1640*/  FFMA.FTZ R24, R6, UR19, R27 ;  /* 0x0000001306187c23 */ /* 0x000fe2000801001b */
[----:B------:R-:W-:Y:S01]  /*1650*/  @P3 SHF.L.U32 R16, R9, 0x10, RZ ;  /* 0x0000001009103819 */ /* 0x000fe200000006ff */
[----:B------:R-:W-:Y:S01]  /*1660*/  FFMA.FTZ R17, R21, UR21, R28 ;  /* 0x0000001515117c23 */ /* 0x000fe2000801001c */
[C---:B------:R-:W-:Y:S01]  /*1670*/  FMUL.FTZ R28, R23.reuse, UR18 ;  /* 0x00000012171c7c20 */ /* 0x040fe20008410000 */
[----:B------:R-:W-:-:S03]  /*1680*/  FMUL.FTZ R9, R23, UR15 ;  /* 0x0000000f17097c20 */ /* 0x000fc60008410000 */
[----:B------:R-:W-:Y:S01]  /*1690*/  FMUL.FTZ R21, R23, R28 ;  /* 0x0000001c17157220 */ /* 0x000fe20000410000 */
[----:B------:R-:W-:-:S04]  /*16a0*/  FMUL.FTZ R23, R24, UR18 ;  /* 0x0000001218177c20 */ /* 0x000fc80008410000 */
[----:B------:R-:W-:Y:S01]  /*16b0*/  FMUL.FTZ R25, R24, R23 ;  /* 0x0000001718197220 */ /* 0x000fe20000410000 */
[----:B------:R-:W-:Y:S01]  /*16c0*/  FFMA.FTZ R23, R22, UR21, R21 ;  /* 0x0000001516177c23 */ /* 0x000fe20008010015 */
[----:B------:R-:W-:Y:S02]  /*16d0*/  HFMA2 R21, -RZ, RZ, 0, 2.384185791015625e-07 ;  /* 0x00000004ff157431 */ /* 0x000fe400000001ff */
[----:B------:R-:W-:Y:S01]  /*16e0*/  IMAD.MOV.U32 R22, RZ, RZ, RZ ;  /* 0x000000ffff167224 */ /* 0x000fe200078e00ff */
[----:B------:R-:W-:Y:S01]  /*16f0*/  MOV R27, RZ ;  /* 0x000000ff001b7202 */ /* 0x000fe20000000f00 */
[----:B------:R-:W-:Y:S01]  /*1700*/  FFMA.FTZ R9, R20, UR20, R9 ;  /* 0x0000001414097c23 */ /* 0x000fe20008010009 */
[----:B------:R-:W-:-:S05]  /*1710*/  IMAD.WIDE R20, R4, R21, UR8 ;  /* 0x0000000804147e25 */ /* 0x000fca000f8e0215 */
[----:B------:R-:W2:Y:S01]  /*1720*/  @P3 LDG.E R27, desc[UR26][R20.64] ;  /* 0x0000001a141b3981 */ /* 0x000ea2000c1e1900 */
[----:B------:R-:W-:Y:S01]  /*1730*/  @P3 SHF.L.U32 R22, R18, 0x10, RZ ;  /* 0x0000001012163819 */ /* 0x000fe200000006ff */
[----:B------:R-:W-:-:S06]  /*1740*/  IMAD.MOV.U32 R18, RZ, RZ, RZ ;  /* 0x000000ffff127224 */ /* 0x000fcc00078e00ff */
[----:B------:R-:W3:Y:S01]  /*1750*/  @P3 LDG.E R18, desc[UR26][R12.64] ;  /* 0x0000001a0c123981 */ /* 0x000ee2000c1e1900 */
[----:B------:R-:W-:Y:S01]  /*1760*/  FMUL.FTZ R24, R24, UR15 ;  /* 0x0000000f18187c20 */ /* 0x000fe20008410000 */
[----:B------:R-:W-:Y:S01]  /*1770*/  FFMA.FTZ R16, R22, UR19, R16 ;  /* 0x0000001316107c23 */ /* 0x000fe20008010010 */
[----:B------:R-:W-:Y:S01]  /*1780*/  FFMA.FTZ R26, R26, UR21, R25 ;  /* 0x000000151a1a7c23 */ /* 0x000fe20008010019 */
[----:B------:R-:W-:Y:S01]  /*1790*/  ISETP.LT.U32.AND P1, PT, R0, UR10, PT ;  /* 0x0000000a00007c0c */ /* 0x000fe2000bf21070 */
[----:B------:R-:W-:Y:S01]  /*17a0*/  FFMA.FTZ R25, R19, UR20, R24 ;  /* 0x0000001413197c23 */ /* 0x000fe20008010018 */
[----:B------:R-:W-:-:S04]  /*17b0*/  FMUL.FTZ R19, R16, UR18 ;  /* 0x0000001210137c20 */ /* 0x000fc80008410000 */
[C---:B------:R-:W-:Y:S01]  /*17c0*/  FMUL.FTZ R28, R16.reuse, R19 ;  /* 0x00000013101c7220 */ /* 0x040fe20000410000 */
[----:B------:R-:W-:Y:S01]  /*17d0*/  FMUL.FTZ R19, R16, UR15 ;  /* 0x0000000f10137c20 */ /* 0x000fe20008410000 */
[----:B------:R-:W-:Y:S02]  /*17e0*/  BSSY.RECONVERGENT B0, `(.L_x_260) ;  /* 0x000001d000007945 */ /* 0x000fe40003800200 */
[----:B--2---:R-:W-:Y:S01]  /*17f0*/  FFMA.FTZ R16, R27, UR21, R28 ;  /* 0x000000151b107c23 */ /* 0x004fe2000801001c */
[----:B------:R-:W-:Y:S01]  /*1800*/  SHF.R.S32.HI R27, RZ, 0x1f, R0 ;  /* 0x0000001fff1b7819 */ /* 0x000fe20000011400 */
[----:B---3--:R-:W-:Y:S01]  /*1810*/  FFMA.FTZ R24, R18, UR20, R19 ;  /* 0x0000001412187c23 */ /* 0x008fe20008010013 */
[----:B------:R-:W-:-:S04]  /*1820*/  MOV R18, UR11 ;  /* 0x0000000b00127c02 */ /* 0x000fc80008000f00 */
[----:B------:R-:W-:-:S13]  /*1830*/  ISETP.GT.AND.EX P1, PT, R18, R27, PT, P1 ;  /* 0x0000001b1200720c */ /* 0x000fda0003f24310 */
[----:B------:R-:W-:Y:S05]  /*1840*/  @!P1 BRA `(.L_x_261) ;  /* 0x0000000000589947 */ /* 0x000fea0003800000 */
[----:B------:R-:W0:Y:S08]  /*1850*/  MUFU.RCP R28, UR22 ;  /* 0x00000016001c7d08 */ /* 0x000e300008001000 */
[----:B------:R-:W1:Y:S01]  /*1860*/  MUFU.RCP R19, UR30 ;  /* 0x0000001e00137d08 */ /* 0x000e620008001000 */
[----:B0-----:R-:W-:-:S07]  /*1870*/  FMUL.FTZ R28, R17, R28 ;  /* 0x0000001c111c7220 */ /* 0x001fce0000410000 */
[----:B------:R-:W0:Y:S01]  /*1880*/  MUFU.SQRT R28, R28 ;  /* 0x0000001c001c7308 */ /* 0x000e220000002000 */
[----:B-1----:R-:W-:Y:S01]  /*1890*/  FMUL.FTZ R18, R8, R19 ;  /* 0x0000001308127220 */ /* 0x002fe20000410000 */
[----:B0-----:R-:W-:-:S06]  /*18a0*/  FADD.FTZ R29, R28, UR23 ;  /* 0x000000171c1d7e21 */ /* 0x001fcc0008010000 */
[----:B------:R-:W0:Y:S02]  /*18b0*/  MUFU.RCP R29, R29 ;  /* 0x0000001d001d7308 */ /* 0x000e240000001000 */
[----:B0-----:R-:W-:-:S04]  /*18c0*/  FMUL.FTZ R18, R18, R29 ;  /* 0x0000001d12127220 */ /* 0x001fc80000410000 */
[----:B------:R-:W-:-:S05]  /*18d0*/  FFMA.FTZ R18, -R18, UR31, R7 ;  /* 0x0000001f12127c23 */ /* 0x000fca0008010107 */
[----:B------:R-:W-:Y:S02]  /*18e0*/  F2FP.BF16.F32.PACK_AB R7, RZ, R18 ;  /* 0x00000012ff07723e */ /* 0x000fe400000010ff */
[C---:B------:R-:W-:Y:S02]  /*18f0*/  LEA R18, P1, R0.reuse, UR28, 0x1 ;  /* 0x0000001c00127c11 */ /* 0x040fe4000f8208ff */
[----:B------:R-:W-:Y:S01]  /*1900*/  PRMT R30, R7, 0x7610, R30 ;  /* 0x00007610071e7816 */ /* 0x000fe2000000001e */
[C---:B------:R-:W-:Y:S01]  /*1910*/  IMAD.SHL.U32 R7, R0.reuse, 0x4, RZ ;  /* 0x0000000400077824 */ /* 0x040fe200078e00ff */
[C-C-:B------:R-:W-:Y:S02]  /*1920*/  LEA.HI.X R19, R0.reuse, UR12, R27.reuse, 0x1, P1 ;  /* 0x0000000c00137c11 */ /* 0x140fe400088f0c1b */
[----:B------:R-:W-:-:S03]  /*1930*/  SHF.L.U64.HI R27, R0, 0x2, R27 ;  /* 0x00000002001b7819 */ /* 0x000fc6000001021b */
[----:B------:R0:W-:Y:S02]  /*1940*/  STG.E.U16 desc[UR26][R18.64], R30 ;  /* 0x0000001e12007986 */ /* 0x0001e4000c10151a */
[----:B0-----:R-:W-:-:S04]  /*1950*/  IADD3 R18, P1, PT, R7, UR29, RZ ;  /* 0x0000001d07127c10 */ /* 0x001fc8000ff3e0ff */
[----:B------:R-:W-:-:S05]  /*1960*/  IADD3.X R19, PT, PT, R27, UR14, RZ, P1, !PT ;  /* 0x0000000e1b137c10 */ /* 0x000fca0008ffe4ff */
[----:B------:R0:W-:Y:S02]  /*1970*/  STG.E desc[UR26][R18.64], R8 ;  /* 0x0000000812007986 */ /* 0x0001e4000c10191a */
[----:B0-----:R-:W-:-:S04]  /*1980*/  IADD3 R18, P1, PT, R7, UR8, RZ ;  /* 0x0000000807127c10 */ /* 0x001fc8000ff3e0ff */
[----:B------:R-:W-:-:S05]  /*1990*/  IADD3.X R19, PT, PT, R27, UR9, RZ, P1, !PT ;  /* 0x000000091b137c10 */ /* 0x000fca0008ffe4ff */
[----:B------:R0:W-:Y:S04]  /*19a0*/  STG.E desc[UR26][R18.64], R17 ;  /* 0x0000001112007986 */ /* 0x0001e8000c10191a */
.L_x_261:
[----:B------:R-:W-:Y:S05]  /*19b0*/  BSYNC.RECONVERGENT B0 ;  /* 0x0000000000007941 */ /* 0x000fea0003800200 */
.L_x_260:
[----:B------:R-:W-:Y:S01]  /*19c0*/  BSSY.RECONVERGENT B0, `(.L_x_262) ;  /* 0x0000016000007945 */ /* 0x000fe20003800200 */
[----:B0-----:R-:W-:Y:S02]  /*19d0*/  MOV R18, UR29 ;  /* 0x0000001d00127c02 */ /* 0x001fe40008000f00 */
[----:B------:R-:W-:Y:S01]  /*19e0*/  MOV R19, UR14 ;  /* 0x0000000e00137c02 */ /* 0x000fe20008000f00 */
[----:B------:R-:W-:Y:S06]  /*19f0*/  @!P2 BRA `(.L_x_263) ;  /* 0x000000000048a947 */ /* 0x000fec0003800000 */
[----:B------:R-:W0:Y:S01]  /*1a00*/  MUFU.RCP R8, UR22 ;  /* 0x0000001600087d08 */ /* 0x000e220008001000 */
[----:B------:R-:W-:-:S04]  /*1a10*/  IMAD.MOV.U32 R31, RZ, RZ, 0x4 ;  /* 0x00000004ff1f7424 */ /* 0x000fc800078e00ff */
[----:B------:R-:W-:-:S03]  /*1a20*/  IMAD.WIDE R30, R2, R31, UR8 ;  /* 0x00000008021e7e25 */ /* 0x000fc6000f8e021f */
        /* <DEDUP_REMOVED lines=8> */
[----:B------:R-:W-:-:S04]  /*1ab0*/  F2FP.BF16.F32.PACK_AB R28, RZ, R28 ;  /* 0x0000001cff1c723e */ /* 0x000fc800000010ff */
[----:B------:R-:W-:Y:S01]  /*1ac0*/  PRMT R5, R28, 0x7610, R5 ;  /* 0x000076101c057816 */ /* 0x000fe20000000005 */
[----:B------:R-:W-:-:S05]  /*1ad0*/  IMAD.WIDE R28, R2, 0x2, R10 ;  /* 0x00000002021c7825 */ /* 0x000fca00078e020a */
[----:B------:R0:W-:Y:S02]  /*1ae0*/  STG.E.U16 desc[UR26][R28.64], R5 ;  /* 0x000000051c007986 */ /* 0x0001e4000c10151a */
[----:B0-----:R-:W-:-:S05]  /*1af0*/  IMAD.WIDE R28, R2, 0x4, R18 ;  /* 0x00000004021c7825 */ /* 0x001fca00078e0212 */
[----:B------:R0:W-:Y:S04]  /*1b00*/  STG.E desc[UR26][R28.64], R9 ;  /* 0x000000091c007986 */ /* 0x0001e8000c10191a */
[----:B------:R0:W-:Y:S02]  /*1b10*/  STG.E desc[UR26][R30.64], R23 ;  /* 0x000000171e007986 */ /* 0x0001e4000c10191a */
.L_x_263:
[----:B------:R-:W-:Y:S05]  /*1b20*/  BSYNC.RECONVERGENT B0 ;  /* 0x0000000000007941 */ /* 0x000fea0003800200 */
.L_x_262:
[----:B------:R-:W-:Y:S04]  /*1b30*/  BSSY.RECONVERGENT B0, `(.L_x_264) ;  /* 0x0000014000007945 */ /* 0x000fe80003800200 */
[----:B------:R-:W-:Y:S05]  /*1b40*/  @!P0 BRA `(.L_x_265) ;  /* 0x0000000000488947 */ /* 0x000fea0003800000 */
[----:B------:R-:W1:Y:S01]  /*1b50*/  MUFU.RCP R5, UR22 ;  /* 0x0000001600057d08 */ /* 0x000e620008001000 */
[----:B------:R-:W-:-:S04]  /*1b60*/  IMAD.WIDE R10, R3, 0x2, R10 ;  /* 0x00000002030a7825 */ /* 0x000fc800078e020a */
[----:B------:R-:W-:-:S03]  /*1b70*/  IMAD.WIDE R18, R3, 0x4, R18 ;  /* 0x0000000403127825 */ /* 0x000fc600078e0212 */
[----:B0-----:R-:W0:Y:S01]  /*1b80*/  MUFU.RCP R28, UR30 ;  /* 0x0000001e001c7d08 */ /* 0x001e220008001000 */
[----:B-1----:R-:W-:-:S07]  /*1b90*/  FMUL.FTZ R5, R26, R5 ;  /* 0x000000051a057220 */ /* 0x002fce0000410000 */
[----:B------:R-:W1:Y:S01]  /*1ba0*/  MUFU.SQRT R5, R5 ;  /* 0x0000000500057308 */ /* 0x000e620000002000 */
[----:B0-----:R-:W-:Y:S01]  /*1bb0*/  FMUL.FTZ R7, R25, R28 ;  /* 0x0000001c19077220 */ /* 0x001fe20000410000 */
[----:B-1----:R-:W-:-:S06]  /*1bc0*/  FADD.FTZ R8, R5, UR23 ;  /* 0x0000001705087e21 */ /* 0x002fcc0008010000 */
[----:B------:R-:W0:Y:S02]  /*1bd0*/  MUFU.RCP R8, R8 ;  /* 0x0000000800087308 */ /* 0x000e240000001000 */
[----:B0-----:R-:W-:-:S04]  /*1be0*/  FMUL.FTZ R7, R7, R8 ;  /* 0x0000000807077220 */ /* 0x001fc80000410000 */
[----:B------:R-:W-:Y:S01]  /*1bf0*/  FFMA.FTZ R7, -R7, UR31, R6 ;  /* 0x0000001f07077c23 */ /* 0x000fe20008010106 */
[----:B------:R-:W-:-:S04]  /*1c00*/  HFMA2 R6, -RZ, RZ, 0, 2.384185791015625e-07 ;  /* 0x00000004ff067431 */ /* 0x000fc800000001ff */
[----:B------:R-:W-:-:S04]  /*1c10*/  F2FP.BF16.F32.PACK_AB R7, RZ, R7 ;  /* 0x00000007ff07723e */ /* 0x000fc800000010ff */
[----:B------:R-:W-:Y:S01]  /*1c20*/  PRMT R9, R7, 0x7610, R9 ;  /* 0x0000761007097816 */ /* 0x000fe20000000009 */
[----:B------:R-:W-:-:S04]  /*1c30*/  IMAD.WIDE R6, R3, R6, UR8 ;  /* 0x0000000803067e25 */ /* 0x000fc8000f8e0206 */
[----:B------:R1:W-:Y:S04]  /*1c40*/  STG.E.U16 desc[UR26][R10.64], R9 ;  /* 0x000000090a007986 */ /* 0x0003e8000c10151a */
[----:B------:R1:W-:Y:S04]  /*1c50*/  STG.E desc[UR26][R18.64], R25 ;  /* 0x0000001912007986 */ /* 0x0003e8000c10191a */
[----:B------:R1:W-:Y:S02]  /*1c60*/  STG.E desc[UR26][R6.64], R26 ;  /* 0x0000001a06007986 */ /* 0x0003e4000c10191a */
.L_x_265:
[----:B------:R-:W-:Y:S05]  /*1c70*/  BSYNC.RECONVERGENT B0 ;  /* 0x0000000000007941 */ /* 0x000fea0003800200 */
.L_x_264:
[----:B------:R-:W-:Y:S04]  /*1c80*/  BSSY.RECONVERGENT B0, `(.L_x_266) ;  /* 0x000000f000007945 */ /* 0x000fe80003800200 */
[----:B------:R-:W-:Y:S05]  /*1c90*/  @!P3 BRA `(.L_x_267) ;  /* 0x000000000034b947 */ /* 0x000fea0003800000 */
[----:B------:R-:W2:Y:S08]  /*1ca0*/  MUFU.RCP R5, UR22 ;  /* 0x0000001600057d08 */ /* 0x000eb00008001000 */
[----:B-1----:R-:W1:Y:S01]  /*1cb0*/  MUFU.RCP R7, UR30 ;  /* 0x0000001e00077d08 */ /* 0x002e620008001000 */
[----:B--2---:R-:W-:-:S07]  /*1cc0*/  FMUL.FTZ R5, R16, R5 ;  /* 0x0000000510057220 */ /* 0x004fce0000410000 */
[----:B------:R-:W2:Y:S01]  /*1cd0*/  MUFU.SQRT R5, R5 ;  /* 0x0000000500057308 */ /* 0x000ea20000002000 */
[----:B-1----:R-:W-:Y:S01]  /*1ce0*/  FMUL.FTZ R7, R24, R7 ;  /* 0x0000000718077220 */ /* 0x002fe20000410000 */
[----:B--2---:R-:W-:-:S06]  /*1cf0*/  FADD.FTZ R6, R5, UR23 ;  /* 0x0000001705067e21 */ /* 0x004fcc0008010000 */
[----:B------:R-:W1:Y:S02]  /*1d00*/  MUFU.RCP R6, R6 ;  /* 0x0000000600067308 */ /* 0x000e640000001000 */
[----:B-1----:R-:W-:-:S04]  /*1d10*/  FMUL.FTZ R7, R7, R6 ;  /* 0x0000000607077220 */ /* 0x002fc80000410000 */
[----:B------:R-:W-:-:S05]  /*1d20*/  FFMA.FTZ R7, -R7, UR31, R22 ;  /* 0x0000001f07077c23 */ /* 0x000fca0008010116 */
[----:B------:R-:W-:-:S05]  /*1d30*/  F2FP.BF16.F32.PACK_AB R7, RZ, R7 ;  /* 0x00000007ff07723e */ /* 0x000fca00000010ff */
[----:B------:R2:W-:Y:S04]  /*1d40*/  STG.E.U16 desc[UR26][R14.64], R7 ;  /* 0x000000070e007986 */ /* 0x0005e8000c10151a */
[----:B------:R2:W-:Y:S04]  /*1d50*/  STG.E desc[UR26][R12.64], R24 ;  /* 0x000000180c007986 */ /* 0x0005e8000c10191a */
[----:B------:R2:W-:Y:S02]  /*1d60*/  STG.E desc[UR26][R20.64], R16 ;  /* 0x0000001014007986 */ /* 0x0005e4000c10191a */
.L_x_267:
[----:B------:R-:W-:Y:S05]  /*1d70*/  BSYNC.RECONVERGENT B0 ;  /* 0x0000000000007941 */ /* 0x000fea0003800200 */
.L_x_266:
[----:B------:R-:W-:Y:S02]  /*1d80*/  UIADD3 UR4, UP0, UPT, UR24, UR4, URZ ;  /* 0x0000000418047290 */ /* 0x000fe4000ff1e0ff */
[----:B------:R-:W-:Y:S01]  /*1d90*/  IADD3 R0, PT, PT, R0, UR24, RZ ;  /* 0x0000001800007c10 */ /* 0x000fe2000fffe0ff */
[----:B------:R-:W-:Y:S01]  /*1da0*/  VIADD R3, R3, UR24 ;  /* 0x0000001803037c36 */ /* 0x000fe20008000000 */
[----:B------:R-:W-:Y:S01]  /*1db0*/  IADD3 R4, PT, PT, R4, UR24, RZ ;  /* 0x0000001804047c10 */ /* 0x000fe2000fffe0ff */
[----:B------:R-:W-:Y:S01]  /*1dc0*/  UIADD3.X UR5, UPT, UPT, URZ, UR5, URZ, UP0, !UPT ;  /* 0x00000005ff057290 */ /* 0x000fe200087fe4ff */
[----:B------:R-:W-:Y:S01]  /*1dd0*/  IADD3 R2, PT, PT, R2, UR24, RZ ;  /* 0x0000001802027c10 */ /* 0x000fe2000fffe0ff */
[----:B------:R-:W-:-:S04]  /*1de0*/  UISETP.GE.U32.AND UP0, UPT, UR4, UR10, UPT ;  /* 0x0000000a0400728c */ /* 0x000fc8000bf06070 */
[----:B------:R-:W-:-:S09]  /*1df0*/  UISETP.GE.AND.EX UP0, UPT, UR5, UR11, UPT, UP0 ;  /* 0x0000000b0500728c */ /* 0x000fd2000bf06300 */
[----:B------:R-:W-:Y:S05]  /*1e00*/  BRA.U !UP0, `(.L_x_268) ;  /* 0xfffffff108b47547 */ /* 0x000fea000b83ffff */
[----:B------:R-:W-:Y:S05]  /*1e10*/  EXIT ;  /* 0x000000000000794d */ /* 0x000fea0003800000 */
.L_x_269:
        /* <DEDUP_REMOVED lines=14> */
.L_x_332:


//--------------------- .text._Z25multi_tensor_apply_kernelI18TensorListMetadataILi4EE11AdamFunctorIN3c104HalfEflEJffffff10adamMode_tfEEvlPViT_T0_DpT1_ --------------------------
	.section	.text._Z25multi_tensor_apply_kernelI18TensorListMetadataILi4EE11AdamFunctorIN3c104HalfEflEJffffff10adamMode_tfEEvlPViT_T0_DpT1_,"ax",@progbits
	.align	128
        .global         _Z25multi_tensor_apply_kernelI18TensorListMetadataILi4EE11AdamFunctorIN3c104HalfEflEJffffff10adamMode_tfEEvlPViT_T0_DpT1_
        .type           _Z25multi_tensor_apply_kernelI18TensorListMetadataILi4EE11AdamFunctorIN3c104HalfEflEJffffff10adamMode_tfEEvlPViT_T0_DpT1_,@function
        .size           _Z25multi_tensor_apply_kernelI18TensorListMetadataILi4EE11AdamFunctorIN3c104HalfEflEJffffff10adamMode_tfEEvlPViT_T0_DpT1_,(.L_x_333 - _Z25multi_tensor_apply_kernelI18TensorListMetadataILi4EE11AdamFunctorIN3c104HalfEflEJffffff10adamMode_tfEEvlPViT_T0_DpT1_)
        .other          _Z25multi_tensor_apply_kernelI18TensorListMetadataILi4EE11AdamFunctorIN3c104HalfEflEJffffff10adamMode_tfEEvlPViT_T0_DpT1_,@"STO_CUDA_ENTRY STV_DEFAULT"
_Z25multi_tensor_apply_kernelI18TensorListMetadataILi4EE11AdamFunctorIN3c104HalfEflEJffffff10adamMode_tfEEvlPViT_T0_DpT1_:
.text._Z25multi_tensor_apply_kernelI18TensorListMetadataILi4EE11AdamFunctorIN3c104HalfEflEJffffff10adamMode_tfEEvlPViT_T0_DpT1_:
        /* <DEDUP_REMOVED lines=64> */
.L_x_273:
[----:B------:R-:W-:Y:S02]  /*0400*/  ISETP.LT.U32.AND P2, PT, R0, UR10, PT ;  /* 0x0000000a00007c0c */ /* 0x000fe4000bf41070 */
[----:B0-----:R-:W-:Y:S02]  /*0410*/  SHF.R.S32.HI R12, RZ, 0x1f, R0 ;  /* 0x0000001fff0c7819 */ /* 0x001fe40000011400 */
[----:B------:R-:W-:Y:S02]  /*0420*/  MOV R5, UR11 ;  /* 0x0000000b00057c02 */ /* 0x000fe40008000f00 */
[----:B------:R-:W-:Y:S02]  /*0430*/  ISETP.LT.U32.AND P0, PT, R4, UR10, PT ;  /* 0x0000000a04007c0c */ /* 0x000fe4000bf01070 */
[----:B------:R-:W-:Y:S02]  /*0440*/  SHF.R.S32.HI R6, RZ, 0x1f, R4 ;  /* 0x0000001fff067819 */ /* 0x000fe40000011404 */
[----:B------:R-:W-:-:S02]  /*0450*/  MOV R7, UR11 ;  /* 0x0000000b00077c02 */ /* 0x000fc40008000f00 */
[----:B------:R-:W-:Y:S02]  /*0460*/  ISETP.GT.AND.EX P2, PT, R5, R12, PT, P2 ;  /* 0x0000000c0500720c */ /* 0x000fe40003f44320 */
[----:B------:R-:W-:Y:S02]  /*0470*/  ISETP.GT.AND.EX P0, PT, R7, R6, PT, P0 ;  /* 0x000000060700720c */ /* 0x000fe40003f04300 */
[----:B------:R-:W-:Y:S02]  /*0480*/  ISETP.LT.U32.AND P1, PT, R2, UR10, PT ;  /* 0x0000000a02007c0c */ /* 0x000fe4000bf21070 */
[----:B------:R-:W-:Y:S02]  /*0490*/  SHF.R.S32.HI R14, RZ, 0x1f, R2 ;  /* 0x0000001fff0e7819 */ /* 0x000fe40000011402 */
[----:B------:R-:W-:Y:S02]  /*04a0*/  ISETP.LT.U32.AND P3, PT, R3, UR10, PT ;  /* 0x0000000a03007c0c */ /* 0x000fe4000bf61070 */
[----:B------:R-:W-:-:S02]  /*04b0*/  ISETP.GT.AND.EX P1, PT, R5, R14, PT, P1 ;  /* 0x0000000e0500720c */ /* 0x000fc40003f24310 */
[----:B------:R-:W-:Y:S02]  /*04c0*/  SHF.R.S32.HI R22, RZ, 0x1f, R3 ;  /* 0x0000001fff167819 */ /* 0x000fe40000011403 */
[----:B------:R-:W-:Y:S02]  /*04d0*/  @P2 IADD3 R7, P5, PT, R0, UR16, RZ ;  /* 0x0000001000072c10 */ /* 0x000fe4000ffbe0ff */
[----:B------:R-:W-:Y:S02]  /*04e0*/  @P0 IADD3 R5, P4, PT, R4, UR16, RZ ;  /* 0x0000001004050c10 */ /* 0x000fe4000ff9e0ff */
[----:B------:R-:W-:Y:S02]  /*04f0*/  MOV R9, UR11 ;  /* 0x0000000b00097c02 */ /* 0x000fe40008000f00 */
[----:B------:R-:W-:Y:S02]  /*0500*/  @P2 IADD3.X R12, PT, PT, R12, UR13, RZ, P5, !PT ;  /* 0x0000000d0c0c2c10 */ /* 0x000fe4000affe4ff */
[----:B------:R-:W-:-:S02]  /*0510*/  @P0 IADD3.X R6, PT, PT, R6, UR13, RZ, P4, !PT ;  /* 0x0000000d06060c10 */ /* 0x000fc4000a7fe4ff */
[----:B------:R-:W-:Y:S02]  /*0520*/  @P2 LEA R8, P5, R7, UR6, 0x1 ;  /* 0x0000000607082c11 */ /* 0x000fe4000f8a08ff */
[----:B------:R-:W-:Y:S02]  /*0530*/  @P0 LEA R10, P4, R5, UR6, 0x1 ;  /* 0x00000006050a0c11 */ /* 0x000fe4000f8808ff */
[----:B------:R-:W-:Y:S02]  /*0540*/  ISETP.GT.AND.EX P3, PT, R9, R22, PT, P3 ;  /* 0x000000160900720c */ /* 0x000fe40003f64330 */
[----:B------:R-:W-:Y:S02]  /*0550*/  @P2 LEA.HI.X R9, R7, UR7, R12, 0x1, P5 ;  /* 0x0000000707092c11 */ /* 0x000fe4000a8f0c0c */
[----:B------:R-:W-:Y:S02]  /*0560*/  @P0 LEA.HI.X R11, R5, UR7, R6, 0x1, P4 ;  /* 0x00000007050b0c11 */ /* 0x000fe4000a0f0c06 */
[----:B------:R-:W-:Y:S01]  /*0570*/  @P1 IADD3 R7, P4, PT, R2, UR16, RZ ;  /* 0x0000001002071c10 */ /* 0x000fe2000ff9e0ff */
[----:B-1----:R-:W2:Y:S03]  /*0580*/  @P2 LDG.E.U16 R5, desc[UR26][R8.64] ;  /* 0x0000001a08052981 */ /* 0x002ea6000c1e1500 */
[----:B------:R-:W-:Y:S01]  /*0590*/  @P1 IADD3.X R12, PT, PT, R14, UR13, RZ, P4, !PT ;  /* 0x0000000d0e0c1c10 */ /* 0x000fe2000a7fe4ff */
[----:B------:R-:W-:Y:S01]  /*05a0*/  IMAD.MOV.U32 R25, RZ, RZ, 0x4 ;  /* 0x00000004ff197424 */ /* 0x000fe200078e00ff */
[----:B------:R-:W-:Y:S01]  /*05b0*/  @P1 LEA R20, P4, R7, UR6, 0x1 ;  /* 0x0000000607141c11 */ /* 0x000fe2000f8808ff */
[----:B------:R0:W3:Y:S01]  /*05c0*/  @P0 LDG.E.U16 R6, desc[UR26][R10.64] ;  /* 0x0000001a0a060981 */ /* 0x0000e2000c1e1500 */
[----:B------:R-:W-:Y:S01]  /*05d0*/  @P3 IADD3 R13, P5, PT, R3, UR16, RZ ;  /* 0x00000010030d3c10 */ /* 0x000fe2000ffbe0ff */
[----:B------:R-:W-:Y:S01]  /*05e0*/  IMAD.WIDE R24, R0, R25, UR8 ;  /* 0x0000000800187e25 */ /* 0x000fe2000f8e0219 */
[----:B------:R-:W-:-:S03]  /*05f0*/  @P1 LEA.HI.X R21, R7, UR7, R12, 0x1, P4 ;  /* 0x0000000707151c11 */ /* 0x000fc6000a0f0c0c */
[----:B------:R-:W-:Y:S01]  /*0600*/  HFMA2 R7, -RZ, RZ, 0, 0 ;  /* 0x00000000ff077431 */ /* 0x000fe200000001ff */
[----:B------:R-:W-:Y:S02]  /*0610*/  @P3 IADD3.X R16, PT, PT, R22, UR13, RZ, P5, !PT ;  /* 0x0000000d16103c10 */ /* 0x000fe4000affe4ff */
[C---:B------:R-:W-:Y:S01]  /*0620*/  @P3 LEA R14, P5, R13.reuse, UR6, 0x1 ;  /* 0x000000060d0e3c11 */ /* 0x040fe2000f8a08ff */
[----:B------:R1:W4:Y:S01]  /*0630*/  @P1 LDG.E.U16 R8, desc[UR26][R20.64] ;  /* 0x0000001a14081981 */ /* 0x000322000c1e1500 */
[----:B------:R-:W-:Y:S02]  /*0640*/  MOV R12, UR29 ;  /* 0x0000001d000c7c02 */ /* 0x000fe40008000f00 */
[----:B------:R-:W-:Y:S01]  /*0650*/  @P3 LEA.HI.X R15, R13, UR7, R16, 0x1, P5 ;  /* 0x000000070d0f3c11 */ /* 0x000fe2000a8f0c10 */
[----:B------:R1:W4:Y:S01]  /*0660*/  @P2 LDG.E R7, desc[UR26][R24.64] ;  /* 0x0000001a18072981 */ /* 0x000322000c1e1900 */
[----:B------:R-:W-:Y:S02]  /*0670*/  MOV R13, UR14 ;  /* 0x0000000e000d7c02 */ /* 0x000fe40008000f00 */
[----:B------:R-:W-:-:S02]  /*0680*/  MOV R17, 0x4 ;  /* 0x0000000400117802 */ /* 0x000fc40000000f00 */
[----:B0-----:R-:W-:Y:S01]  /*0690*/  CS2R R10, SRZ ;  /* 0x00000000000a7805 */ /* 0x001fe2000001ff00 */
[----:B------:R0:W4:Y:S01]  /*06a0*/  @P3 LDG.E.U16 R9, desc[UR26][R14.64] ;  /* 0x0000001a0e093981 */ /* 0x000122000c1e1500 */
[----:B------:R-:W-:Y:S01]  /*06b0*/  CS2R R26, SRZ ;  /* 0x00000000001a7805 */ /* 0x000fe2000001ff00 */
[----:B------:R-:W-:-:S04]  /*06c0*/  IMAD.WIDE R18, R0, 0x4, R12 ;  /* 0x0000000400127825 */ /* 0x000fc800078e020c */
[C---:B------:R-:W-:Y:S01]  /*06d0*/  IMAD.WIDE R16, R4.reuse, R17, UR8 ;  /* 0x0000000804107e25 */ /* 0x040fe2000f8e0211 */
[----:B------:R-:W4:Y:S04]  /*06e0*/  @P2 LDG.E R10, desc[UR26][R18.64] ;  /* 0x0000001a120a2981 */ /* 0x000f28000c1e1900 */
[----:B------:R-:W4:Y:S01]  /*06f0*/  @P0 LDG.E R26, desc[UR26][R16.64] ;  /* 0x0000001a101a0981 */ /* 0x000f22000c1e1900 */
[----:B-1----:R-:W-:-:S05]  /*0700*/  IMAD.WIDE R20, R4, 0x4, R12 ;  /* 0x0000000404147825 */ /* 0x002fca00078e020c */
[----:B------:R1:W4:Y:S01]  /*0710*/  @P0 LDG.E R11, desc[UR26][R20.64] ;  /* 0x0000001a140b0981 */ /* 0x000322000c1e1900 */
[----:B------:R-:W-:-:S04]  /*0720*/  IMAD.WIDE R24, R3, 0x4, R12 ;  /* 0x0000000403187825 */ /* 0x000fc800078e020c */
[----:B------:R-:W-:Y:S02]  /*0730*/  HFMA2 R23, -RZ, RZ, 0, 2.384185791015625e-07 ;  /* 0x00000004ff177431 */ /* 0x000fe400000001ff */
[----:B0-----:R-:W-:Y:S01]  /*0740*/  IMAD.MOV.U32 R14, RZ, RZ, 0x4 ;  /* 0x00000004ff0e7424 */ /* 0x001fe200078e00ff */
[----:B------:R-:W-:Y:S01]  /*0750*/  CS2R R28, SRZ ;  /* 0x00000000001c7805 */ /* 0x000fe2000001ff00 */
[----:B------:R0:W4:Y:S01]  /*0760*/  @P3 LDG.E R27, desc[UR26][R24.64] ;  /* 0x0000001a181b3981 */ /* 0x000122000c1e1900 */
[----:B-1----:R-:W-:Y:S02]  /*0770*/  MOV R20, UR28 ;  /* 0x0000001c00147c02 */ /* 0x002fe40008000f00 */
[----:B------:R-:W-:Y:S01]  /*0780*/  MOV R21, UR12 ;  /* 0x0000000c00157c02 */ /* 0x000fe20008000f00 */
[----:B------:R-:W-:-:S04]  /*0790*/  IMAD.WIDE R14, R3, R14, UR8 ;  /* 0x00000008030e7e25 */ /* 0x000fc8000f8e020e */
[----:B0-----:R-:W-:Y:S01]  /*07a0*/  IMAD.WIDE R24, R4, 0x2, R20 ;  /* 0x0000000204187825 */ /* 0x001fe200078e0214 */
[----:B------:R0:W4:Y:S01]  /*07b0*/  @P3 LDG.E R28, desc[UR26][R14.64] ;  /* 0x0000001a0e1c3981 */ /* 0x000122000c1e1900 */
[C---:B------:R-:W-:Y:S02]  /*07c0*/  @P3 LEA R18, P4, R3.reuse, UR28, 0x1 ;  /* 0x0000001c03123c11 */ /* 0x040fe4000f8808ff */
[----:B------:R-:W-:Y:S02]  /*07d0*/  IMAD.WIDE R16, R2, R23, UR8 ;  /* 0x0000000802107e25 */ /* 0x000fe4000f8e0217 */
[----:B------:R-:W4:Y:S01]  /*07e0*/  @P0 LDG.E.U16 R24, desc[UR26][R24.64] ;  /* 0x0000001a18180981 */ /* 0x000f22000c1e1500 */
[----:B------:R-:W-:Y:S01]  /*07f0*/  @P3 LEA.HI.X R19, R3, UR12, R22, 0x1, P4 ;  /* 0x0000000c03133c11 */ /* 0x000fe2000a0f0c16 */
[----:B------:R-:W-:Y:S02]  /*0800*/  IMAD.WIDE R22, R0, 0x2, R20 ;  /* 0x0000000200167825 */ /* 0x000fe400078e0214 */
[----:B------:R1:W4:Y:S04]  /*0810*/  @P1 LDG.E R29, desc[UR26][R16.64] ;  /* 0x0000001a101d1981 */ /* 0x000328000c1e1900 */
[----:B------:R-:W4:Y:S04]  /*0820*/  @P2 LDG.E.U16 R22, desc[UR26][R22.64] ;  /* 0x0000001a16162981 */ /* 0x000f28000c1e1500 */
[----:B------:R2:W4:Y:S01]  /*0830*/  @P3 LDG.E.U16 R18, desc[UR26][R18.64] ;  /* 0x0000001a12123981 */ /* 0x000522000c1e1500 */
[----:B0-----:R-:W-:Y:S01]  /*0840*/  MOV R14, RZ ;  /* 0x000000ff000e7202 */ /* 0x001fe20000000f00 */
[----:B------:R-:W-:-:S05]  /*0850*/  IMAD.WIDE R12, R2, 0x4, R12 ;  /* 0x00000004020c7825 */ /* 0x000fca00078e020c */
[----:B------:R-:W4:Y:S01]  /*0860*/  @P1 LDG.E R14, desc[UR26][R12.64] ;  /* 0x0000001a0c0e1981 */ /* 0x000f22000c1e1900 */
[----:B------:R-:W-:-:S05]  /*0870*/  IMAD.WIDE R20, R2, 0x2, R20 ;  /* 0x0000000202147825 */ /* 0x000fca00078e0214 */
[----:B------:R0:W5:Y:S01]  /*0880*/  @P1 LDG.E.U16 R15, desc[UR26][R20.64] ;  /* 0x0000001a140f1981 */ /* 0x000162000c1e1500 */
[----:B-1----:R-:W-:Y:S02]  /*0890*/  CS2R R16, SRZ ;  /* 0x0000000000107805 */ /* 0x002fe4000001ff00 */
[----:B------:R-:W-:Y:S01]  /*08a0*/  MOV R25, RZ ;  /* 0x000000ff00197202 */ /* 0x000fe20000000f00 */
[----:B------:R-:W-:Y:S01]  /*08b0*/  BSSY.RECONVERGENT B0, `(.L_x_271) ;  /* 0x000004b000007945 */ /* 0x000fe20003800200 */
[----:B--2---:R-:W-:-:S05]  /*08c0*/  @P2 HADD2.F32 R16, -RZ, R5.H0_H0 ;  /* 0x20000005ff102230 */ /* 0x004fca0000004100 */
[----:B------:R-:W-:Y:S01]  /*08d0*/  FMUL.FTZ R19, R16, UR18 ;  /* 0x0000001210137c20 */ /* 0x000fe20008410000 */
[----:B---3--:R-:W-:-:S03]  /*08e0*/  @P0 HADD2.F32 R17, -RZ, R6.H0_H0 ;  /* 0x20000006ff110230 */ /* 0x008fc60000004100 */
[----:B------:R-:W-:Y:S01]  /*08f0*/  FMUL.FTZ R6, R19, R16 ;  /* 0x0000001013067220 */ /* 0x000fe20000410000 */
[----:B------:R-:W-:Y:S02]  /*0900*/  IMAD.MOV.U32 R5, RZ, RZ, RZ ;  /* 0x000000ffff057224 */ /* 0x000fe400078e00ff */
[----:B----4-:R-:W-:Y:S02]  /*0910*/  @P1 HADD2.F32 R5, -RZ, R8.H0_H0 ;  /* 0x20000008ff051230 */ /* 0x010fe40000004100 */
[----:B------:R-:W-:Y:S02]  /*0920*/  HFMA2 R8, -RZ, RZ, 0, 0 ;  /* 0x00000000ff087431 */ /* 0x000fe400000001ff */
[----:B------:R-:W-:Y:S02]  /*0930*/  FFMA.FTZ R7, R7, UR20, R6 ;  /* 0x0000001407077c23 */ /* 0x000fe40008010006 */
[----:B------:R-:W1:Y:S01]  /*0940*/  MUFU.RCP R6, UR22 ;  /* 0x0000001600067d08 */ /* 0x000e620008001000 */
[----:B------:R-:W-:Y:S01]  /*0950*/  FMUL.FTZ R19, R17, UR18 ;  /* 0x0000001211137c20 */ /* 0x000fe20008410000 */
[----:B------:R-:W-:-:S02]  /*0960*/  @P3 HADD2.F32 R8, -RZ, R9.H0_H0 ;  /* 0x20000009ff083230 */ /* 0x000fc40000004100 */
[----:B------:R-:W-:Y:S01]  /*0970*/  FMUL.FTZ R9, R16, UR15 ;  /* 0x0000000f10097c20 */ /* 0x000fe20008410000 */
[----:B------:R-:W-:Y:S01]  /*0980*/  FMUL.FTZ R19, R19, R17 ;  /* 0x0000001113137220 */ /* 0x000fe20000410000 */
[----:B------:R-:W-:Y:S02]  /*0990*/  FMUL.FTZ R16, R17, UR15 ;  /* 0x0000000f11107c20 */ /* 0x000fe40008410000 */
[----:B------:R-:W-:Y:S01]  /*09a0*/  FFMA.FTZ R10, R10, UR31, R9 ;  /* 0x0000001f0a0a7c23 */ /* 0x000fe20008010009 */
[----:B------:R-:W-:-:S04]  /*09b0*/  FFMA.FTZ R9, R26, UR20, R19 ;  /* 0x000000141a097c23 */ /* 0x000fc80008010013 */
[-C--:B-1----:R-:W-:Y:S01]  /*09c0*/  FMUL.FTZ R17, R9, R6.reuse ;  /* 0x0000000609117220 */ /* 0x082fe20000410000 */
[----:B------:R-:W-:Y:S01]  /*09d0*/  FFMA.FTZ R11, R11, UR31, R16 ;  /* 0x0000001f0b0b7c23 */ /* 0x000fe20008010010 */
[----:B------:R-:W-:-:S04]  /*09e0*/  FMUL.FTZ R16, R7, R6 ;  /* 0x0000000607107220 */ /* 0x000fc80000410000 */
[----:B------:R-:W1:Y:S01]  /*09f0*/  MUFU.SQRT R17, R17 ;  /* 0x0000001100117308 */ /* 0x000e620000002000 */
[----:B------:R-:W-:-:S07]  /*0a00*/  FMUL.FTZ R19, R8, UR18 ;  /* 0x0000001208137c20 */ /* 0x000fce0008410000 */
[----:B------:R-:W2:Y:S01]  /*0a10*/  MUFU.SQRT R16, R16 ;  /* 0x0000001000107308 */ /* 0x000ea20000002000 */
[----:B------:R-:W-:Y:S01]  /*0a20*/  FMUL.FTZ R19, R19, R8 ;  /* 0x0000000813137220 */ /* 0x000fe20000410000 */
[----:B------:R-:W-:Y:S01]  /*0a30*/  FMUL.FTZ R26, R8, UR15 ;  /* 0x0000000f081a7c20 */ /* 0x000fe20008410000 */
[----:B------:R-:W-:Y:S02]  /*0a40*/  FMUL.FTZ R8, R5, UR18 ;  /* 0x0000001205087c20 */ /* 0x000fe40008410000 */
[----:B------:R-:W-:Y:S02]  /*0a50*/  FFMA.FTZ R23, R28, UR20, R19 ;  /* 0x000000141c177c23 */ /* 0x000fe40008010013 */
[----:B------:R-:W-:Y:S01]  /*0a60*/  FMUL.FTZ R8, R8, R5 ;  /* 0x0000000508087220 */ /* 0x000fe20000410000 */
[----:B-1----:R-:W-:Y:S01]  /*0a70*/  FADD.FTZ R28, R17, UR23 ;  /* 0x00000017111c7e21 */ /* 0x002fe20008010000 */
[----:B------:R-:W-:Y:S01]  /*0a80*/  MOV R17, RZ ;  /* 0x000000ff00117202 */ /* 0x000fe20000000f00 */
[----:B------:R-:W-:-:S02]  /*0a90*/  @P0 HADD2.F32 R17, -RZ, R24.H0_H0 ;  /* 0x20000018ff110230 */ /* 0x000fc40000004100 */
[-C--:B------:R-:W-:Y:S01]  /*0aa0*/  FMUL.FTZ R24, R23, R6.reuse ;  /* 0x0000000617187220 */ /* 0x080fe20000410000 */
[----:B------:R-:W-:Y:S01]  /*0ab0*/  FFMA.FTZ R27, R27, UR31, R26 ;  /* 0x0000001f1b1b7c23 */ /* 0x000fe2000801001a */
[----:B------:R-:W-:Y:S01]  /*0ac0*/  FFMA.FTZ R29, R29, UR20, R8 ;  /* 0x000000141d1d7c23 */ /* 0x000fe20008010008 */
[----:B--2---:R-:W-:Y:S01]  /*0ad0*/  FADD.FTZ R26, R16, UR23 ;  /* 0x00000017101a7e21 */ /* 0x004fe20008010000 */
[----:B------:R-:W-:Y:S01]  /*0ae0*/  HFMA2 R16, -RZ, RZ, 0, 0 ;  /* 0x00000000ff107431 */ /* 0x000fe200000001ff */
[----:B------:R-:W1:Y:S01]  /*0af0*/  MUFU.RCP R8, UR21 ;  /* 0x0000001500087d08 */ /* 0x000e620008001000 */
[----:B------:R-:W-:Y:S01]  /*0b00*/  FMUL.FTZ R6, R29, R6 ;  /* 0x000000061d067220 */ /* 0x000fe20000410000 */
[----:B------:R-:W-:-:S06]  /*0b10*/  @P2 HADD2.F32 R16, -RZ, R22.H0_H0 ;  /* 0x20000016ff102230 */ /* 0x000fcc0000004100 */
[----:B------:R-:W2:Y:S08]  /*0b20*/  MUFU.SQRT R24, R24 ;  /* 0x0000001800187308 */ /* 0x000eb00000002000 */
[----:B------:R2:W3:Y:S08]  /*0b30*/  MUFU.RCP R19, R26 ;  /* 0x0000001a00137308 */ /* 0x0004f00000001000 */
[----:B------:R-:W4:Y:S01]  /*0b40*/  MUFU.SQRT R22, R6 ;  /* 0x0000000600167308 */ /* 0x000f220000002000 */
[----:B------:R-:W-:-:S07]  /*0b50*/  @P3 HADD2.F32 R25, -RZ, R18.H0_H0 ;  /* 0x20000012ff193230 */ /* 0x000fce0000004100 */
[----:B------:R-:W0:Y:S01]  /*0b60*/  MUFU.RCP R28, R28 ;  /* 0x0000001c001c7308 */ /* 0x000e220000001000 */
[----:B-1----:R-:W-:Y:S01]  /*0b70*/  FMUL.FTZ R18, R10, R8 ;  /* 0x000000080a127220 */ /* 0x002fe20000410000 */
[----:B--2---:R-:W-:-:S03]  /*0b80*/  FADD.FTZ R26, R24, UR23 ;  /* 0x00000017181a7e21 */ /* 0x004fc60008010000 */
[----:B---3--:R-:W-:Y:S01]  /*0b90*/  FMUL.FTZ R19, R18, R19 ;  /* 0x0000001312137220 */ /* 0x008fe20000410000 */
[----:B------:R-:W-:Y:S02]  /*0ba0*/  FMUL.FTZ R18, R11, R8 ;  /* 0x000000080b127220 */ /* 0x000fe40000410000 */
[----:B------:R-:W1:Y:S01]  /*0bb0*/  MUFU.RCP R6, R26 ;  /* 0x0000001a00067308 */ /* 0x000e620000001000 */
[----:B----4-:R-:W-:Y:S01]  /*0bc0*/  FADD.FTZ R22, R22, UR23 ;  /* 0x0000001716167e21 */ /* 0x010fe20008010000 */
[----:B------:R-:W-:Y:S01]  /*0bd0*/  FMUL.FTZ R5, R5, UR15 ;  /* 0x0000000f05057c20 */ /* 0x000fe20008410000 */
[----:B0-----:R-:W-:-:S05]  /*0be0*/  FMUL.FTZ R18, R18, R28 ;  /* 0x0000001c12127220 */ /* 0x001fca0000410000 */
[----:B------:R-:W0:Y:S01]  /*0bf0*/  MUFU.RCP R22, R22 ;  /* 0x0000001600167308 */ /* 0x000e220000001000 */
[----:B------:R-:W-:Y:S01]  /*0c00*/  FFMA.FTZ R18, R17, UR19, R18 ;  /* 0x0000001311127c23 */ /* 0x000fe20008010012 */
[----:B------:R-:W-:Y:S01]  /*0c10*/  FFMA.FTZ R5, R14, UR31, R5 ;  /* 0x0000001f0e057c23 */ /* 0x000fe20008010005 */
[----:B------:R-:W-:Y:S02]  /*0c20*/  FFMA.FTZ R19, R16, UR19, R19 ;  /* 0x0000001310137c23 */ /* 0x000fe40008010013 */
[----:B------:R-:W-:Y:S01]  /*0c30*/  FFMA.FTZ R14, -R18, UR30, R17 ;  /* 0x0000001e120e7c23 */ /* 0x000fe20008010111 */
[----:B------:R-:W-:-:S04]  /*0c40*/  FMUL.FTZ R17, R27, R8 ;  /* 0x000000081b117220 */ /* 0x000fc80000410000 */
[----:B-1----:R-:W-:Y:S01]  /*0c50*/  FMUL.FTZ R6, R17, R6 ;  /* 0x0000000611067220 */ /* 0x002fe20000410000 */
[----:B------:R-:W-:Y:S01]  /*0c60*/  FFMA.FTZ R17, -R19, UR30, R16 ;  /* 0x0000001e13117c23 */ /* 0x000fe20008010110 */
[----:B------:R-:W-:Y:S06]  /*0c70*/  @!P2 BRA `(.L_x_272) ;  /* 0x000000000038a947 */ /* 0x000fec0003800000 */
[----:B------:R-:W-:Y:S01]  /*0c80*/  F2FP.F16.F32.PACK_AB R17, RZ, R17 ;  /* 0x00000011ff11723e */ /* 0x000fe200000000ff */
[C---:B------:R-:W-:Y:S01]  /*0c90*/  IMAD.SHL.U32 R18, R0.reuse, 0x4, RZ ;  /* 0x0000000400127824 */ /* 0x040fe200078e00ff */
[----:B------:R-:W-:Y:S02]  /*0ca0*/  SHF.R.S32.HI R19, RZ, 0x1f, R0 ;  /* 0x0000001fff137819 */ /* 0x000fe40000011400 */
[C---:B------:R-:W-:Y:S02]  /*0cb0*/  LEA R16, P2, R0.reuse, UR28, 0x1 ;  /* 0x0000001c00107c11 */ /* 0x040fe4000f8408ff */
[----:B------:R-:W-:Y:S02]  /*0cc0*/  PRMT R24, R17, 0x7610, R24 ;  /* 0x0000761011187816 */ /* 0x000fe40000000018 */
[C-C-:B------:R-:W-:Y:S02]  /*0cd0*/  LEA.HI.X R17, R0.reuse, UR12, R19.reuse, 0x1, P2 ;  /* 0x0000000c00117c11 */ /* 0x140fe400090f0c13 */
[----:B------:R-:W-:-:S03]  /*0ce0*/  SHF.L.U64.HI R19, R0, 0x2, R19 ;  /* 0x0000000200137819 */ /* 0x000fc60000010213 */
[----:B------:R1:W-:Y:S02]  /*0cf0*/  STG.E.U16 desc[UR26][R16.64], R24 ;  /* 0x0000001810007986 */ /* 0x0003e4000c10151a */
[C---:B-1----:R-:W-:Y:S02]  /*0d00*/  IADD3 R16, P2, PT, R18.reuse, UR29, RZ ;  /* 0x0000001d12107c10 */ /* 0x042fe4000ff5e0ff */
[----:B------:R-:W-:Y:S02]  /*0d10*/  IADD3 R18, P4, PT, R18, UR8, RZ ;  /* 0x0000000812127c10 */ /* 0x000fe4000ff9e0ff */
[C---:B------:R-:W-:Y:S02]  /*0d20*/  IADD3.X R17, PT, PT, R19.reuse, UR14, RZ, P2, !PT ;  /* 0x0000000e13117c10 */ /* 0x040fe400097fe4ff */
[----:B------:R-:W-:-:S03]  /*0d30*/  IADD3.X R19, PT, PT, R19, UR9, RZ, P4, !PT ;  /* 0x0000000913137c10 */ /* 0x000fc6000a7fe4ff */
[----:B------:R1:W-:Y:S04]  /*0d40*/  STG.E desc[UR26][R16.64], R10 ;  /* 0x0000000a10007986 */ /* 0x0003e8000c10191a */
[----:B------:R1:W-:Y:S02]  /*0d50*/  STG.E desc[UR26][R18.64], R7 ;  /* 0x0000000712007986 */ /* 0x0003e4000c10191a */
.L_x_272:
[----:B------:R-:W-:Y:S05]  /*0d60*/  BSYNC.RECONVERGENT B0 ;  /* 0x0000000000007941 */ /* 0x000fea0003800200 */
.L_x_271:
[----:B-1----:R-:W-:Y:S01]  /*0d70*/  FFMA.FTZ R10, R25, UR19, R6 ;  /* 0x00000013190a7c23 */ /* 0x002fe20008010006 */
[----:B------:R-:W-:Y:S01]  /*0d80*/  FMUL.FTZ R17, R5, R8 ;  /* 0x0000000805117220 */ /* 0x000fe20000410000 */
[----:B------:R-:W-:Y:S01]  /*0d90*/  @P0 F2FP.F16.F32.PACK_AB R14, RZ, R14 ;  /* 0x0000000eff0e023e */ /* 0x000fe200000000ff */
[----:B------:R-:W-:Y:S02]  /*0da0*/  IMAD.U32 R19, RZ, RZ, UR14 ;  /* 0x0000000eff137e24 */ /* 0x000fe4000f8e00ff */
[----:B------:R-:W-:Y:S01]  /*0db0*/  FFMA.FTZ R8, -R10, UR30, R25 ;  /* 0x0000001e0a087c23 */ /* 0x000fe20008010119 */
[----:B------:R-:W-:Y:S02]  /*0dc0*/  HFMA2 R10, -RZ, RZ, 0, 0 ;  /* 0x00000000ff0a7431 */ /* 0x000fe400000001ff */
[----:B0-----:R-:W-:Y:S01]  /*0dd0*/  FMUL.FTZ R17, R17, R22 ;  /* 0x0000001611117220 */ /* 0x001fe20000410000 */
[----:B------:R-:W-:Y:S01]  /*0de0*/  MOV R6, UR28 ;  /* 0x0000001c00067c02 */ /* 0x000fe20008000f00 */
[----:B------:R-:W-:Y:S01]  /*0df0*/  UIADD3 UR4, UP0, UPT, UR24, UR4, URZ ;  /* 0x0000000418047290 */ /* 0x000fe2000ff1e0ff */
[----:B------:R-:W-:Y:S01]  /*0e00*/  MOV R7, UR12 ;  /* 0x0000000c00077c02 */ /* 0x000fe20008000f00 */
[----:B-----5:R-:W-:Y:S01]  /*0e10*/  @P1 HADD2.F32 R10, -RZ, R15.H0_H0 ;  /* 0x2000000fff0a1230 */ /* 0x020fe20000004100 */
[----:B------:R-:W-:Y:S01]  /*0e20*/  PRMT R26, R14, 0x7610, R26 ;  /* 0x000076100e1a7816 */ /* 0x000fe2000000001a */
[----:B------:R-:W-:Y:S01]  /*0e30*/  UIADD3.X UR5, UPT, UPT, URZ, UR5, URZ, UP0, !UPT ;  /* 0x00000005ff057290 */ /* 0x000fe200087fe4ff */
[----:B------:R-:W-:Y:S01]  /*0e40*/  MOV R18, UR29 ;  /* 0x0000001d00127c02 */ /* 0x000fe20008000f00 */
[----:B------:R-:W-:-:S04]  /*0e50*/  IMAD.WIDE R24, R4, 0x2, R6 ;  /* 0x0000000204187825 */ /* 0x000fc800078e0206 */
[----:B------:R-:W-:Y:S01]  /*0e60*/  FFMA.FTZ R15, R10, UR19, R17 ;  /* 0x000000130a0f7c23 */ /* 0x000fe20008010011 */
[----:B------:R-:W-:Y:S01]  /*0e70*/  MOV R14, 0x4 ;  /* 0x00000004000e7802 */ /* 0x000fe20000000f00 */
[----:B------:R-:W-:Y:S01]  /*0e80*/  UISETP.GE.U32.AND UP0, UPT, UR4, UR10, UPT ;  /* 0x0000000a0400728c */ /* 0x000fe2000bf06070 */
[----:B------:R-:W-:-:S04]  /*0e90*/  IMAD.WIDE R16, R4, 0x4, R18 ;  /* 0x0000000404107825 */ /* 0x000fc800078e0212 */
[----:B------:R-:W-:Y:S01]  /*0ea0*/  FFMA.FTZ R22, -R15, UR30, R10 ;  /* 0x0000001e0f167c23 */ /* 0x000fe2000801010a */
[----:B------:R-:W-:Y:S01]  /*0eb0*/  @P3 F2FP.F16.F32.PACK_AB R10, RZ, R8 ;  /* 0x00000008ff0a323e */ /* 0x000fe200000000ff */
[----:B------:R0:W-:Y:S01]  /*0ec0*/  @P0 STG.E.U16 desc[UR26][R24.64], R26 ;  /* 0x0000001a18000986 */ /* 0x0001e2000c10151a */
[----:B------:R-:W-:Y:S01]  /*0ed0*/  IMAD.WIDE R14, R4, R14, UR8 ;  /* 0x00000008040e7e25 */ /* 0x000fe2000f8e020e */
[----:B------:R-:W-:Y:S01]  /*0ee0*/  UISETP.GE.AND.EX UP0, UPT, UR5, UR11, UPT, UP0 ;  /* 0x0000000b0500728c */ /* 0x000fe2000bf06300 */
[----:B------:R-:W-:Y:S02]  /*0ef0*/  @P1 F2FP.F16.F32.PACK_AB R8, RZ, R22 ;  /* 0x00000016ff08123e */ /* 0x000fe400000000ff */
[----:B------:R-:W-:Y:S01]  /*0f00*/  HFMA2 R22, -RZ, RZ, 0, 2.384185791015625e-07 ;  /* 0x00000004ff167431 */ /* 0x000fe200000001ff */
[----:B------:R-:W-:Y:S01]  /*0f10*/  @P0 STG.E desc[UR26][R16.64], R11 ;  /* 0x0000000b10000986 */ /* 0x000fe2000c10191a */
[----:B------:R-:W-:Y:S01]  /*0f20*/  @P3 IMAD.WIDE R6, R3, 0x2, R6 ;  /* 0x0000000203063825 */ /* 0x000fe200078e0206 */
[----:B------:R-:W-:-:S02]  /*0f30*/  IADD3 R0, PT, PT, R0, UR24, RZ ;  /* 0x0000001800007c10 */ /* 0x000fc4000fffe0ff */
[----:B------:R1:W-:Y:S01]  /*0f40*/  @P0 STG.E desc[UR26][R14.64], R9 ;  /* 0x000000090e000986 */ /* 0x0003e2000c10191a */
[----:B------:R-:W-:Y:S02]  /*0f50*/  VIADD R4, R4, UR24 ;  /* 0x0000001804047c36 */ /* 0x000fe40008000000 */
[----:B0-----:R-:W-:-:S04]  /*0f60*/  IMAD.WIDE R24, R3, 0x4, R18 ;  /* 0x0000000403187825 */ /* 0x001fc800078e0212 */
[C---:B------:R-:W-:Y:S01]  /*0f70*/  IMAD.WIDE R18, R3.reuse, R22, UR8 ;  /* 0x0000000803127e25 */ /* 0x040fe2000f8e0216 */
[----:B------:R-:W-:Y:S02]  /*0f80*/  IADD3 R3, PT, PT, R3, UR24, RZ ;  /* 0x0000001803037c10 */ /* 0x000fe4000fffe0ff */
[----:B-1----:R-:W-:Y:S02]  /*0f90*/  PRMT R15, R10, 0x7610, R15 ;  /* 0x000076100a0f7816 */ /* 0x002fe4000000000f */
[----:B------:R-:W-:-:S03]  /*0fa0*/  MOV R10, 0x4 ;  /* 0x00000004000a7802 */ /* 0x000fc60000000f00 */
[----:B------:R0:W-:Y:S02]  /*0fb0*/  @P3 STG.E.U16 desc[UR26][R6.64], R15 ;  /* 0x0000000f06003986 */ /* 0x0001e4000c10151a */
[C---:B------:R-:W-:Y:S01]  /*0fc0*/  IMAD.WIDE R10, R2.reuse, R10, UR8 ;  /* 0x00000008020a7e25 */ /* 0x040fe2000f8e020a */
[----:B------:R-:W-:Y:S01]  /*0fd0*/  IADD3 R2, PT, PT, R2, UR24, RZ ;  /* 0x0000001802027c10 */ /* 0x000fe2000fffe0ff */
[----:B------:R0:W-:Y:S04]  /*0fe0*/  @P3 STG.E desc[UR26][R24.64], R27 ;  /* 0x0000001b18003986 */ /* 0x0001e8000c10191a */
[----:B------:R0:W-:Y:S04]  /*0ff0*/  @P3 STG.E desc[UR26][R18.64], R23 ;  /* 0x0000001712003986 */ /* 0x0001e8000c10191a */
[----:B------:R0:W-:Y:S04]  /*1000*/  @P1 STG.E.U16 desc[UR26][R20.64], R8 ;  /* 0x0000000814001986 */ /* 0x0001e8000c10151a */
[----:B------:R0:W-:Y:S04]  /*1010*/  @P1 STG.E desc[UR26][R12.64], R5 ;  /* 0x000000050c001986 */ /* 0x0001e8000c10191a */
[----:B------:R0:W-:Y:S01]  /*1020*/  @P1 STG.E desc[UR26][R10.64], R29 ;  /* 0x0000001d0a001986 */ /* 0x0001e2000c10191a */
[----:B------:R-:W-:Y:S05]  /*1030*/  BRA.U !UP0, `(.L_x_273) ;  /* 0xfffffff108f07547 */ /* 0x000fea000b83ffff */
[----:B------:R-:W-:Y:S05]  /*1040*/  EXIT ;  /* 0x000000000000794d */ /* 0x000fea0003800000 */
.L_x_270:
[----:B------:R-:W2:Y:S01]  /*1050*/  LDC R5, c[0x0][0x360] ;  /* 0x0000d800ff057b82 */ /* 0x000ea20000000800 */
[----:B------:R-:W-:Y:S01]  /*1060*/  IADD3 R2, PT, PT, R0, UR25, RZ ;  /* 0x0000001900027c10 */ /* 0x000fe2000fffe0ff */
        /* <DEDUP_REMOVED lines=10> */
.L_x_282:
[----:B------:R-:W-:Y:S01]  /*1110*/  ISETP.LT.U32.AND P1, PT, R0, UR10, PT ;  /* 0x0000000a00007c0c */ /* 0x000fe2000bf21070 */
[----:B--2---:R-:W-:Y:S01]  /*1120*/  IMAD.U32 R8, RZ, RZ, UR11 ;  /* 0x0000000bff087e24 */ /* 0x004fe2000f8e00ff */
[----:B-1----:R-:W-:Y:S02]  /*1130*/  SHF.R.S32.HI R6, RZ, 0x1f, R0 ;  /* 0x0000001fff067819 */ /* 0x002fe40000011400 */
[----:B------:R-:W-:Y:S02]  /*1140*/  MOV R5, UR11 ;  /* 0x0000000b00057c02 */ /* 0x000fe40008000f00 */
[----:B------:R-:W-:Y:S02]  /*1150*/  ISETP.LT.U32.AND P2, PT, R3, UR10, PT ;  /* 0x0000000a03007c0c */ /* 0x000fe4000bf41070 */
[----:B------:R-:W-:Y:S02]  /*1160*/  ISETP.GT.AND.EX P1, PT, R5, R6, PT, P1 ;  /* 0x000000060500720c */ /* 0x000fe40003f24310 */
[----:B------:R-:W-:-:S02]  /*1170*/  SHF.R.S32.HI R10, RZ, 0x1f, R3 ;  /* 0x0000001fff0a7819 */ /* 0x000fc40000011403 */
[----:B------:R-:W-:Y:S02]  /*1180*/  ISETP.LT.U32.AND P0, PT, R2, UR10, PT ;  /* 0x0000000a02007c0c */ /* 0x000fe4000bf01070 */
[----:B------:R-:W-:Y:S02]  /*1190*/  SHF.R.S32.HI R11, RZ, 0x1f, R2 ;  /* 0x0000001fff0b7819 */ /* 0x000fe40000011402 */
[----:B------:R-:W-:Y:S02]  /*11a0*/  ISETP.GT.AND.EX P2, PT, R5, R10, PT, P2 ;  /* 0x0000000a0500720c */ /* 0x000fe40003f44320 */
[----:B------:R-:W-:Y:S02]  /*11b0*/  ISETP.GT.AND.EX P0, PT, R8, R11, PT, P0 ;  /* 0x0000000b0800720c */ /* 0x000fe40003f04300 */
[----:B------:R-:W-:Y:S02]  /*11c0*/  ISETP.LT.U32.AND P3, PT, R4, UR10, PT ;  /* 0x0000000a04007c0c */ /* 0x000fe4000bf61070 */
[----:B------:R-:W-:-:S02]  /*11d0*/  @P1 IADD3 R5, P4, PT, R0, UR16, RZ ;  /* 0x0000001000051c10 */ /* 0x000fc4000ff9e0ff */
[----:B------:R-:W-:Y:S02]  /*11e0*/  SHF.R.S32.HI R9, RZ, 0x1f, R4 ;  /* 0x0000001fff097819 */ /* 0x000fe40000011404 */
[----:B------:R-:W-:Y:S02]  /*11f0*/  @P1 IADD3.X R6, PT, PT, R6, UR13, RZ, P4, !PT ;  /* 0x0000000d06061c10 */ /* 0x000fe4000a7fe4ff */
[C---:B0-----:R-:W-:Y:S02]  /*1200*/  @P1 LEA R20, P4, R5.reuse, UR6, 0x1 ;  /* 0x0000000605141c11 */ /* 0x041fe4000f8808ff */
[----:B------:R-:W-:Y:S02]  /*1210*/  MOV R14, UR28 ;  /* 0x0000001c000e7c02 */ /* 0x000fe40008000f00 */
[----:B------:R-:W-:Y:S02]  /*1220*/  @P1 LEA.HI.X R21, R5, UR7, R6, 0x1, P4 ;  /* 0x0000000705151c11 */ /* 0x000fe4000a0f0c06 */
[----:B------:R-:W-:-:S02]  /*1230*/  MOV R15, UR12 ;  /* 0x0000000c000f7c02 */ /* 0x000fc40008000f00 */
[----:B------:R-:W-:Y:S01]  /*1240*/  ISETP.GT.AND.EX P3, PT, R8, R9, PT, P3 ;  /* 0x000000090800720c */ /* 0x000fe20003f64330 */
[----:B-1----:R0:W2:Y:S01]  /*1250*/  @P1 LDG.E.U16 R7, desc[UR26][R20.64] ;  /* 0x0000001a14071981 */ /* 0x0020a2000c1e1500 */
[----:B------:R-:W-:Y:S01]  /*1260*/  @P0 IADD3 R8, P4, PT, R2, UR16, RZ ;  /* 0x0000001002080c10 */ /* 0x000fe2000ff9e0ff */
[----:B------:R-:W-:Y:S01]  /*1270*/  IMAD.WIDE R12, R0, 0x2, R14 ;  /* 0x00000002000c7825 */ /* 0x000fe200078e020e */
[----:B------:R-:W-:Y:S02]  /*1280*/  @P2 IADD3 R5, P5, PT, R3, UR16, RZ ;  /* 0x0000001003052c10 */ /* 0x000fe4000ffbe0ff */
[----:B------:R-:W-:Y:S02]  /*1290*/  @P0 IADD3.X R11, PT, PT, R11, UR13, RZ, P4, !PT ;  /* 0x0000000d0b0b0c10 */ /* 0x000fe4000a7fe4ff */
[----:B------:R-:W-:Y:S01]  /*12a0*/  @P2 IADD3.X R6, PT, PT, R10, UR13, RZ, P5, !PT ;  /* 0x0000000d0a062c10 */ /* 0x000fe2000affe4ff */
[----:B------:R-:W3:Y:S01]  /*12b0*/  @P1 LDG.E.U16 R25, desc[UR26][R12.64] ;  /* 0x0000001a0c191981 */ /* 0x000ee2000c1e1500 */
[----:B------:R-:W-:-:S02]  /*12c0*/  @P2 LEA R18, P5, R5, UR6, 0x1 ;  /* 0x0000000605122c11 */ /* 0x000fc4000f8a08ff */
[----:B------:R-:W-:Y:S01]  /*12d0*/  @P0 LEA R22, P4, R8, UR6, 0x1 ;  /* 0x0000000608160c11 */ /* 0x000fe2000f8808ff */
[----:B------:R-:W-:Y:S01]  /*12e0*/  IMAD.WIDE R26, R2, 0x2, R14 ;  /* 0x00000002021a7825 */ /* 0x000fe200078e020e */
[----:B------:R-:W-:Y:S02]  /*12f0*/  @P2 LEA.HI.X R19, R5, UR7, R6, 0x1, P5 ;  /* 0x0000000705132c11 */ /* 0x000fe4000a8f0c06 */
[----:B------:R-:W-:Y:S02]  /*1300*/  @P0 LEA.HI.X R23, R8, UR7, R11, 0x1, P4 ;  /* 0x0000000708170c11 */ /* 0x000fe4000a0f0c0b */
[----:B------:R-:W-:Y:S01]  /*1310*/  @P3 IADD3 R24, P4, PT, R4, UR16, RZ ;  /* 0x0000001004183c10 */ /* 0x000fe2000ff9e0ff */
[----:B------:R1:W4:Y:S01]  /*1320*/  @P2 LDG.E.U16 R5, desc[UR26][R18.64] ;  /* 0x0000001a12052981 */ /* 0x000322000c1e1500 */
[----:B------:R-:W-:Y:S02]  /*1330*/  IMAD.WIDE R28, R3, 0x2, R14 ;  /* 0x00000002031c7825 */ /* 0x000fe400078e020e */
[----:B------:R-:W-:Y:S01]  /*1340*/  @P3 IADD3.X R9, PT, PT, R9, UR13, RZ, P4, !PT ;  /* 0x0000000d09093c10 */ /* 0x000fe2000a7fe4ff */
[----:B------:R-:W5:Y:S01]  /*1350*/  @P0 LDG.E.U16 R26, desc[UR26][R26.64] ;  /* 0x0000001a1a1a0981 */ /* 0x000f62000c1e1500 */
[----:B0-----:R-:W-:-:S03]  /*1360*/  IMAD.MOV.U32 R21, RZ, RZ, 0x4 ;  /* 0x00000004ff157424 */ /* 0x001fc600078e00ff */
[----:B------:R-:W5:Y:S01]  /*1370*/  @P0 LDG.E.U16 R6, desc[UR26][R22.64] ;  /* 0x0000001a16060981 */ /* 0x000f62000c1e1500 */
[C---:B-1----:R-:W-:Y:S01]  /*1380*/  @P3 LEA R18, P4, R24.reuse, UR6, 0x1 ;  /* 0x0000000618123c11 */ /* 0x042fe2000f8808ff */
[----:B------:R-:W-:Y:S01]  /*1390*/  HFMA2 R8, -RZ, RZ, 0, 0 ;  /* 0x00000000ff087431 */ /* 0x000fe200000001ff */
[----:B------:R-:W-:Y:S01]  /*13a0*/  MOV R16, UR29 ;  /* 0x0000001d00107c02 */ /* 0x000fe20008000f00 */
[----:B------:R0:W5:Y:S01]  /*13b0*/  @P2 LDG.E.U16 R28, desc[UR26][R28.64] ;  /* 0x0000001a1c1c2981 */ /* 0x000162000c1e1500 */
[----:B------:R-:W-:Y:S02]  /*13c0*/  @P3 LEA.HI.X R19, R24, UR7, R9, 0x1, P4 ;  /* 0x0000000718133c11 */ /* 0x000fe4000a0f0c09 */
[----:B------:R-:W-:Y:S01]  /*13d0*/  MOV R17, UR14 ;  /* 0x0000000e00117c02 */ /* 0x000fe20008000f00 */
[----:B------:R-:W-:Y:S01]  /*13e0*/  IMAD.WIDE R20, R0, R21, UR8 ;  /* 0x0000000800147e25 */ /* 0x000fe2000f8e0215 */
[----:B------:R-:W-:-:S03]  /*13f0*/  MOV R11, RZ ;  /* 0x000000ff000b7202 */ /* 0x000fc60000000f00 */
[----:B------:R-:W-:Y:S01]  /*1400*/  HFMA2 R24, -RZ, RZ, 0, 0 ;  /* 0x00000000ff187431 */ /* 0x000fe200000001ff */
[----:B------:R-:W5:Y:S01]  /*1410*/  @P3 LDG.E.U16 R9, desc[UR26][R18.64] ;  /* 0x0000001a12093981 */ /* 0x000f62000c1e1500 */
[----:B------:R-:W-:Y:S01]  /*1420*/  IMAD.WIDE R12, R0, 0x4, R16 ;  /* 0x00000004000c7825 */ /* 0x000fe200078e0210 */
[----:B0-----:R-:W-:Y:S02]  /*1430*/  MOV R29, 0x4 ;  /* 0x00000004001d7802 */ /* 0x001fe40000000f00 */
[----:B------:R0:W5:Y:S04]  /*1440*/  @P1 LDG.E R11, desc[UR26][R20.64] ;  /* 0x0000001a140b1981 */ /* 0x000168000c1e1900 */
[----:B------:R1:W5:Y:S01]  /*1450*/  @P1 LDG.E R8, desc[UR26][R12.64] ;  /* 0x0000001a0c081981 */ /* 0x000362000c1e1900 */
[----:B0-----:R-:W-:Y:S01]  /*1460*/  IMAD.WIDE R20, R2, R29, UR8 ;  /* 0x0000000802147e25 */ /* 0x001fe2000f8e021d */
[----:B-1----:R-:W-:-:S04]  /*1470*/  @P2 LEA R12, P4, R3, UR8, 0x2 ;  /* 0x00000008030c2c11 */ /* 0x002fc8000f8810ff */
[----:B------:R-:W5:Y:S01]  /*1480*/  @P0 LDG.E R24, desc[UR26][R20.64] ;  /* 0x0000001a14180981 */ /* 0x000f62000c1e1900 */
[----:B------:R-:W-:Y:S02]  /*1490*/  @P2 LEA.HI.X R13, R3, UR9, R10, 0x2, P4 ;  /* 0x00000009030d2c11 */ /* 0x000fe4000a0f140a */
[----:B------:R-:W-:-:S06]  /*14a0*/  MOV R10, RZ ;  /* 0x000000ff000a7202 */ /* 0x000fcc0000000f00 */
[----:B------:R0:W5:Y:S01]  /*14b0*/  @P2 LDG.E R10, desc[UR26][R12.64] ;  /* 0x0000001a0c0a2981 */ /* 0x000162000c1e1900 */
[----:B------:R-:W-:Y:S02]  /*14c0*/  HFMA2 R27, -RZ, RZ, 0, 0 ;  /* 0x00000000ff1b7431 */ /* 0x000fe400000001ff */
[----:B------:R-:W-:Y:S01]  /*14d0*/  IMAD.WIDE R22, R2, 0x4, R16 ;  /* 0x0000000402167825 */ /* 0x000fe200078e0210 */
[----:B0-----:R-:W-:-:S04]  /*14e0*/  CS2R R12, SRZ ;  /* 0x00000000000c7805 */ /* 0x001fc8000001ff00 */
[----:B------:R0:W5:Y:S02]  /*14f0*/  @P0 LDG.E R27, desc[UR26][R22.64] ;  /* 0x0000001a161b0981 */ /* 0x000164000c1e1900 */
[----:B0-----:R-:W-:-:S05]  /*1500*/  IMAD.WIDE R22, R3, 0x4, R16 ;  /* 0x0000000403167825 */ /* 0x001fca00078e0210 */
[----:B------:R0:W5:Y:S01]  /*1510*/  @P2 LDG.E R12, desc[UR26][R22.64] ;  /* 0x0000001a160c2981 */ /* 0x000162000c1e1900 */
[----:B------:R-:W-:Y:S01]  /*1520*/  IMAD.WIDE R18, R4, 0x2, R14 ;  /* 0x0000000204127825 */ /* 0x000fe200078e020e */
[----:B------:R-:W-:-:S04]  /*1530*/  CS2R R20, SRZ ;  /* 0x0000000000147805 */ /* 0x000fc8000001ff00 */
[----:B------:R-:W5:Y:S01]  /*1540*/  @P3 LDG.E.U16 R29, desc[UR26][R18.64] ;  /* 0x0000001a121d3981 */ /* 0x000f62000c1e1500 */
[----:B0-----:R-:W-:Y:S02]  /*1550*/  IMAD.MOV.U32 R22, RZ, RZ, RZ ;  /* 0x000000ffff167224 */ /* 0x001fe400078e00ff */
[----:B------:R-:W-:-:S04]  /*1560*/  IMAD.WIDE R16, R4, 0x4, R16 ;  /* 0x0000000404107825 */ /* 0x000fc800078e0210 */
[----:B--2---:R-:W-:Y:S02]  /*1570*/  @P1 HADD2.F32 R22, -RZ, R7.H0_H0 ;  /* 0x20000007ff161230 */ /* 0x004fe40000004100 */
[----:B------:R-:W-:Y:S02]  /*1580*/  HFMA2 R7, -RZ, RZ, 0, 0 ;  /* 0x00000000ff077431 */ /* 0x000fe400000001ff */
[----:B---3--:R-:W-:-:S05]  /*1590*/  @P1 HADD2.F32 R7, -RZ, R25.H0_H0 ;  /* 0x20000019ff071230 */ /* 0x008fca0000004100 */
[----:B------:R-:W-:Y:S01]  /*15a0*/  FFMA.FTZ R22, R7, UR19, R22 ;  /* 0x0000001307167c23 */ /* 0x000fe20008010016 */
[----:B----4-:R-:W-:Y:S01]  /*15b0*/  @P2 HADD2.F32 R20, -RZ, R5.H0_H0 ;  /* 0x20000005ff142230 */ /* 0x010fe20000004100 */
[----:B------:R-:W-:Y:S02]  /*15c0*/  MOV R5, RZ ;  /* 0x000000ff00057202 */ /* 0x000fe40000000f00 */
[C---:B------:R-:W-:Y:S01]  /*15d0*/  FMUL.FTZ R25, R22.reuse, UR18 ;  /* 0x0000001216197c20 */ /* 0x040fe20008410000 */
[----:B-----5:R-:W-:Y:S02]  /*15e0*/  @P0 HADD2.F32 R5, -RZ, R26.H0_H0 ;  /* 0x2000001aff050230 */ /* 0x020fe40000004100 */
[----:B------:R-:W-:Y:S02]  /*15f0*/  @P0 HADD2.F32 R21, -RZ, R6.H0_H0 ;  /* 0x20000006ff150230 */ /* 0x000fe40000004100 */
[----:B------:R-:W-:Y:S02]  /*1600*/  HFMA2 R6, -RZ, RZ, 0, 0 ;  /* 0x00000000ff067431 */ /* 0x000fe400000001ff */
[C---:B------:R-:W-:Y:S01]  /*1610*/  FMUL.FTZ R23, R22.reuse, UR15 ;  /* 0x0000000f16177c20 */ /* 0x040fe20008410000 */
[----:B------:R-:W-:Y:S01]  /*1620*/  FMUL.FTZ R26, R22, R25 ;  /* 0x00000019161a7220 */ /* 0x000fe20000410000 */
[----:B------:R-:W-:Y:S01]  /*1630*/  FFMA.FTZ R22, R5, UR19, R21 ;  /* 0x0000001305167c23 */ /* 0x000fe20008010015 */
[----:B------:R-:W-:-:S02]  /*1640*/  IMAD.MOV.U32 R25, RZ, RZ, RZ ;  /* 0x000000ffff197224 */ /* 0x000fc400078e00ff */
[----:B------:R-:W-:Y:S02]  /*1650*/  @P2 HADD2.F32 R13, -RZ, R28.H0_H0 ;  /* 0x2000001cff0d2230 */ /* 0x000fe40000004100 */
[----:B------:R-:W-:Y:S02]  /*1660*/  @P3 HADD2.F32 R6, -RZ, R9.H0_H0 ;  /* 0x20000009ff063230 */ /* 0x000fe40000004100 */
[C---:B------:R-:W-:Y:S01]  /*1670*/  FMUL.FTZ R9, R22.reuse, UR18 ;  /* 0x0000001216097c20 */ /* 0x040fe20008410000 */
[----:B------:R-:W2:Y:S01]  /*1680*/  @P3 LDG.E R25, desc[UR26][R16.64] ;  /* 0x0000001a10193981 */ /* 0x000ea2000c1e1900 */
[----:B------:R-:W-:Y:S02]  /*1690*/  FFMA.FTZ R21, R11, UR21, R26 ;  /* 0x000000150b157c23 */ /* 0x000fe4000801001a */
[----:B------:R-:W-:Y:S01]  /*16a0*/  FMUL.FTZ R11, R22, R9 ;  /* 0x00000009160b7220 */ /* 0x000fe20000410000 */
[----:B------:R-:W-:Y:S01]  /*16b0*/  FFMA.FTZ R20, R13, UR19, R20 ;  /* 0x000000130d147c23 */ /* 0x000fe20008010014 */
[----:B------:R-:W-:-:S03]  /*16c0*/  FFMA.FTZ R8, R8, UR20, R23 ;  /* 0x0000001408087c23 */ /* 0x000fc60008010017 */
[----:B------:R-:W-:Y:S01]  /*16d0*/  FMUL.FTZ R23, R20, UR18 ;  /* 0x0000001214177c20 */ /* 0x000fe20008410000 */
[----:B------:R-:W-:-:S03]  /*16e0*/  FMUL.FTZ R26, R22, UR15 ;  /* 0x0000000f161a7c20 */ /* 0x000fc60008410000 */
[----:B------:R-:W-:Y:S01]  /*16f0*/  FMUL.FTZ R23, R20, R23 ;  /* 0x0000001714177220 */ /* 0x000fe20000410000 */
[----:B------:R-:W-:Y:S01]  /*1700*/  FFMA.FTZ R24, R24, UR21, R11 ;  /* 0x0000001518187c23 */ /* 0x000fe2000801000b */
[----:B------:R-:W-:Y:S02]  /*1710*/  HFMA2 R11, -RZ, RZ, 0, 2.384185791015625e-07 ;  /* 0x00000004ff0b7431 */ /* 0x000fe400000001ff */
[----:B------:R-:W-:Y:S01]  /*1720*/  FFMA.FTZ R22, R10, UR21, R23 ;  /* 0x000000150a167c23 */ /* 0x000fe20008010017 */
[----:B------:R-:W-:Y:S02]  /*1730*/  MOV R23, RZ ;  /* 0x000000ff00177202 */ /* 0x000fe40000000f00 */
[----:B------:R-:W-:-:S05]  /*1740*/  IMAD.WIDE R10, R4, R11, UR8 ;  /* 0x00000008040a7e25 */ /* 0x000fca000f8e020b */
[----:B------:R-:W3:Y:S01]  /*1750*/  @P3 LDG.E R23, desc[UR26][R10.64] ;  /* 0x0000001a0a173981 */ /* 0x000ee2000c1e1900 */
[----:B------:R-:W-:Y:S02]  /*1760*/  MOV R9, RZ ;  /* 0x000000ff00097202 */ /* 0x000fe40000000f00 */
[----:B------:R-:W-:Y:S01]  /*1770*/  ISETP.LT.U32.AND P1, PT, R0, UR10, PT ;  /* 0x0000000a00007c0c */ /* 0x000fe2000bf21070 */
[----:B------:R-:W-:Y:S02]  /*1780*/  @P3 HADD2.F32 R9, -RZ, R29.H0_H0 ;  /* 0x2000001dff093230 */ /* 0x000fe40000004100 */
[----:B------:R-:W-:-:S03]  /*1790*/  FMUL.FTZ R29, R20, UR15 ;  /* 0x0000000f141d7c20 */ /* 0x000fc60008410000 */
[----:B------:R-:W-:Y:S01]  /*17a0*/  FFMA.FTZ R6, R9, UR19, R6 ;  /* 0x0000001309067c23 */ /* 0x000fe20008010006 */
[----:B------:R-:W-:-:S03]  /*17b0*/  FFMA.FTZ R12, R12, UR20, R29 ;  /* 0x000000140c0c7c23 */ /* 0x000fc6000801001d */
[----:B------:R-:W-:-:S04]  /*17c0*/  FMUL.FTZ R29, R6, UR18 ;  /* 0x00000012061d7c20 */ /* 0x000fc80008410000 */
[C---:B------:R-:W-:Y:S01]  /*17d0*/  FMUL.FTZ R20, R6.reuse, R29 ;  /* 0x0000001d06147220 */ /* 0x040fe20000410000 */
[----:B------:R-:W-:Y:S01]  /*17e0*/  FMUL.FTZ R6, R6, UR15 ;  /* 0x0000000f06067c20 */ /* 0x000fe20008410000 */
[----:B------:R-:W-:Y:S01]  /*17f0*/  MOV R29, UR11 ;  /* 0x0000000b001d7c02 */ /* 0x000fe20008000f00 */
[----:B------:R-:W-:Y:S01]  /*1800*/  BSSY.RECONVERGENT B0, `(.L_x_274) ;  /* 0x000001c000007945 */ /* 0x000fe20003800200 */
[----:B------:R-:W-:Y:S01]  /*1810*/  FFMA.FTZ R27, R27, UR20, R26 ;  /* 0x000000141b1b7c23 */ /* 0x000fe2000801001a */
[----:B--2---:R-:W-:Y:S01]  /*1820*/  FFMA.FTZ R25, R25, UR20, R6 ;  /* 0x0000001419197c23 */ /* 0x004fe20008010006 */
[----:B------:R-:W-:-:S04]  /*1830*/  SHF.R.S32.HI R6, RZ, 0x1f, R0 ;  /* 0x0000001fff067819 */ /* 0x000fc80000011400 */
[----:B------:R-:W-:Y:S01]  /*1840*/  ISETP.GT.AND.EX P1, PT, R29, R6, PT, P1 ;  /* 0x000000061d00720c */ /* 0x000fe20003f24310 */
[----:B---3--:R-:W-:-:S12]  /*1850*/  FFMA.FTZ R23, R23, UR21, R20 ;  /* 0x0000001517177c23 */ /* 0x008fd80008010014 */
[----:B------:R-:W-:Y:S05]  /*1860*/  @!P1 BRA `(.L_x_275) ;  /* 0x0000000000549947 */ /* 0x000fea0003800000 */
[----:B------:R-:W0:Y:S08]  /*1870*/  MUFU.RCP R20, UR22 ;  /* 0x0000001600147d08 */ /* 0x000e300008001000 */
[----:B------:R-:W1:Y:S01]  /*1880*/  MUFU.RCP R28, UR30 ;  /* 0x0000001e001c7d08 */ /* 0x000e620008001000 */
[----:B0-----:R-:W-:-:S07]  /*1890*/  FMUL.FTZ R20, R21, R20 ;  /* 0x0000001415147220 */ /* 0x001fce0000410000 */
[----:B------:R-:W0:Y:S01]  /*18a0*/  MUFU.SQRT R20, R20 ;  /* 0x0000001400147308 */ /* 0x000e220000002000 */
[----:B-1----:R-:W-:Y:S01]  /*18b0*/  FMUL.FTZ R28, R8, R28 ;  /* 0x0000001c081c7220 */ /* 0x002fe20000410000 */
[----:B0-----:R-:W-:Y:S01]  /*18c0*/  FADD.FTZ R26, R20, UR23 ;  /* 0x00000017141a7e21 */ /* 0x001fe20008010000 */
[----:B------:R-:W-:-:S05]  /*18d0*/  SHF.L.U32 R20, R0, 0x2, RZ ;  /* 0x0000000200147819 */ /* 0x000fca00000006ff */
[----:B------:R0:W1:Y:S02]  /*18e0*/  MUFU.RCP R29, R26 ;  /* 0x0000001a001d7308 */ /* 0x0000640000001000 */
[----:B0-----:R-:W-:Y:S01]  /*18f0*/  SHF.L.U64.HI R26, R0, 0x2, R6 ;  /* 0x00000002001a7819 */ /* 0x001fe20000010206 */
[----:B-1----:R-:W-:-:S04]  /*1900*/  FMUL.FTZ R28, R28, R29 ;  /* 0x0000001d1c1c7220 */ /* 0x002fc80000410000 */
[----:B------:R-:W-:-:S05]  /*1910*/  FFMA.FTZ R28, -R28, UR31, R7 ;  /* 0x0000001f1c1c7c23 */ /* 0x000fca0008010107 */
[----:B------:R-:W-:Y:S02]  /*1920*/  F2FP.F16.F32.PACK_AB R7, RZ, R28 ;  /* 0x0000001cff07723e */ /* 0x000fe400000000ff */
[----:B------:R-:W-:-:S04]  /*1930*/  LEA R28, P1, R0, UR28, 0x1 ;  /* 0x0000001c001c7c11 */ /* 0x000fc8000f8208ff */
[----:B------:R-:W-:Y:S02]  /*1940*/  LEA.HI.X R29, R0, UR12, R6, 0x1, P1 ;  /* 0x0000000c001d7c11 */ /* 0x000fe400088f0c06 */
[----:B------:R-:W-:-:S03]  /*1950*/  IADD3 R6, P1, PT, R20, UR29, RZ ;  /* 0x0000001d14067c10 */ /* 0x000fc6000ff3e0ff */
[----:B------:R0:W-:Y:S02]  /*1960*/  STG.E.U16 desc[UR26][R28.64], R7 ;  /* 0x000000071c007986 */ /* 0x0001e4000c10151a */
[----:B0-----:R-:W-:-:S05]  /*1970*/  IADD3.X R7, PT, PT, R26, UR14, RZ, P1, !PT ;  /* 0x0000000e1a077c10 */ /* 0x001fca0008ffe4ff */
[----:B------:R0:W-:Y:S02]  /*1980*/  STG.E desc[UR26][R6.64], R8 ;  /* 0x0000000806007986 */ /* 0x0001e4000c10191a */
[----:B0-----:R-:W-:-:S04]  /*1990*/  IADD3 R6, P1, PT, R20, UR8, RZ ;  /* 0x0000000814067c10 */ /* 0x001fc8000ff3e0ff */
[----:B------:R-:W-:-:S05]  /*19a0*/  IADD3.X R7, PT, PT, R26, UR9, RZ, P1, !PT ;  /* 0x000000091a077c10 */ /* 0x000fca0008ffe4ff */
[----:B------:R0:W-:Y:S04]  /*19b0*/  STG.E desc[UR26][R6.64], R21 ;  /* 0x0000001506007986 */ /* 0x0001e8000c10191a */
.L_x_275:
[----:B------:R-:W-:Y:S05]  /*19c0*/  BSYNC.RECONVERGENT B0 ;  /* 0x0000000000007941 */ /* 0x000fea0003800200 */
.L_x_274:
        /* <DEDUP_REMOVED lines=15> */
[----:B------:R-:W-:-:S04]  /*1ac0*/  F2FP.F16.F32.PACK_AB R20, RZ, R20 ;  /* 0x00000014ff14723e */ /* 0x000fc800000000ff */
[----:B------:R-:W-:Y:S01]  /*1ad0*/  PRMT R5, R20, 0x7610, R5 ;  /* 0x0000761014057816 */ /* 0x000fe20000000005 */
[----:B------:R-:W-:-:S05]  /*1ae0*/  IMAD.WIDE R20, R2, 0x2, R14 ;  /* 0x0000000202147825 */ /* 0x000fca00078e020e */
[----:B------:R0:W-:Y:S02]  /*1af0*/  STG.E.U16 desc[UR26][R20.64], R5 ;  /* 0x0000000514007986 */ /* 0x0001e4000c10151a */
[----:B0-----:R-:W-:-:S05]  /*1b00*/  IMAD.WIDE R20, R2, 0x4, R6 ;  /* 0x0000000402147825 */ /* 0x001fca00078e0206 */
[----:B------:R0:W-:Y:S04]  /*1b10*/  STG.E desc[UR26][R20.64], R27 ;  /* 0x0000001b14007986 */ /* 0x0001e8000c10191a */
[----:B------:R0:W-:Y:S02]  /*1b20*/  STG.E desc[UR26][R28.64], R24 ;  /* 0x000000181c007986 */ /* 0x0001e4000c10191a */
.L_x_277:
[----:B------:R-:W-:Y:S05]  /*1b30*/  BSYNC.RECONVERGENT B0 ;  /* 0x0000000000007941 */ /* 0x000fea0003800200 */
.L_x_276:
[----:B------:R-:W-:Y:S04]  /*1b40*/  BSSY.RECONVERGENT B0, `(.L_x_278) ;  /* 0x0000014000007945 */ /* 0x000fe80003800200 */
[----:B------:R-:W-:Y:S05]  /*1b50*/  @!P2 BRA `(.L_x_279) ;  /* 0x000000000048a947 */ /* 0x000fea0003800000 */
[----:B------:R-:W1:Y:S01]  /*1b60*/  MUFU.RCP R5, UR22 ;  /* 0x0000001600057d08 */ /* 0x000e620008001000 */
[----:B0-----:R-:W-:Y:S02]  /*1b70*/  HFMA2 R24, -RZ, RZ, 0, 2.384185791015625e-07 ;  /* 0x00000004ff187431 */ /* 0x001fe400000001ff */
[----:B------:R-:W-:-:S04]  /*1b80*/  IMAD.WIDE R14, R3, 0x2, R14 ;  /* 0x00000002030e7825 */ /* 0x000fc800078e020e */
[----:B------:R-:W-:Y:S01]  /*1b90*/  IMAD.WIDE R6, R3, 0x4, R6 ;  /* 0x0000000403067825 */ /* 0x000fe200078e0206 */
[----:B------:R-:W0:Y:S03]  /*1ba0*/  MUFU.RCP R27, UR30 ;  /* 0x0000001e001b7d08 */ /* 0x000e260008001000 */
[----:B-1----:R-:W-:-:S06]  /*1bb0*/  FMUL.FTZ R5, R22, R5 ;  /* 0x0000000516057220 */ /* 0x002fcc0000410000 */
[----:B------:R-:W1:Y:S01]  /*1bc0*/  MUFU.SQRT R5, R5 ;  /* 0x0000000500057308 */ /* 0x000e620000002000 */
[----:B0-----:R-:W-:Y:S01]  /*1bd0*/  FMUL.FTZ R20, R12, R27 ;  /* 0x0000001b0c147220 */ /* 0x001fe20000410000 */
[----:B-1----:R-:W-:-:S06]  /*1be0*/  FADD.FTZ R8, R5, UR23 ;  /* 0x0000001705087e21 */ /* 0x002fcc0008010000 */
[----:B------:R-:W0:Y:S02]  /*1bf0*/  MUFU.RCP R21, R8 ;  /* 0x0000000800157308 */ /* 0x000e240000001000 */
[----:B0-----:R-:W-:-:S04]  /*1c00*/  FMUL.FTZ R20, R20, R21 ;  /* 0x0000001514147220 */ /* 0x001fc80000410000 */
[----:B------:R-:W-:-:S05]  /*1c10*/  FFMA.FTZ R20, -R20, UR31, R13 ;  /* 0x0000001f14147c23 */ /* 0x000fca000801010d */
[----:B------:R-:W-:-:S04]  /*1c20*/  F2FP.F16.F32.PACK_AB R20, RZ, R20 ;  /* 0x00000014ff14723e */ /* 0x000fc800000000ff */
[----:B------:R-:W-:Y:S01]  /*1c30*/  PRMT R13, R20, 0x7610, R13 ;  /* 0x00007610140d7816 */ /* 0x000fe2000000000d */
[----:B------:R-:W-:-:S04]  /*1c40*/  IMAD.WIDE R20, R3, R24, UR8 ;  /* 0x0000000803147e25 */ /* 0x000fc8000f8e0218 */
[----:B------:R1:W-:Y:S04]  /*1c50*/  STG.E.U16 desc[UR26][R14.64], R13 ;  /* 0x0000000d0e007986 */ /* 0x0003e8000c10151a */
[----:B------:R1:W-:Y:S04]  /*1c60*/  STG.E desc[UR26][R6.64], R12 ;  /* 0x0000000c06007986 */ /* 0x0003e8000c10191a */
[----:B------:R1:W-:Y:S02]  /*1c70*/  STG.E desc[UR26][R20.64], R22 ;  /* 0x0000001614007986 */ /* 0x0003e4000c10191a */
.L_x_279:
[----:B------:R-:W-:Y:S05]  /*1c80*/  BSYNC.RECONVERGENT B0 ;  /* 0x0000000000007941 */ /* 0x000fea0003800200 */
.L_x_278:
[----:B------:R-:W-:Y:S04]  /*1c90*/  BSSY.RECONVERGENT B0, `(.L_x_280) ;  /* 0x000000f000007945 */ /* 0x000fe80003800200 */
[----:B------:R-:W-:Y:S05]  /*1ca0*/  @!P3 BRA `(.L_x_281) ;  /* 0x000000000034b947 */ /* 0x000fea0003800000 */
[----:B-1----:R-:W1:Y:S08]  /*1cb0*/  MUFU.RCP R6, UR22 ;  /* 0x0000001600067d08 */ /* 0x002e700008001000 */
[----:B------:R-:W2:Y:S01]  /*1cc0*/  MUFU.RCP R8, UR30 ;  /* 0x0000001e00087d08 */ /* 0x000ea20008001000 */
[----:B-1----:R-:W-:-:S07]  /*1cd0*/  FMUL.FTZ R5, R23, R6 ;  /* 0x0000000617057220 */ /* 0x002fce0000410000 */
[----:B------:R-:W1:Y:S01]  /*1ce0*/  MUFU.SQRT R5, R5 ;  /* 0x0000000500057308 */ /* 0x000e620000002000 */
[----:B--2---:R-:W-:Y:S01]  /*1cf0*/  FMUL.FTZ R7, R25, R8 ;  /* 0x0000000819077220 */ /* 0x004fe20000410000 */
[----:B-1----:R-:W-:-:S06]  /*1d00*/  FADD.FTZ R6, R5, UR23 ;  /* 0x0000001705067e21 */ /* 0x002fcc0008010000 */
[----:B------:R-:W1:Y:S02]  /*1d10*/  MUFU.RCP R6, R6 ;  /* 0x0000000600067308 */ /* 0x000e640000001000 */
[----:B-1----:R-:W-:-:S04]  /*1d20*/  FMUL.FTZ R8, R7, R6 ;  /* 0x0000000607087220 */ /* 0x002fc80000410000 */
[----:B------:R-:W-:-:S05]  /*1d30*/  FFMA.FTZ R8, -R8, UR31, R9 ;  /* 0x0000001f08087c23 */ /* 0x000fca0008010109 */
[----:B------:R-:W-:-:S05]  /*1d40*/  F2FP.F16.F32.PACK_AB R8, RZ, R8 ;  /* 0x00000008ff08723e */ /* 0x000fca00000000ff */
[----:B------:R2:W-:Y:S04]  /*1d50*/  STG.E.U16 desc[UR26][R18.64], R8 ;  /* 0x0000000812007986 */ /* 0x0005e8000c10151a */
[----:B------:R2:W-:Y:S04]  /*1d60*/  STG.E desc[UR26][R16.64], R25 ;  /* 0x0000001910007986 */ /* 0x0005e8000c10191a */
[----:B------:R2:W-:Y:S02]  /*1d70*/  STG.E desc[UR26][R10.64], R23 ;  /* 0x000000170a007986 */ /* 0x0005e4000c10191a */
.L_x_281:
[----:B------:R-:W-:Y:S05]  /*1d80*/  BSYNC.RECONVERGENT B0 ;  /* 0x0000000000007941 */ /* 0x000fea0003800200 */
.L_x_280:
[----:B------:R-:W-:Y:S02]  /*1d90*/  UIADD3 UR4, UP0, UPT, UR24, UR4, URZ ;  /* 0x0000000418047290 */ /* 0x000fe4000ff1e0ff */
[----:B------:R-:W-:Y:S02]  /*1da0*/  IADD3 R0, PT, PT, R0, UR24, RZ ;  /* 0x0000001800007c10 */ /* 0x000fe4000fffe0ff */
[----:B------:R-:W-:Y:S01]  /*1db0*/  IADD3 R3, PT, PT, R3, UR24, RZ ;  /* 0x0000001803037c10 */ /* 0x000fe2000fffe0ff */
[----:B------:R-:W-:Y:S01]  /*1dc0*/  UIADD3.X UR5, UPT, UPT, URZ, UR5, URZ, UP0, !UPT ;  /* 0x00000005ff057290 */ /* 0x000fe200087fe4ff */
[----:B------:R-:W-:Y:S01]  /*1dd0*/  IADD3 R4, PT, PT, R4, UR24, RZ ;  /* 0x0000001804047c10 */ /* 0x000fe2000fffe0ff */
[----:B------:R-:W-:Y:S01]  /*1de0*/  UISETP.GE.U32.AND UP0, UPT, UR4, UR10, UPT ;  /* 0x0000000a0400728c */ /* 0x000fe2000bf06070 */
[----:B------:R-:W-:-:S03]  /*1df0*/  IADD3 R2, PT, PT, R2, UR24, RZ ;  /* 0x0000001802027c10 */ /* 0x000fc6000fffe0ff */
[----:B------:R-:W-:-:S09]  /*1e00*/  UISETP.GE.AND.EX UP0, UPT, UR5, UR11, UPT, UP0 ;  /* 0x0000000b0500728c */ /* 0x000fd2000bf06300 */
[----:B------:R-:W-:Y:S05]  /*1e10*/  BRA.U !UP0, `(.L_x_282) ;  /* 0xfffffff108bc7547 */ /* 0x000fea000b83ffff */
[----:B------:R-:W-:Y:S05]  /*1e20*/  EXIT ;  /* 0x000000000000794d */ /* 0x000fea0003800000 */
.L_x_283:
        /* <DEDUP_REMOVED lines=13> */
.L_x_333:


//--------------------- .text._Z25multi_tensor_apply_kernelI18TensorListMetadataILi4EE11AdamFunctorIfflEJffffff10adamMode_tfEEvlPViT_T0_DpT1_ --------------------------
	.section	.text._Z25multi_tensor_apply_kernelI18TensorListMetadataILi4EE11AdamFunctorIfflEJffffff10adamMode_tfEEvlPViT_T0_DpT1_,"ax",@progbits
	.align	128
        .global         _Z25multi_tensor_apply_kernelI18TensorListMetadataILi4EE11AdamFunctorIfflEJffffff10adamMode_tfEEvlPViT_T0_DpT1_
        .type           _Z25multi_tensor_apply_kernelI18TensorListMetadataILi4EE11AdamFunctorIfflEJffffff10adamMode_tfEEvlPViT_T0_DpT1_,@function
        .size           _Z25multi_tensor_apply_kernelI18TensorListMetadataILi4EE11AdamFunctorIfflEJffffff10adamMode_tfEEvlPViT_T0_DpT1_,(.L_x_334 - _Z25multi_tensor_apply_kernelI18TensorListMetadataILi4EE11AdamFunctorIfflEJffffff10adamMode_tfEEvlPViT_T0_DpT1_)
        .other          _Z25multi_tensor_apply_kernelI18TensorListMetadataILi4EE11AdamFunctorIfflEJffffff10adamMode_tfEEvlPViT_T0_DpT1_,@"STO_CUDA_ENTRY STV_DEFAULT"
_Z25multi_tensor_apply_kernelI18TensorListMetadataILi4EE11AdamFunctorIfflEJffffff10adamMode_tfEEvlPViT_T0_DpT1_:
.text._Z25multi_tensor_apply_kernelI18TensorListMetadataILi4EE11AdamFunctorIfflEJffffff10adamMode_tfEEvlPViT_T0_DpT1_:
        /* <DEDUP_REMOVED lines=25> */
[----:B------:R-:W-:Y:S01]  /*0190*/  UISETP.LT.U32.AND UP0, UPT, UR10, UR14, UPT ;  /* 0x0000000e0a00728c */ /* 0x000fe2000bf01070 */
[----:B------:R-:W0:Y:S01]  /*01a0*/  LDC R0, c[0x0][0xf7c] ;  /* 0x0003df00ff007b82 */ /* 0x000e220000000800 */
[----:B------:R-:W1:Y:S01]  /*01b0*/  LDCU.64 UR6, c[0x0][UR8+0x5c0] ;  /* 0x0000b800080677ac */ /* 0x000e620008000a00 */
[----:B------:R-:W2:Y:S01]  /*01c0*/  S2R R7, SR_TID.X ;  /* 0x0000000000077919 */ /* 0x000ea20000002100 */
[----:B------:R-:W-:Y:S01]  /*01d0*/  UISETP.LT.U32.AND.EX UP0, UPT, UR4, UR15, UPT, UP0 ;  /* 0x0000000f0400728c */ /* 0x000fe2000bf01100 */
[----:B------:R-:W3:Y:S04]  /*01e0*/  LDCU UR21, c[0x0][0xf94] ;  /* 0x0001f280ff1577ac */ /* 0x000ee80008000800 */
[----:B------:R-:W4:Y:S01]  /*01f0*/  LDC R2, c[0x0][0xf80] ;  /* 0x0003e000ff027b82 */ /* 0x000f220000000800 */
[----:B------:R-:W-:Y:S01]  /*0200*/  USEL UR11, UR4, UR15, UP0 ;  /* 0x0000000f040b7287 */ /* 0x000fe20008000000 */
[----:B------:R-:W5:Y:S01]  /*0210*/  LDCU.64 UR4, c[0x0][UR8+0x4a0] ;  /* 0x00009400080477ac */ /* 0x000f620008000a00 */
[----:B------:R-:W-:Y:S01]  /*0220*/  USEL UR10, UR10, UR14, UP0 ;  /* 0x0000000e0a0a7287 */ /* 0x000fe20008000000 */
[----:B------:R-:W0:Y:S01]  /*0230*/  LDCU.64 UR14, c[0x0][UR8+0x380] ;  /* 0x00007000080e77ac */ /* 0x000e220008000a00 */
[----:B------:R-:W3:Y:S01]  /*0240*/  LDCU.64 UR8, c[0x0][UR8+0x6e0] ;  /* 0x0000dc00080877ac */ /* 0x000ee20008000a00 */
[----:B0-----:R-:W-:Y:S01]  /*0250*/  FADD.FTZ R0, -R0, 1 ;  /* 0x3f80000000007421 */ /* 0x001fe20000010100 */
[----:B------:R-:W-:-:S02]  /*0260*/  USHF.L.U32 UR12, UR16, 0x2, URZ ;  /* 0x00000002100c7899 */ /* 0x000fc400080006ff */
[----:B------:R-:W-:Y:S02]  /*0270*/  USHF.L.U64.HI UR20, UR16, 0x2, UR13 ;  /* 0x0000000210147899 */ /* 0x000fe4000801020d */
[----:B------:R-:W-:Y:S01]  /*0280*/  R2UR UR18, R0 ;  /* 0x00000000001272ca */ /* 0x000fe200000e0000 */
[----:B-----5:R-:W-:Y:S01]  /*0290*/  UIADD3 UR28, UP0, UPT, UR4, UR12, URZ ;  /* 0x0000000c041c7290 */ /* 0x020fe2000ff1e0ff */
[----:B----4-:R-:W-:Y:S01]  /*02a0*/  FADD.FTZ R2, -R2, 1 ;  /* 0x3f80000002027421 */ /* 0x010fe20000010100 */
[----:B------:R-:W0:Y:S01]  /*02b0*/  LDCU UR25, c[0x0][0x360] ;  /* 0x00006c00ff1977ac */ /* 0x000e220008000800 */
[----:B-1----:R-:W-:-:S03]  /*02c0*/  UIADD3 UR29, UP1, UPT, UR6, UR12, URZ ;  /* 0x0000000c061d7290 */ /* 0x002fc6000ff3e0ff */
[----:B------:R-:W-:Y:S01]  /*02d0*/  R2UR UR19, R2 ;  /* 0x00000000021372ca */ /* 0x000fe200000e0000 */
[----:B------:R-:W1:Y:S01]  /*02e0*/  LDCU.64 UR26, c[0x0][0x358] ;  /* 0x00006b00ff1a77ac */ /* 0x000e620008000a00 */
[----:B---3--:R-:W-:Y:S02]  /*02f0*/  UIADD3 UR6, UP2, UPT, UR8, UR12, URZ ;  /* 0x0000000c08067290 */ /* 0x008fe4000ff5e0ff */
[----:B------:R-:W-:Y:S02]  /*0300*/  UIADD3.X UR8, UPT, UPT, UR5, UR20, URZ, UP0, !UPT ;  /* 0x0000001405087290 */ /* 0x000fe400087fe4ff */
[----:B------:R-:W-:Y:S02]  /*0310*/  UISETP.NE.AND UP0, UPT, UR21, URZ, UPT ;  /* 0x000000ff1500728c */ /* 0x000fe4000bf05270 */
[----:B------:R-:W-:Y:S02]  /*0320*/  UIADD3.X UR12, UPT, UPT, UR7, UR20, URZ, UP1, !UPT ;  /* 0x00000014070c7290 */ /* 0x000fe40008ffe4ff */
[----:B0-----:R-:W-:-:S02]  /*0330*/  USHF.L.U32 UR24, UR25, 0x2, URZ ;  /* 0x0000000219187899 */ /* 0x001fc400080006ff */
[----:B------:R-:W-:-:S03]  /*0340*/  UIADD3.X UR7, UPT, UPT, UR9, UR20, URZ, UP2, !UPT ;  /* 0x0000001409077290 */ /* 0x000fc600097fe4ff */
[----:B--2---:R-:W-:Y:S09]  /*0350*/  BRA.U !UP0, `(.L_x_284) ;  /* 0x0000000d08047547 */ /* 0x004ff2000b800000 */
[----:B------:R-:W0:Y:S01]  /*0360*/  LDC R10, c[0x0][0x360] ;  /* 0x0000d800ff0a7b82 */ /* 0x000e220000000800 */
[----:B------:R-:W-:Y:S01]  /*0370*/  IADD3 R8, PT, PT, R7, UR25, RZ ;  /* 0x0000001907087c10 */ /* 0x000fe2000fffe0ff */
[----:B------:R-:W2:Y:S01]  /*0380*/  LDCU UR30, c[0x0][0xf90] ;  /* 0x0001f200ff1e77ac */ /* 0x000ea20008000800 */
[----:B------:R-:W3:Y:S01]  /*0390*/  LDCU UR31, c[0x0][0xf7c] ;  /* 0x0001ef80ff1f77ac */ /* 0x000ee20008000800 */
[----:B------:R-:W4:Y:S01]  /*03a0*/  LDCU UR9, c[0x0][0xf98] ;  /* 0x0001f300ff0977ac */ /* 0x000f220008000800 */
[----:B------:R-:W0:Y:S01]  /*03b0*/  LDCU.128 UR20, c[0x0][0xf80] ;  /* 0x0001f000ff1477ac */ /* 0x000e220008000c00 */
[----:B------:R-:W-:Y:S01]  /*03c0*/  UMOV UR4, URZ ;  /* 0x000000ff00047c82 */ /* 0x000fe20008000000 */
[----:B------:R-:W-:Y:S01]  /*03d0*/  UMOV UR5, URZ ;  /* 0x000000ff00057c82 */ /* 0x000fe20008000000 */
[C---:B0-----:R-:W-:Y:S01]  /*03e0*/  LEA R9, R10.reuse, R7, 0x1 ;  /* 0x000000070a097211 */ /* 0x041fe200078e08ff */
[----:B--234-:R-:W-:-:S07]  /*03f0*/  IMAD R10, R10, 0x3, R7 ;  /* 0x000000030a0a7824 */ /* 0x01cfce00078e0207 */
.L_x_287:
[----:B------:R-:W-:Y:S01]  /*0400*/  IMAD.U32 R2, RZ, RZ, UR11 ;  /* 0x0000000bff027e24 */ /* 0x000fe2000f8e00ff */
[----:B------:R-:W-:Y:S01]  /*0410*/  ISETP.LT.U32.AND P1, PT, R8, UR10, PT ;  /* 0x0000000a08007c0c */ /* 0x000fe2000bf21070 */
[----:B------:R-:W-:Y:S01]  /*0420*/  HFMA2 R22, -RZ, RZ, 0, 2.384185791015625e-07 ;  /* 0x00000004ff167431 */ /* 0x000fe200000001ff */
[----:B--2---:R-:W-:Y:S02]  /*0430*/  SHF.R.S32.HI R3, RZ, 0x1f, R8 ;  /* 0x0000001fff037819 */ /* 0x004fe40000011408 */
[----:B------:R-:W-:Y:S02]  /*0440*/  ISETP.LT.U32.AND P0, PT, R7, UR10, PT ;  /* 0x0000000a07007c0c */ /* 0x000fe4000bf01070 */
[----:B------:R-:W-:Y:S02]  /*0450*/  SHF.R.S32.HI R5, RZ, 0x1f, R7 ;  /* 0x0000001fff057819 */ /* 0x000fe40000011407 */
[----:B------:R-:W-:Y:S02]  /*0460*/  MOV R0, UR11 ;  /* 0x0000000b00007c02 */ /* 0x000fe40008000f00 */
[----:B------:R-:W-:-:S02]  /*0470*/  ISETP.GT.AND.EX P1, PT, R2, R3, PT, P1 ;  /* 0x000000030200720c */ /* 0x000fc40003f24310 */
[----:B------:R-:W-:Y:S02]  /*0480*/  ISETP.LT.U32.AND P2, PT, R9, UR10, PT ;  /* 0x0000000a09007c0c */ /* 0x000fe4000bf41070 */
[----:B------:R-:W-:Y:S02]  /*0490*/  SHF.R.S32.HI R26, RZ, 0x1f, R9 ;  /* 0x0000001fff1a7819 */ /* 0x000fe40000011409 */
[----:B------:R-:W-:Y:S02]  /*04a0*/  MOV R11, UR11 ;  /* 0x0000000b000b7c02 */ /* 0x000fe40008000f00 */
[----:B------:R-:W-:Y:S02]  /*04b0*/  CS2R R14, SRZ ;  /* 0x00000000000e7805 */ /* 0x000fe4000001ff00 */
[----:B------:R-:W-:Y:S01]  /*04c0*/  ISETP.GT.AND.EX P0, PT, R0, R5, PT, P0 ;  /* 0x000000050000720c */ /* 0x000fe20003f04300 */
[----:B------:R-:W-:Y:S01]  /*04d0*/  IMAD.MOV.U32 R25, RZ, RZ, 0x4 ;  /* 0x00000004ff197424 */ /* 0x000fe200078e00ff */
[----:B------:R-:W-:-:S02]  /*04e0*/  ISETP.GT.AND.EX P2, PT, R11, R26, PT, P2 ;  /* 0x0000001a0b00720c */ /* 0x000fc40003f44320 */
[----:B------:R-:W-:Y:S02]  /*04f0*/  CS2R R18, SRZ ;  /* 0x0000000000127805 */ /* 0x000fe4000001ff00 */
[----:B------:R-:W-:Y:S01]  /*0500*/  MOV R11, RZ ;  /* 0x000000ff000b7202 */ /* 0x000fe20000000f00 */
[----:B------:R-:W-:Y:S01]  /*0510*/  IMAD.WIDE R22, R7, R22, UR6 ;  /* 0x0000000607167e25 */ /* 0x000fe2000f8e0216 */
[----:B------:R-:W-:-:S04]  /*0520*/  @P1 IADD3 R0, P3, PT, R8, UR16, RZ ;  /* 0x0000001008001c10 */ /* 0x000fc8000ff7e0ff */
[----:B------:R-:W-:Y:S02]  /*0530*/  @P1 IADD3.X R3, PT, PT, R3, UR13, RZ, P3, !PT ;  /* 0x0000000d03031c10 */ /* 0x000fe40009ffe4ff */
[----:B------:R-:W-:Y:S02]  /*0540*/  @P1 LEA R12, P3, R0, UR14, 0x2 ;  /* 0x0000000e000c1c11 */ /* 0x000fe4000f8610ff */
[----:B------:R-:W-:Y:S01]  /*0550*/  @P0 IADD3 R2, P4, PT, R7, UR16, RZ ;  /* 0x0000001007020c10 */ /* 0x000fe2000ff9e0ff */
[----:B------:R-:W-:Y:S01]  /*0560*/  IMAD.WIDE R24, R8, R25, UR6 ;  /* 0x0000000608187e25 */ /* 0x000fe2000f8e0219 */
[----:B------:R-:W-:Y:S01]  /*0570*/  @P1 LEA.HI.X R13, R0, UR15, R3, 0x2, P3 ;  /* 0x0000000f000d1c11 */ /* 0x000fe200098f1403 */
[----:B-1----:R-:W2:Y:S01]  /*0580*/  @P0 LDG.E R11, desc[UR26][R22.64] ;  /* 0x0000001a160b0981 */ /* 0x002ea2000c1e1900 */
[----:B------:R-:W-:Y:S02]  /*0590*/  @P0 IADD3.X R5, PT, PT, R5, UR13, RZ, P4, !PT ;  /* 0x0000000d05050c10 */ /* 0x000fe4000a7fe4ff */
[----:B------:R-:W-:Y:S01]  /*05a0*/  @P0 LEA R20, P4, R2, UR14, 0x2 ;  /* 0x0000000e02140c11 */ /* 0x000fe2000f8810ff */
[----:B------:R-:W3:Y:S01]  /*05b0*/  @P1 LDG.E R14, desc[UR26][R12.64] ;  /* 0x0000001a0c0e1981 */ /* 0x000ee2000c1e1900 */
[----:B------:R-:W-:-:S02]  /*05c0*/  @P2 IADD3 R0, P3, PT, R9, UR16, RZ ;  /* 0x0000001009002c10 */ /* 0x000fc4000ff7e0ff */
[----:B------:R-:W-:Y:S02]  /*05d0*/  @P0 LEA.HI.X R21, R2, UR15, R5, 0x2, P4 ;  /* 0x0000000f02150c11 */ /* 0x000fe4000a0f1405 */
[----:B------:R-:W-:Y:S02]  /*05e0*/  CS2R R4, SRZ ;  /* 0x0000000000047805 */ /* 0x000fe4000001ff00 */
[----:B------:R-:W-:Y:S01]  /*05f0*/  @P2 IADD3.X R3, PT, PT, R26, UR13, RZ, P3, !PT ;  /* 0x0000000d1a032c10 */ /* 0x000fe20009ffe4ff */
[----:B------:R-:W-:Y:S01]  /*0600*/  HFMA2 R2, -RZ, RZ, 0, 0 ;  /* 0x00000000ff027431 */ /* 0x000fe200000001ff */
[C---:B------:R-:W-:Y:S01]  /*0610*/  @P2 LEA R16, P3, R0.reuse, UR14, 0x2 ;  /* 0x0000000e00102c11 */ /* 0x040fe2000f8610ff */
[----:B------:R-:W4:Y:S03]  /*0620*/  @P1 LDG.E R19, desc[UR26][R24.64] ;  /* 0x0000001a18131981 */ /* 0x000f26000c1e1900 */
[----:B------:R-:W-:Y:S01]  /*0630*/  @P2 LEA.HI.X R17, R0, UR15, R3, 0x2, P3 ;  /* 0x0000000f00112c11 */ /* 0x000fe200098f1403 */
[----:B------:R0:W2:Y:S01]  /*0640*/  @P0 LDG.E R5, desc[UR26][R20.64] ;  /* 0x0000001a14050981 */ /* 0x0000a2000c1e1900 */
[----:B------:R-:W-:-:S03]  /*0650*/  MOV R0, 0x4 ;  /* 0x0000000400007802 */ /* 0x000fc60000000f00 */
[----:B------:R1:W4:Y:S02]  /*0660*/  @P2 LDG.E R2, desc[UR26][R16.64] ;  /* 0x0000001a10022981 */ /* 0x000324000c1e1900 */
[----:B0-----:R-:W-:-:S05]  /*0670*/  IMAD.WIDE R20, R9, R0, UR6 ;  /* 0x0000000609147e25 */ /* 0x001fca000f8e0200 */
[----:B------:R0:W4:Y:S01]  /*0680*/  @P2 LDG.E R15, desc[UR26][R20.64] ;  /* 0x0000001a140f2981 */ /* 0x000122000c1e1900 */
[----:B------:R-:W-:Y:S02]  /*0690*/  ISETP.LT.U32.AND P3, PT, R10, UR10, PT ;  /* 0x0000000a0a007c0c */ /* 0x000fe4000bf61070 */
[----:B------:R-:W-:Y:S02]  /*06a0*/  SHF.R.S32.HI R3, RZ, 0x1f, R10 ;  /* 0x0000001fff037819 */ /* 0x000fe4000001140a */
[----:B------:R-:W-:-:S04]  /*06b0*/  MOV R0, UR11 ;  /* 0x0000000b00007c02 */ /* 0x000fc80008000f00 */
[----:B------:R-:W-:Y:S01]  /*06c0*/  ISETP.GT.AND.EX P3, PT, R0, R3, PT, P3 ;  /* 0x000000030000720c */ /* 0x000fe20003f64330 */
[----:B------:R-:W-:Y:S01]  /*06d0*/  IMAD.U32 R12, RZ, RZ, UR29 ;  /* 0x0000001dff0c7e24 */ /* 0x000fe2000f8e00ff */
[----:B------:R-:W-:Y:S01]  /*06e0*/  MOV R13, UR12 ;  /* 0x0000000c000d7c02 */ /* 0x000fe20008000f00 */
[----:B------:R-:W-:Y:S02]  /*06f0*/  HFMA2 R6, -RZ, RZ, 0, 0 ;  /* 0x00000000ff067431 */ /* 0x000fe400000001ff */
[----:B------:R-:W-:-:S08]  /*0700*/  IMAD.WIDE R28, R8, 0x4, R12 ;  /* 0x00000004081c7825 */ /* 0x000fd000078e020c */
[----:B------:R-:W-:Y:S01]  /*0710*/  @P3 IADD3 R0, P4, PT, R10, UR16, RZ ;  /* 0x000000100a003c10 */ /* 0x000fe2000ff9e0ff */
[--C-:B------:R-:W-:Y:S01]  /*0720*/  IMAD.WIDE R22, R7, 0x4, R12.reuse ;  /* 0x0000000407167825 */ /* 0x100fe200078e020c */
[----:B------:R-:W4:Y:S02]  /*0730*/  @P1 LDG.E R4, desc[UR26][R28.64] ;  /* 0x0000001a1c041981 */ /* 0x000f24000c1e1900 */
[----:B-1----:R-:W-:Y:S02]  /*0740*/  @P3 IADD3.X R17, PT, PT, R3, UR13, RZ, P4, !PT ;  /* 0x0000000d03113c10 */ /* 0x002fe4000a7fe4ff */
[C---:B------:R-:W-:Y:S01]  /*0750*/  @P3 LEA R16, P4, R0.reuse, UR14, 0x2 ;  /* 0x0000000e00103c11 */ /* 0x040fe2000f8810ff */
[----:B0-----:R-:W-:Y:S01]  /*0760*/  IMAD.WIDE R20, R9, 0x4, R12 ;  /* 0x0000000409147825 */ /* 0x001fe200078e020c */
[----:B------:R-:W-:Y:S01]  /*0770*/  MOV R3, RZ ;  /* 0x000000ff00037202 */ /* 0x000fe20000000f00 */
[----:B------:R0:W4:Y:S01]  /*0780*/  @P0 LDG.E R6, desc[UR26][R22.64] ;  /* 0x0000001a16060981 */ /* 0x000122000c1e1900 */
[----:B------:R-:W-:Y:S01]  /*0790*/  @P3 LEA.HI.X R17, R0, UR15, R17, 0x2, P4 ;  /* 0x0000000f00113c11 */ /* 0x000fe2000a0f1411 */
[----:B------:R-:W-:-:S03]  /*07a0*/  IMAD.WIDE R12, R10, 0x4, R12 ;  /* 0x000000040a0c7825 */ /* 0x000fc600078e020c */
[----:B------:R3:W4:Y:S04]  /*07b0*/  @P2 LDG.E R3, desc[UR26][R20.64] ;  /* 0x0000001a14032981 */ /* 0x000728000c1e1900 */
[----:B------:R1:W4:Y:S01]  /*07c0*/  @P3 LDG.E R18, desc[UR26][R16.64] ;  /* 0x0000001a10123981 */ /* 0x000322000c1e1900 */
[----:B0-----:R-:W-:Y:S01]  /*07d0*/  MOV R23, RZ ;  /* 0x000000ff00177202 */ /* 0x001fe20000000f00 */
[----:B------:R-:W-:Y:S02]  /*07e0*/  HFMA2 R0, -RZ, RZ, 0, 0 ;  /* 0x00000000ff007431 */ /* 0x000fe400000001ff */
[----:B------:R-:W-:-:S03]  /*07f0*/  IMAD.MOV.U32 R25, RZ, RZ, 0x4 ;  /* 0x00000004ff197424 */ /* 0x000fc600078e00ff */
[----:B------:R-:W4:Y:S01]  /*0800*/  @P3 LDG.E R23, desc[UR26][R12.64] ;  /* 0x0000001a0c173981 */ /* 0x000f22000c1e1900 */
[----:B------:R-:W-:-:S05]  /*0810*/  IMAD.WIDE R24, R10, R25, UR6 ;  /* 0x000000060a187e25 */ /* 0x000fca000f8e0219 */
[----:B------:R0:W4:Y:S01]  /*0820*/  @P3 LDG.E R0, desc[UR26][R24.64] ;  /* 0x0000001a18003981 */ /* 0x000122000c1e1900 */
[----:B------:R-:W0:Y:S01]  /*0830*/  MUFU.RCP R22, UR22 ;  /* 0x0000001600167d08 */ /* 0x000e220008001000 */
[----:B---3--:R-:W-:-:S04]  /*0840*/  FMUL.FTZ R21, R14, UR19 ;  /* 0x000000130e157c20 */ /* 0x008fc80008410000 */
[----:B------:R-:W-:Y:S01]  /*0850*/  FMUL.FTZ R20, R21, R14 ;  /* 0x0000000e15147220 */ /* 0x000fe20000410000 */
[----:B--2---:R-:W-:-:S03]  /*0860*/  FMUL.FTZ R28, R5, UR19 ;  /* 0x00000013051c7c20 */ /* 0x004fc60008410000 */
[----:B----4-:R-:W-:Y:S01]  /*0870*/  FFMA.FTZ R20, R19, UR20, R20 ;  /* 0x0000001413147c23 */ /* 0x010fe20008010014 */
[----:B------:R-:W-:Y:S01]  /*0880*/  FMUL.FTZ R28, R28, R5 ;  /* 0x000000051c1c7220 */ /* 0x000fe20000410000 */
[----:B-1----:R-:W-:-:S03]  /*0890*/  FMUL.FTZ R17, R2, UR19 ;  /* 0x0000001302117c20 */ /* 0x002fc60008410000 */
[----:B------:R-:W-:Y:S01]  /*08a0*/  FFMA.FTZ R11, R11, UR20, R28 ;  /* 0x000000140b0b7c23 */ /* 0x000fe2000801001c */
[----:B0-----:R-:W-:Y:S01]  /*08b0*/  FMUL.FTZ R24, R17, R2 ;  /* 0x0000000211187220 */ /* 0x001fe20000410000 */
[-C--:B------:R-:W-:Y:S02]  /*08c0*/  FMUL.FTZ R27, R20, R22.reuse ;  /* 0x00000016141b7220 */ /* 0x080fe40000410000 */
[----:B------:R-:W-:Y:S01]  /*08d0*/  FMUL.FTZ R16, R11, R22 ;  /* 0x000000160b107220 */ /* 0x000fe20000410000 */
[----:B------:R-:W-:-:S03]  /*08e0*/  FFMA.FTZ R21, R15, UR20, R24 ;  /* 0x000000140f157c23 */ /* 0x000fc60008010018 */
[----:B------:R-:W0:Y:S01]  /*08f0*/  MUFU.SQRT R27, R27 ;  /* 0x0000001b001b7308 */ /* 0x000e220000002000 */
[----:B------:R-:W-:-:S07]  /*0900*/  FMUL.FTZ R19, R21, R22 ;  /* 0x0000001615137220 */ /* 0x000fce0000410000 */
[----:B------:R-:W1:Y:S08]  /*0910*/  MUFU.SQRT R16, R16 ;  /* 0x0000001000107308 */ /* 0x000e700000002000 */
[----:B------:R-:W2:Y:S01]  /*0920*/  MUFU.SQRT R19, R19 ;  /* 0x0000001300137308 */ /* 0x000ea20000002000 */
[----:B0-----:R-:W-:-:S07]  /*0930*/  FADD.FTZ R15, R27, UR23 ;  /* 0x000000171b0f7e21 */ /* 0x001fce0008010000 */
[----:B------:R-:W0:Y:S01]  /*0940*/  MUFU.RCP R24, UR21 ;  /* 0x0000001500187d08 */ /* 0x000e220008001000 */
[----:B-1----:R-:W-:Y:S01]  /*0950*/  FADD.FTZ R25, R16, UR23 ;  /* 0x0000001710197e21 */ /* 0x002fe20008010000 */
[----:B------:R-:W-:-:S06]  /*0960*/  FMUL.FTZ R27, R14, UR18 ;  /* 0x000000120e1b7c20 */ /* 0x000fcc0008410000 */
[----:B------:R-:W1:Y:S01]  /*0970*/  MUFU.RCP R15, R15 ;  /* 0x0000000f000f7308 */ /* 0x000e620000001000 */
[----:B--2---:R-:W-:Y:S01]  /*0980*/  FADD.FTZ R28, R19, UR23 ;  /* 0x00000017131c7e21 */ /* 0x004fe20008010000 */
[----:B------:R-:W-:-:S06]  /*0990*/  FMUL.FTZ R5, R5, UR18 ;  /* 0x0000001205057c20 */ /* 0x000fcc0008410000 */
[----:B------:R-:W2:Y:S01]  /*09a0*/  MUFU.RCP R25, R25 ;  /* 0x0000001900197308 */ /* 0x000ea20000001000 */
[----:B------:R-:W-:Y:S01]  /*09b0*/  @P2 LEA R16, P4, R9, UR28, 0x2 ;  /* 0x0000001c09102c11 */ /* 0x000fe2000f8810ff */
[----:B------:R-:W-:Y:S01]  /*09c0*/  FFMA.FTZ R4, R4, UR31, R27 ;  /* 0x0000001f04047c23 */ /* 0x000fe2000801001b */
[----:B------:R-:W-:-:S05]  /*09d0*/  FFMA.FTZ R6, R6, UR31, R5 ;  /* 0x0000001f06067c23 */ /* 0x000fca0008010005 */
[----:B------:R3:W4:Y:S01]  /*09e0*/  MUFU.RCP R19, R28 ;  /* 0x0000001c00137308 */ /* 0x0007220000001000 */
[----:B------:R-:W-:Y:S01]  /*09f0*/  FMUL.FTZ R2, R2, UR18 ;  /* 0x0000001202027c20 */ /* 0x000fe20008410000 */
[----:B------:R-:W-:Y:S01]  /*0a00*/  @P2 LEA.HI.X R17, R9, UR8, R26, 0x2, P4 ;  /* 0x0000000809112c11 */ /* 0x000fe2000a0f141a */
[----:B------:R-:W-:Y:S02]  /*0a10*/  HFMA2 R5, -RZ, RZ, 0, 0 ;  /* 0x00000000ff057431 */ /* 0x000fe400000001ff */
[-C--:B0-----:R-:W-:Y:S01]  /*0a20*/  FMUL.FTZ R26, R4, R24.reuse ;  /* 0x00000018041a7220 */ /* 0x081fe20000410000 */
[----:B------:R-:W-:Y:S01]  /*0a30*/  FMUL.FTZ R27, R18, UR19 ;  /* 0x00000013121b7c20 */ /* 0x000fe20008410000 */
[----:B------:R-:W-:Y:S01]  /*0a40*/  FMUL.FTZ R14, R6, R24 ;  /* 0x00000018060e7220 */ /* 0x000fe20000410000 */
[----:B------:R-:W-:Y:S01]  /*0a50*/  FFMA.FTZ R3, R3, UR31, R2 ;  /* 0x0000001f03037c23 */ /* 0x000fe20008010002 */
[----:B-1----:R-:W-:Y:S01]  /*0a60*/  FMUL.FTZ R26, R26, R15 ;  /* 0x0000000f1a1a7220 */ /* 0x002fe20000410000 */
[----:B------:R-:W-:Y:S01]  /*0a70*/  FMUL.FTZ R27, R27, R18 ;  /* 0x000000121b1b7220 */ /* 0x000fe20000410000 */
[----:B--2---:R-:W-:Y:S01]  /*0a80*/  FMUL.FTZ R25, R14, R25 ;  /* 0x000000190e197220 */ /* 0x004fe20000410000 */
[----:B------:R-:W-:Y:S01]  /*0a90*/  FMUL.FTZ R2, R3, R24 ;  /* 0x0000001803027220 */ /* 0x000fe20000410000 */
[----:B------:R-:W-:Y:S01]  /*0aa0*/  MOV R15, UR8 ;  /* 0x00000008000f7c02 */ /* 0x000fe20008000f00 */
[----:B------:R-:W-:Y:S01]  /*0ab0*/  FMUL.FTZ R18, R18, UR18 ;  /* 0x0000001212127c20 */ /* 0x000fe20008410000 */
[----:B------:R-:W-:Y:S01]  /*0ac0*/  IMAD.U32 R14, RZ, RZ, UR28 ;  /* 0x0000001cff0e7e24 */ /* 0x000fe2000f8e00ff */
[----:B------:R0:W5:Y:S01]  /*0ad0*/  @P2 LDG.E R5, desc[UR26][R16.64] ;  /* 0x0000001a10052981 */ /* 0x000162000c1e1900 */
[----:B---3--:R-:W-:Y:S01]  /*0ae0*/  CS2R R28, SRZ ;  /* 0x00000000001c7805 */ /* 0x008fe2000001ff00 */
[----:B----4-:R-:W-:Y:S01]  /*0af0*/  FMUL.FTZ R2, R2, R19 ;  /* 0x0000001302027220 */ /* 0x010fe20000410000 */
[----:B------:R-:W-:Y:S01]  /*0b00*/  FFMA.FTZ R23, R23, UR31, R18 ;  /* 0x0000001f17177c23 */ /* 0x000fe20008010012 */
[----:B------:R-:W-:-:S04]  /*0b10*/  IMAD.WIDE R18, R8, 0x4, R14 ;  /* 0x0000000408127825 */ /* 0x000fc800078e020e */
[----:B------:R-:W-:Y:S01]  /*0b20*/  FFMA.FTZ R0, R0, UR20, R27 ;  /* 0x0000001400007c23 */ /* 0x000fe2000801001b */
[----:B0-----:R-:W-:Y:S01]  /*0b30*/  IMAD.WIDE R16, R7, 0x4, R14 ;  /* 0x0000000407107825 */ /* 0x001fe200078e020e */
[----:B------:R-:W2:Y:S01]  /*0b40*/  @P1 LDG.E R29, desc[UR26][R18.64] ;  /* 0x0000001a121d1981 */ /* 0x000ea2000c1e1900 */
[----:B------:R-:W-:-:S03]  /*0b50*/  MOV R27, RZ ;  /* 0x000000ff001b7202 */ /* 0x000fc60000000f00 */
[----:B------:R0:W3:Y:S01]  /*0b60*/  @P0 LDG.E R28, desc[UR26][R16.64] ;  /* 0x0000001a101c0981 */ /* 0x0000e2000c1e1900 */
[----:B------:R-:W-:-:S05]  /*0b70*/  IMAD.WIDE R14, R10, 0x4, R14 ;  /* 0x000000040a0e7825 */ /* 0x000fca00078e020e */
[----:B------:R1:W5:Y:S01]  /*0b80*/  @P3 LDG.E R27, desc[UR26][R14.64] ;  /* 0x0000001a0e1b3981 */ /* 0x000362000c1e1900 */
[----:B0-----:R-:W-:-:S04]  /*0b90*/  FMUL.FTZ R16, R0, R22 ;  /* 0x0000001600107220 */ /* 0x001fc80000410000 */
[----:B------:R-:W0:Y:S02]  /*0ba0*/  MUFU.SQRT R22, R16 ;  /* 0x0000001000167308 */ /* 0x000e240000002000 */
[----:B0-----:R-:W-:-:S06]  /*0bb0*/  FADD.FTZ R17, R22, UR23 ;  /* 0x0000001716117e21 */ /* 0x001fcc0008010000 */
[----:B------:R-:W0:Y:S01]  /*0bc0*/  MUFU.RCP R17, R17 ;  /* 0x0000001100117308 */ /* 0x000e220000001000 */
[----:B------:R-:W-:Y:S01]  /*0bd0*/  FMUL.FTZ R22, R23, R24 ;  /* 0x0000001817167220 */ /* 0x000fe20000410000 */
[----:B------:R-:W-:Y:S03]  /*0be0*/  BSSY.RECONVERGENT B0, `(.L_x_285) ;  /* 0x0000013000007945 */ /* 0x000fe60003800200 */
[----:B0-----:R-:W-:Y:S01]  /*0bf0*/  FMUL.FTZ R22, R22, R17 ;  /* 0x0000001116167220 */ /* 0x001fe20000410000 */
[----:B--2---:R-:W-:Y:S01]  /*0c00*/  FFMA.FTZ R26, R29, UR9, R26 ;  /* 0x000000091d1a7c23 */ /* 0x004fe2000801001a */
[----:B---3--:R-:W-:-:S03]  /*0c10*/  FFMA.FTZ R25, R28, UR9, R25 ;  /* 0x000000091c197c23 */ /* 0x008fc60008010019 */
[----:B------:R-:W-:Y:S01]  /*0c20*/  FFMA.FTZ R29, -R26, UR30, R29 ;  /* 0x0000001e1a1d7c23 */ /* 0x000fe2000801011d */
[----:B------:R-:W-:Y:S01]  /*0c30*/  FFMA.FTZ R28, -R25, UR30, R28 ;  /* 0x0000001e191c7c23 */ /* 0x000fe2000801011c */
[----:B-1----:R-:W-:Y:S06]  /*0c40*/  @!P0 BRA `(.L_x_286) ;  /* 0x0000000000308947 */ /* 0x002fec0003800000 */
[----:B------:R-:W-:Y:S02]  /*0c50*/  SHF.R.S32.HI R16, RZ, 0x1f, R7 ;  /* 0x0000001fff107819 */ /* 0x000fe40000011407 */
[C---:B------:R-:W-:Y:S02]  /*0c60*/  SHF.L.U32 R18, R7.reuse, 0x2, RZ ;  /* 0x0000000207127819 */ /* 0x040fe400000006ff */
[----:B------:R-:W-:Y:S02]  /*0c70*/  SHF.L.U64.HI R19, R7, 0x2, R16 ;  /* 0x0000000207137819 */ /* 0x000fe40000010210 */
[----:B------:R-:W-:-:S04]  /*0c80*/  IADD3 R24, P0, PT, R18, UR28, RZ ;  /* 0x0000001c12187c10 */ /* 0x000fc8000ff1e0ff */
[C---:B------:R-:W-:Y:S02]  /*0c90*/  IADD3.X R25, PT, PT, R19.reuse, UR8, RZ, P0, !PT ;  /* 0x0000000813197c10 */ /* 0x040fe400087fe4ff */
[C---:B------:R-:W-:Y:S02]  /*0ca0*/  IADD3 R16, P0, PT, R18.reuse, UR29, RZ ;  /* 0x0000001d12107c10 */ /* 0x040fe4000ff1e0ff */
[----:B------:R-:W-:Y:S01]  /*0cb0*/  IADD3 R18, P4, PT, R18, UR6, RZ ;  /* 0x0000000612127c10 */ /* 0x000fe2000ff9e0ff */
[----:B------:R0:W-:Y:S01]  /*0cc0*/  STG.E desc[UR26][R24.64], R28 ;  /* 0x0000001c18007986 */ /* 0x0001e2000c10191a */
[C---:B------:R-:W-:Y:S02]  /*0cd0*/  IADD3.X R17, PT, PT, R19.reuse, UR12, RZ, P0, !PT ;  /* 0x0000000c13117c10 */ /* 0x040fe400087fe4ff */
[----:B------:R-:W-:-:S03]  /*0ce0*/  IADD3.X R19, PT, PT, R19, UR7, RZ, P4, !PT ;  /* 0x0000000713137c10 */ /* 0x000fc6000a7fe4ff */
[----:B------:R0:W-:Y:S04]  /*0cf0*/  STG.E desc[UR26][R16.64], R6 ;  /* 0x0000000610007986 */ /* 0x0001e8000c10191a */
[----:B------:R0:W-:Y:S02]  /*0d00*/  STG.E desc[UR26][R18.64], R11 ;  /* 0x0000000b12007986 */ /* 0x0001e4000c10191a */
.L_x_286:
[----:B------:R-:W-:Y:S05]  /*0d10*/  BSYNC.RECONVERGENT B0 ;  /* 0x0000000000007941 */ /* 0x000fea0003800200 */
.L_x_285:
[----:B0-----:R-:W-:Y:S01]  /*0d20*/  MOV R19, UR8 ;  /* 0x0000000800137c02 */ /* 0x001fe20008000f00 */
[----:B------:R-:W-:Y:S02]  /*0d30*/  IMAD.U32 R18, RZ, RZ, UR28 ;  /* 0x0000001cff127e24 */ /* 0x000fe4000f8e00ff */
[----:B------:R-:W-:Y:S01]  /*0d40*/  HFMA2 R26, -RZ, RZ, 0, 2.384185791015625e-07 ;  /* 0x00000004ff1a7431 */ /* 0x000fe200000001ff */
[----:B------:R-:W-:Y:S01]  /*0d50*/  MOV R24, UR29 ;  /* 0x0000001d00187c02 */ /* 0x000fe20008000f00 */
[----:B-----5:R-:W-:Y:S01]  /*0d60*/  FFMA.FTZ R22, R27, UR9, R22 ;  /* 0x000000091b167c23 */ /* 0x020fe20008010016 */
[----:B------:R-:W-:Y:S01]  /*0d70*/  IMAD.WIDE R16, R8, 0x4, R18 ;  /* 0x0000000408107825 */ /* 0x000fe200078e0212 */
[----:B------:R-:W-:-:S03]  /*0d80*/  MOV R25, UR12 ;  /* 0x0000000c00197c02 */ /* 0x000fc60008000f00 */
[----:B------:R-:W-:Y:S01]  /*0d90*/  FFMA.FTZ R2, R5, UR9, R2 ;  /* 0x0000000905027c23 */ /* 0x000fe20008010002 */
[----:B------:R-:W-:Y:S01]  /*0da0*/  FFMA.FTZ R11, -R22, UR30, R27 ;  /* 0x0000001e160b7c23 */ /* 0x000fe2000801011b */
[----:B------:R-:W-:Y:S01]  /*0db0*/  IMAD.MOV.U32 R6, RZ, RZ, 0x4 ;  /* 0x00000004ff067424 */ /* 0x000fe200078e00ff */
[----:B------:R0:W-:Y:S01]  /*0dc0*/  @P1 STG.E desc[UR26][R16.64], R29 ;  /* 0x0000001d10001986 */ /* 0x0001e2000c10191a */
[----:B------:R-:W-:Y:S01]  /*0dd0*/  FFMA.FTZ R5, -R2, UR30, R5 ;  /* 0x0000001e02057c23 */ /* 0x000fe20008010105 */
[----:B------:R-:W-:Y:S01]  /*0de0*/  IMAD.WIDE R26, R8, R26, UR6 ;  /* 0x00000006081a7e25 */ /* 0x000fe2000f8e021a */
[----:B------:R-:W-:Y:S01]  /*0df0*/  MOV R2, 0x4 ;  /* 0x0000000400027802 */ /* 0x000fe20000000f00 */
[----:B------:R-:W-:Y:S02]  /*0e00*/  UIADD3 UR4, UP0, UPT, UR24, UR4, URZ ;  /* 0x0000000418047290 */ /* 0x000fe4000ff1e0ff */
[----:B------:R-:W-:Y:S02]  /*0e10*/  @P2 IMAD.WIDE R18, R9, 0x4, R18 ;  /* 0x0000000409122825 */ /* 0x000fe400078e0212 */
[----:B------:R-:W-:-:S02]  /*0e20*/  UIADD3.X UR5, UPT, UPT, URZ, UR5, URZ, UP0, !UPT ;  /* 0x00000005ff057290 */ /* 0x000fc400087fe4ff */
[----:B------:R-:W-:Y:S01]  /*0e30*/  UISETP.GE.U32.AND UP0, UPT, UR4, UR10, UPT ;  /* 0x0000000a0400728c */ /* 0x000fe2000bf06070 */
[----:B------:R-:W-:Y:S02]  /*0e40*/  VIADD R7, R7, UR24 ;  /* 0x0000001807077c36 */ /* 0x000fe40008000000 */
[C-C-:B0-----:R-:W-:Y:S01]  /*0e50*/  IMAD.WIDE R16, R8.reuse, 0x4, R24.reuse ;  /* 0x0000000408107825 */ /* 0x141fe200078e0218 */
[----:B------:R-:W-:Y:S01]  /*0e60*/  UISETP.GE.AND.EX UP0, UPT, UR5, UR11, UPT, UP0 ;  /* 0x0000000b0500728c */ /* 0x000fe2000bf06300 */
[----:B------:R-:W-:Y:S02]  /*0e70*/  IADD3 R8, PT, PT, R8, UR24, RZ ;  /* 0x0000001808087c10 */ /* 0x000fe4000fffe0ff */
[C---:B------:R-:W-:Y:S01]  /*0e80*/  IMAD.WIDE R28, R9.reuse, 0x4, R24 ;  /* 0x00000004091c7825 */ /* 0x040fe200078e0218 */
[----:B------:R0:W-:Y:S03]  /*0e90*/  @P1 STG.E desc[UR26][R16.64], R4 ;  /* 0x0000000410001986 */ /* 0x0001e6000c10191a */
[C---:B------:R-:W-:Y:S01]  /*0ea0*/  IMAD.WIDE R24, R9.reuse, R6, UR6 ;  /* 0x0000000609187e25 */ /* 0x040fe2000f8e0206 */
[----:B------:R2:W-:Y:S01]  /*0eb0*/  @P1 STG.E desc[UR26][R26.64], R20 ;  /* 0x000000141a001986 */ /* 0x0005e2000c10191a */
[----:B------:R-:W-:-:S03]  /*0ec0*/  IADD3 R9, PT, PT, R9, UR24, RZ ;  /* 0x0000001809097c10 */ /* 0x000fc6000fffe0ff */
[----:B------:R2:W-:Y:S01]  /*0ed0*/  @P2 STG.E desc[UR26][R18.64], R5 ;  /* 0x0000000512002986 */ /* 0x0005e2000c10191a */
[----:B0-----:R-:W-:-:S03]  /*0ee0*/  IMAD.WIDE R16, R10, R2, UR6 ;  /* 0x000000060a107e25 */ /* 0x001fc6000f8e0202 */
[----:B------:R2:W-:Y:S01]  /*0ef0*/  @P2 STG.E desc[UR26][R28.64], R3 ;  /* 0x000000031c002986 */ /* 0x0005e2000c10191a */
[----:B------:R-:W-:-:S03]  /*0f00*/  IADD3 R10, PT, PT, R10, UR24, RZ ;  /* 0x000000180a0a7c10 */ /* 0x000fc6000fffe0ff */
[----:B------:R2:W-:Y:S04]  /*0f10*/  @P2 STG.E desc[UR26][R24.64], R21 ;  /* 0x0000001518002986 */ /* 0x0005e8000c10191a */
[----:B------:R2:W-:Y:S04]  /*0f20*/  @P3 STG.E desc[UR26][R14.64], R11 ;  /* 0x0000000b0e003986 */ /* 0x0005e8000c10191a */
[----:B------:R2:W-:Y:S04]  /*0f30*/  @P3 STG.E desc[UR26][R12.64], R23 ;  /* 0x000000170c003986 */ /* 0x0005e8000c10191a */
[----:B------:R2:W-:Y:S01]  /*0f40*/  @P3 STG.E desc[UR26][R16.64], R0 ;  /* 0x0000000010003986 */ /* 0x0005e2000c10191a */
[----:B------:R-:W-:Y:S05]  /*0f50*/  BRA.U !UP0, `(.L_x_287) ;  /* 0xfffffff508287547 */ /* 0x000fea000b83ffff */
[----:B------:R-:W-:Y:S05]  /*0f60*/  EXIT ;  /* 0x000000000000794d */ /* 0x000fea0003800000 */
.L_x_284:
[----:B------:R-:W0:Y:S01]  /*0f70*/  LDC R4, c[0x0][0x360] ;  /* 0x0000d800ff047b82 */ /* 0x000e220000000800 */
[----:B------:R-:W-:Y:S01]  /*0f80*/  IADD3 R6, PT, PT, R7, UR25, RZ ;  /* 0x0000001907067c10 */ /* 0x000fe2000fffe0ff */
[----:B------:R-:W2:Y:S01]  /*0f90*/  LDCU UR31, c[0x0][0xf90] ;  /* 0x0001f200ff1f77ac */ /* 0x000ea20008000800 */
[----:B------:R-:W3:Y:S01]  /*0fa0*/  LDCU UR30, c[0x0][0xf84] ;  /* 0x0001f080ff1e77ac */ /* 0x000ee20008000800 */
[----:B------:R-:W4:Y:S01]  /*0fb0*/  LDCU UR20, c[0x0][0xf7c] ;  /* 0x0001ef80ff1477ac */ /* 0x000f220008000800 */
[----:B------:R-:W0:Y:S01]  /*0fc0*/  LDCU UR9, c[0x0][0xf98] ;  /* 0x0001f300ff0977ac */ /* 0x000e220008000800 */
[----:B------:R-:W0:Y:S01]  /*0fd0*/  LDCU UR21, c[0x0][0xf80] ;  /* 0x0001f000ff1577ac */ /* 0x000e220008000800 */
[----:B------:R-:W0:Y:S02]  /*0fe0*/  LDCU.64 UR22, c[0x0][0xf88] ;  /* 0x0001f100ff1677ac */ /* 0x000e240008000a00 */
[C---:B0-----:R-:W-:Y:S01]  /*0ff0*/  LEA R5, R4.reuse, R7, 0x1 ;  /* 0x0000000704057211 */ /* 0x041fe200078e08ff */
[----:B------:R-:W-:Y:S01]  /*1000*/  IMAD R4, R4, 0x3, R7 ;  /* 0x0000000304047824 */ /* 0x000fe200078e0207 */
[----:B------:R-:W-:Y:S01]  /*1010*/  UMOV UR4, URZ ;  /* 0x000000ff00047c82 */ /* 0x000fe20008000000 */
[----:B--234-:R-:W-:-:S05]  /*1020*/  UMOV UR5, URZ ;  /* 0x000000ff00057c82 */ /* 0x01cfca0008000000 */
.L_x_296:
[----:B------:R-:W-:Y:S01]  /*1030*/  ISETP.LT.U32.AND P2, PT, R7, UR10, PT ;  /* 0x0000000a07007c0c */ /* 0x000fe2000bf41070 */
[----:B--2---:R-:W-:Y:S01]  /*1040*/  HFMA2 R19, -RZ, RZ, 0, 0 ;  /* 0x00000000ff137431 */ /* 0x004fe200000001ff */
[----:B------:R-:W-:Y:S01]  /*1050*/  SHF.R.S32.HI R18, RZ, 0x1f, R7 ;  /* 0x0000001fff127819 */ /* 0x000fe20000011407 */
[----:B---3--:R-:W-:Y:S01]  /*1060*/  IMAD.U32 R13, RZ, RZ, UR8 ;  /* 0x00000008ff0d7e24 */ /* 0x008fe2000f8e00ff */
[----:B------:R-:W-:Y:S02]  /*1070*/  MOV R3, UR11 ;  /* 0x0000000b00037c02 */ /* 0x000fe40008000f00 */
[----:B------:R-:W-:Y:S02]  /*1080*/  MOV R12, UR28 ;  /* 0x0000001c000c7c02 */ /* 0x000fe40008000f00 */
[----:B------:R-:W-:-:S03]  /*1090*/  ISETP.GT.AND.EX P2, PT, R3, R18, PT, P2 ;  /* 0x000000120300720c */ /* 0x000fc60003f44320 */
[----:B0-----:R-:W-:-:S10]  /*10a0*/  IMAD.WIDE R8, R7, 0x4, R12 ;  /* 0x0000000407087825 */ /* 0x001fd400078e020c */
[----:B------:R-:W-:Y:S01]  /*10b0*/  @P2 IADD3 R0, P0, PT, R7, UR16, RZ ;  /* 0x0000001007002c10 */ /* 0x000fe2000ff1e0ff */
[----:B-1----:R-:W2:Y:S03]  /*10c0*/  @P2 LDG.E R19, desc[UR26][R8.64] ;  /* 0x0000001a08132981 */ /* 0x002ea6000c1e1900 */
[----:B------:R-:W-:Y:S02]  /*10d0*/  @P2 IADD3.X R3, PT, PT, R18, UR13, RZ, P0, !PT ;  /* 0x0000000d12032c10 */ /* 0x000fe400087fe4ff */
[----:B------:R-:W-:-:S04]  /*10e0*/  @P2 LEA R2, P0, R0, UR14, 0x2 ;  /* 0x0000000e00022c11 */ /* 0x000fc8000f8010ff */
[----:B------:R-:W-:Y:S02]  /*10f0*/  @P2 LEA.HI.X R3, R0, UR15, R3, 0x2, P0 ;  /* 0x0000000f00032c11 */ /* 0x000fe400080f1403 */
[----:B------:R-:W-:Y:S02]  /*1100*/  MOV R0, RZ ;  /* 0x000000ff00007202 */ /* 0x000fe40000000f00 */
[----:B------:R-:W-:Y:S02]  /*1110*/  MOV R10, UR29 ;  /* 0x0000001d000a7c02 */ /* 0x000fe40008000f00 */
[----:B------:R-:W-:Y:S02]  /*1120*/  MOV R11, UR12 ;  /* 0x0000000c000b7c02 */ /* 0x000fe40008000f00 */
[----:B------:R0:W2:Y:S01]  /*1130*/  @P2 LDG.E R0, desc[UR26][R2.64] ;  /* 0x0000001a02002981 */ /* 0x0000a2000c1e1900 */
[----:B------:R-:W-:Y:S02]  /*1140*/  IMAD.MOV.U32 R28, RZ, RZ, RZ ;  /* 0x000000ffff1c7224 */ /* 0x000fe400078e00ff */
[----:B------:R-:W-:-:S05]  /*1150*/  IMAD.WIDE R14, R7, 0x4, R10 ;  /* 0x00000004070e7825 */ /* 0x000fca00078e020a */
[----:B------:R1:W3:Y:S01]  /*1160*/  @P2 LDG.E R28, desc[UR26][R14.64] ;  /* 0x0000001a0e1c2981 */ /* 0x0002e2000c1e1900 */
[----:B------:R-:W-:Y:S01]  /*1170*/  HFMA2 R26, -RZ, RZ, 0, 2.384185791015625e-07 ;  /* 0x00000004ff1a7431 */ /* 0x000fe200000001ff */
[----:B------:R-:W-:Y:S02]  /*1180*/  ISETP.LT.U32.AND P0, PT, R5, UR10, PT ;  /* 0x0000000a05007c0c */ /* 0x000fe4000bf01070 */
[----:B------:R-:W-:Y:S02]  /*1190*/  SHF.R.S32.HI R16, RZ, 0x1f, R5 ;  /* 0x0000001fff107819 */ /* 0x000fe40000011405 */
[----:B------:R-:W-:Y:S02]  /*11a0*/  MOV R17, UR11 ;  /* 0x0000000b00117c02 */ /* 0x000fe40008000f00 */
[----:B------:R-:W-:Y:S02]  /*11b0*/  MOV R22, RZ ;  /* 0x000000ff00167202 */ /* 0x000fe40000000f00 */
[----:B------:R-:W-:Y:S01]  /*11c0*/  ISETP.GT.AND.EX P0, PT, R17, R16, PT, P0 ;  /* 0x000000101100720c */ /* 0x000fe20003f04300 */
[----:B------:R-:W-:Y:S01]  /*11d0*/  IMAD.WIDE R26, R7, R26, UR6 ;  /* 0x00000006071a7e25 */ /* 0x000fe2000f8e021a */
[----:B------:R-:W-:-:S02]  /*11e0*/  ISETP.LT.U32.AND P1, PT, R6, UR10, PT ;  /* 0x0000000a06007c0c */ /* 0x000fc4000bf21070 */
[----:B------:R-:W-:Y:S02]  /*11f0*/  SHF.R.S32.HI R23, RZ, 0x1f, R6 ;  /* 0x0000001fff177819 */ /* 0x000fe40000011406 */
[----:B0-----:R-:W-:Y:S01]  /*1200*/  MOV R2, UR11 ;  /* 0x0000000b00027c02 */ /* 0x001fe20008000f00 */
[----:B------:R0:W4:Y:S01]  /*1210*/  @P2 LDG.E R22, desc[UR26][R26.64] ;  /* 0x0000001a1a162981 */ /* 0x000122000c1e1900 */
[----:B------:R-:W-:Y:S02]  /*1220*/  ISETP.LT.U32.AND P2, PT, R4, UR10, PT ;  /* 0x0000000a04007c0c */ /* 0x000fe4000bf41070 */
[----:B------:R-:W-:Y:S02]  /*1230*/  ISETP.GT.AND.EX P1, PT, R2, R23, PT, P1 ;  /* 0x000000170200720c */ /* 0x000fe40003f24310 */
[----:B------:R-:W-:Y:S02]  /*1240*/  SHF.R.S32.HI R17, RZ, 0x1f, R4 ;  /* 0x0000001fff117819 */ /* 0x000fe40000011404 */
[----:B------:R-:W-:Y:S01]  /*1250*/  MOV R25, UR11 ;  /* 0x0000000b00197c02 */ /* 0x000fe20008000f00 */
[----:B------:R-:W-:-:S02]  /*1260*/  IMAD.MOV.U32 R3, RZ, RZ, RZ ;  /* 0x000000ffff037224 */ /* 0x000fc400078e00ff */
[----:B------:R-:W-:Y:S02]  /*1270*/  HFMA2 R2, -RZ, RZ, 0, 0 ;  /* 0x00000000ff027431 */ /* 0x000fe400000001ff */
[--C-:B-1----:R-:W-:Y:S01]  /*1280*/  IMAD.WIDE R14, R5, 0x4, R12.reuse ;  /* 0x00000004050e7825 */ /* 0x102fe200078e020c */
[----:B------:R-:W-:Y:S02]  /*1290*/  ISETP.GT.AND.EX P2, PT, R25, R17, PT, P2 ;  /* 0x000000111900720c */ /* 0x000fe40003f44320 */
[C---:B------:R-:W-:Y:S01]  /*12a0*/  @P0 IADD3 R25, P4, PT, R5.reuse, UR16, RZ ;  /* 0x0000001005190c10 */ /* 0x040fe2000ff9e0ff */
[C---:B------:R-:W-:Y:S01]  /*12b0*/  IMAD.WIDE R20, R6.reuse, 0x4, R12 ;  /* 0x0000000406147825 */ /* 0x040fe200078e020c */
[----:B------:R1:W5:Y:S01]  /*12c0*/  @P0 LDG.E R3, desc[UR26][R14.64] ;  /* 0x0000001a0e030981 */ /* 0x000362000c1e1900 */
[C---:B0-----:R-:W-:Y:S02]  /*12d0*/  @P0 LEA R26, P3, R5.reuse, UR6, 0x2 ;  /* 0x00000006051a0c11 */ /* 0x041fe4000f8610ff */
[----:B------:R-:W-:Y:S01]  /*12e0*/  MOV R24, RZ ;  /* 0x000000ff00187202 */ /* 0x000fe20000000f00 */
[----:B------:R-:W-:Y:S01]  /*12f0*/  IMAD.WIDE R8, R6, 0x4, R10 ;  /* 0x0000000406087825 */ /* 0x000fe200078e020a */
[----:B------:R0:W5:Y:S01]  /*1300*/  @P1 LDG.E R2, desc[UR26][R20.64] ;  /* 0x0000001a14021981 */ /* 0x000162000c1e1900 */
[----:B------:R-:W-:-:S02]  /*1310*/  @P0 LEA.HI.X R27, R5, UR7, R16, 0x2, P3 ;  /* 0x00000007051b0c11 */ /* 0x000fc400098f1410 */
[----:B-1----:R-:W-:Y:S01]  /*1320*/  @P0 IADD3.X R15, PT, PT, R16, UR13, RZ, P4, !PT ;  /* 0x0000000d100f0c10 */ /* 0x002fe2000a7fe4ff */
[----:B------:R1:W5:Y:S01]  /*1330*/  @P1 LDG.E R24, desc[UR26][R8.64] ;  /* 0x0000001a08181981 */ /* 0x000362000c1e1900 */
[C---:B------:R-:W-:Y:S02]  /*1340*/  @P0 LEA R14, P4, R25.reuse, UR14, 0x2 ;  /* 0x0000000e190e0c11 */ /* 0x040fe4000f8810ff */
[----:B------:R-:W-:Y:S01]  /*1350*/  @P1 IADD3 R29, P3, PT, R6, UR16, RZ ;  /* 0x00000010061d1c10 */ /* 0x000fe2000ff7e0ff */
[----:B0-----:R-:W-:Y:S01]  /*1360*/  IMAD.MOV.U32 R20, RZ, RZ, RZ ;  /* 0x000000ffff147224 */ /* 0x001fe200078e00ff */
[----:B------:R-:W-:Y:S02]  /*1370*/  @P0 LEA.HI.X R15, R25, UR15, R15, 0x2, P4 ;  /* 0x0000000f190f0c11 */ /* 0x000fe4000a0f140f */
[----:B------:R-:W-:Y:S02]  /*1380*/  MOV R21, 0x4 ;  /* 0x0000000400157802 */ /* 0x000fe40000000f00 */
[----:B------:R-:W-:Y:S01]  /*1390*/  @P1 IADD3.X R23, PT, PT, R23, UR13, RZ, P3, !PT ;  /* 0x0000000d17171c10 */ /* 0x000fe20009ffe4ff */
[----:B------:R0:W5:Y:S01]  /*13a0*/  @P0 LDG.E R20, desc[UR26][R14.64] ;  /* 0x0000001a0e140981 */ /* 0x000162000c1e1900 */
[----:B-1----:R-:W-:Y:S01]  /*13b0*/  @P1 LEA R8, P3, R29, UR14, 0x2 ;  /* 0x0000000e1d081c11 */ /* 0x002fe2000f8610ff */
[----:B------:R-:W-:-:S03]  /*13c0*/  HFMA2 R16, -RZ, RZ, 0, 0 ;  /* 0x00000000ff107431 */ /* 0x000fc600000001ff */
[----:B------:R-:W-:Y:S02]  /*13d0*/  @P1 LEA.HI.X R9, R29, UR15, R23, 0x2, P3 ;  /* 0x0000000f1d091c11 */ /* 0x000fe400098f1417 */
[----:B------:R-:W-:Y:S01]  /*13e0*/  @P2 IADD3 R23, P3, PT, R4, UR16, RZ ;  /* 0x0000001004172c10 */ /* 0x000fe2000ff7e0ff */
[----:B0-----:R-:W-:Y:S01]  /*13f0*/  IMAD.WIDE R14, R6, R21, UR6 ;  /* 0x00000006060e7e25 */ /* 0x001fe2000f8e0215 */
[----:B------:R-:W-:-:S03]  /*1400*/  MOV R21, RZ ;  /* 0x000000ff00157202 */ /* 0x000fc60000000f00 */
[----:B------:R-:W-:Y:S01]  /*1410*/  HFMA2 R25, -RZ, RZ, 0, 0 ;  /* 0x00000000ff197431 */ /* 0x000fe200000001ff */
[----:B------:R-:W-:Y:S01]  /*1420*/  @P2 IADD3.X R17, PT, PT, R17, UR13, RZ, P3, !PT ;  /* 0x0000000d11112c10 */ /* 0x000fe20009ffe4ff */
[----:B------:R-:W5:Y:S04]  /*1430*/  @P0 LDG.E R16, desc[UR26][R26.64] ;  /* 0x0000001a1a100981 */ /* 0x000f68000c1e1900 */
[----:B------:R0:W5:Y:S01]  /*1440*/  @P1 LDG.E R21, desc[UR26][R8.64] ;  /* 0x0000001a08151981 */ /* 0x000162000c1e1900 */
[----:B------:R-:W-:-:S03]  /*1450*/  IMAD.WIDE R12, R4, 0x4, R12 ;  /* 0x00000004040c7825 */ /* 0x000fc600078e020c */
[----:B------:R1:W5:Y:S01]  /*1460*/  @P1 LDG.E R25, desc[UR26][R14.64] ;  /* 0x0000001a0e191981 */ /* 0x000362000c1e1900 */
[----:B0-----:R-:W-:-:S04]  /*1470*/  @P2 LEA R8, P3, R23, UR14, 0x2 ;  /* 0x0000000e17082c11 */ /* 0x001fc8000f8610ff */
[----:B------:R-:W-:Y:S01]  /*1480*/  @P2 LEA.HI.X R9, R23, UR15, R17, 0x2, P3 ;  /* 0x0000000f17092c11 */ /* 0x000fe200098f1411 */
[----:B------:R-:W-:Y:S02]  /*1490*/  HFMA2 R26, -RZ, RZ, 0, 0 ;  /* 0x00000000ff1a7431 */ /* 0x000fe400000001ff */
[----:B------:R-:W-:Y:S02]  /*14a0*/  IMAD.MOV.U32 R17, RZ, RZ, RZ ;  /* 0x000000ffff117224 */ /* 0x000fe400078e00ff */
[----:B-1----:R-:W-:-:S04]  /*14b0*/  IMAD.WIDE R14, R5, 0x4, R10 ;  /* 0x00000004050e7825 */ /* 0x002fc800078e020a */
[----:B------:R-:W5:Y:S04]  /*14c0*/  @P2 LDG.E R17, desc[UR26][R8.64] ;  /* 0x0000001a08112981 */ /* 0x000f68000c1e1900 */
[----:B------:R0:W5:Y:S02]  /*14d0*/  @P0 LDG.E R26, desc[UR26][R14.64] ;  /* 0x0000001a0e1a0981 */ /* 0x000164000c1e1900 */
[----:B0-----:R-:W-:-:S04]  /*14e0*/  IMAD.WIDE R14, R4, 0x4, R10 ;  /* 0x00000004040e7825 */ /* 0x001fc800078e020a */
[----:B--2---:R-:W-:Y:S01]  /*14f0*/  FFMA.FTZ R23, R19, UR9, R0 ;  /* 0x0000000913177c23 */ /* 0x004fe20008010000 */
[----:B------:R-:W-:-:S03]  /*1500*/  MOV R0, RZ ;  /* 0x000000ff00007202 */ /* 0x000fc60000000f00 */
[----:B------:R-:W-:-:S03]  /*1510*/  FMUL.FTZ R27, R23, UR18 ;  /* 0x00000012171b7c20 */ /* 0x000fc60008410000 */
[----:B------:R-:W2:Y:S01]  /*1520*/  @P2 LDG.E R0, desc[UR26][R12.64] ;  /* 0x0000001a0c002981 */ /* 0x000ea2000c1e1900 */
[----:B---3--:R-:W-:Y:S01]  /*1530*/  FFMA.FTZ R28, R28, UR20, R27 ;  /* 0x000000141c1c7c23 */ /* 0x008fe2000801001b */
[----:B------:R-:W-:-:S06]  /*1540*/  HFMA2 R27, -RZ, RZ, 0, 0 ;  /* 0x00000000ff1b7431 */ /* 0x000fcc00000001ff */
[----:B------:R-:W3:Y:S01]  /*1550*/  @P2 LDG.E R27, desc[UR26][R14.64] ;  /* 0x0000001a0e1b2981 */ /* 0x000ee2000c1e1900 */
[----:B------:R-:W-:-:S04]  /*1560*/  FMUL.FTZ R29, R23, UR19 ;  /* 0x00000013171d7c20 */ /* 0x000fc80008410000 */
[----:B------:R-:W-:-:S04]  /*1570*/  FMUL.FTZ R29, R23, R29 ;  /* 0x0000001d171d7220 */ /* 0x000fc80000410000 */
[----:B----4-:R-:W-:Y:S01]  /*1580*/  FFMA.FTZ R8, R22, UR21, R29 ;  /* 0x0000001516087c23 */ /* 0x010fe2000801001d */
[----:B------:R-:W-:Y:S02]  /*1590*/  HFMA2 R29, -RZ, RZ, 0, 0 ;  /* 0x00000000ff1d7431 */ /* 0x000fe400000001ff */
[----:B-----5:R-:W-:-:S04]  /*15a0*/  FFMA.FTZ R20, R3, UR9, R20 ;  /* 0x0000000903147c23 */ /* 0x020fc80008010014 */
[----:B------:R-:W-:-:S04]  /*15b0*/  FMUL.FTZ R9, R20, UR19 ;  /* 0x0000001314097c20 */ /* 0x000fc80008410000 */
[----:B------:R-:W-:-:S04]  /*15c0*/  FMUL.FTZ R9, R20, R9 ;  /* 0x0000000914097220 */ /* 0x000fc80000410000 */
[----:B------:R-:W-:Y:S01]  /*15d0*/  FFMA.FTZ R9, R16, UR21, R9 ;  /* 0x0000001510097c23 */ /* 0x000fe20008010009 */
[----:B------:R-:W-:-:S04]  /*15e0*/  FFMA.FTZ R21, R2, UR9, R21 ;  /* 0x0000000902157c23 */ /* 0x000fc80008010015 */
[----:B------:R-:W-:-:S04]  /*15f0*/  FMUL.FTZ R16, R21, UR19 ;  /* 0x0000001315107c20 */ /* 0x000fc80008410000 */
[C---:B------:R-:W-:Y:S01]  /*1600*/  FMUL.FTZ R16, R21.reuse, R16 ;  /* 0x0000001015107220 */ /* 0x040fe20000410000 */
[----:B------:R-:W-:-:S03]  /*1610*/  FMUL.FTZ R21, R21, UR18 ;  /* 0x0000001215157c20 */ /* 0x000fc60008410000 */
[----:B------:R-:W-:Y:S01]  /*1620*/  FFMA.FTZ R25, R25, UR21, R16 ;  /* 0x0000001519197c23 */ /* 0x000fe20008010010 */
[----:B------:R-:W-:Y:S01]  /*1630*/  FFMA.FTZ R24, R24, UR20, R21 ;  /* 0x0000001418187c23 */ /* 0x000fe20008010015 */
[----:B------:R-:W-:-:S04]  /*1640*/  FMUL.FTZ R21, R20, UR18 ;  /* 0x0000001214157c20 */ /* 0x000fc80008410000 */
[----:B------:R-:W-:Y:S01]  /*1650*/  FFMA.FTZ R26, R26, UR20, R21 ;  /* 0x000000141a1a7c23 */ /* 0x000fe20008010015 */
[----:B------:R-:W-:Y:S01]  /*1660*/  MOV R21, 0x4 ;  /* 0x0000000400157802 */ /* 0x000fe20000000f00 */
[----:B--2---:R-:W-:-:S04]  /*1670*/  FFMA.FTZ R17, R0, UR9, R17 ;  /* 0x0000000900117c23 */ /* 0x004fc80008010011 */
[----:B------:R-:W-:-:S04]  /*1680*/  FMUL.FTZ R16, R17, UR18 ;  /* 0x0000001211107c20 */ /* 0x000fc80008410000 */
[----:B---3--:R-:W-:Y:S01]  /*1690*/  FFMA.FTZ R27, R27, UR20, R16 ;  /* 0x000000141b1b7c23 */ /* 0x008fe20008010010 */
[----:B------:R-:W-:-:S04]  /*16a0*/  FMUL.FTZ R16, R17, UR19 ;  /* 0x0000001311107c20 */ /* 0x000fc80008410000 */
[----:B------:R-:W-:Y:S01]  /*16b0*/  FMUL.FTZ R20, R17, R16 ;  /* 0x0000001011147220 */ /* 0x000fe20000410000 */
[----:B------:R-:W-:-:S05]  /*16c0*/  IMAD.WIDE R16, R4, R21, UR6 ;  /* 0x0000000604107e25 */ /* 0x000fca000f8e0215 */
[----:B------:R-:W2:Y:S01]  /*16d0*/  @P2 LDG.E R29, desc[UR26][R16.64] ;  /* 0x0000001a101d2981 */ /* 0x000ea2000c1e1900 */
[----:B------:R-:W-:Y:S01]  /*16e0*/  IMAD.U32 R21, RZ, RZ, UR11 ;  /* 0x0000000bff157e24 */ /* 0x000fe2000f8e00ff */
[----:B------:R-:W-:-:S04]  /*16f0*/  ISETP.LT.U32.AND P3, PT, R7, UR10, PT ;  /* 0x0000000a07007c0c */ /* 0x000fc8000bf61070 */
[----:B------:R-:W-:Y:S01]  /*1700*/  ISETP.GT.AND.EX P3, PT, R21, R18, PT, P3 ;  /* 0x000000121500720c */ /* 0x000fe20003f64330 */
[----:B------:R-:W-:Y:S01]  /*1710*/  BSSY.RECONVERGENT B0, `(.L_x_288) ;  /* 0x0000017000007945 */ /* 0x000fe20003800200 */
[----:B--2---:R-:W-:-:S11]  /*1720*/  FFMA.FTZ R29, R29, UR21, R20 ;  /* 0x000000151d1d7c23 */ /* 0x004fd60008010014 */
[----:B------:R-:W-:Y:S05]  /*1730*/  @!P3 BRA `(.L_x_289) ;  /* 0x000000000050b947 */ /* 0x000fea0003800000 */
[----:B------:R-:W0:Y:S01]  /*1740*/  MUFU.RCP R21, UR22 ;  /* 0x0000001600157d08 */ /* 0x000e220008001000 */
[----:B------:R-:W-:Y:S01]  /*1750*/  SHF.L.U64.HI R23, R7, 0x2, R18 ;  /* 0x0000000207177819 */ /* 0x000fe20000010212 */
[----:B0-----:R-:W-:-:S06]  /*1760*/  FMUL.FTZ R20, R8, R21 ;  /* 0x0000001508147220 */ /* 0x001fcc0000410000 */
[----:B------:R-:W0:Y:S08]  /*1770*/  MUFU.RCP R21, UR30 ;  /* 0x0000001e00157d08 */ /* 0x000e300008001000 */
[----:B------:R-:W1:Y:S01]  /*1780*/  MUFU.SQRT R20, R20 ;  /* 0x0000001400147308 */ /* 0x000e620000002000 */
[----:B0-----:R-:W-:Y:S01]  /*1790*/  FMUL.FTZ R21, R28, R21 ;  /* 0x000000151c157220 */ /* 0x001fe20000410000 */
[----:B-1----:R-:W-:-:S06]  /*17a0*/  FADD.FTZ R22, R20, UR23 ;  /* 0x0000001714167e21 */ /* 0x002fcc0008010000 */
[----:B------:R-:W0:Y:S02]  /*17b0*/  MUFU.RCP R22, R22 ;  /* 0x0000001600167308 */ /* 0x000e240000001000 */
[----:B0-----:R-:W-:Y:S01]  /*17c0*/  FMUL.FTZ R21, R21, R22 ;  /* 0x0000001615157220 */ /* 0x001fe20000410000 */
[----:B------:R-:W-:-:S03]  /*17d0*/  SHF.L.U32 R22, R7, 0x2, RZ ;  /* 0x0000000207167819 */ /* 0x000fc600000006ff */
[----:B------:R-:W-:Y:S01]  /*17e0*/  FFMA.FTZ R21, -R21, UR31, R19 ;  /* 0x0000001f15157c23 */ /* 0x000fe20008010113 */
[----:B------:R-:W-:-:S04]  /*17f0*/  IADD3 R18, P3, PT, R22, UR28, RZ ;  /* 0x0000001c16127c10 */ /* 0x000fc8000ff7e0ff */
[----:B------:R-:W-:Y:S02]  /*1800*/  IADD3.X R19, PT, PT, R23, UR8, RZ, P3, !PT ;  /* 0x0000000817137c10 */ /* 0x000fe40009ffe4ff */
[----:B------:R-:W-:-:S03]  /*1810*/  IADD3 R20, P3, PT, R22, UR29, RZ ;  /* 0x0000001d16147c10 */ /* 0x000fc6000ff7e0ff */
[----:B------:R0:W-:Y:S02]  /*1820*/  STG.E desc[UR26][R18.64], R21 ;  /* 0x0000001512007986 */ /* 0x0001e4000c10191a */
[----:B0-----:R-:W-:Y:S02]  /*1830*/  IADD3.X R21, PT, PT, R23, UR12, RZ, P3, !PT ;  /* 0x0000000c17157c10 */ /* 0x001fe40009ffe4ff */
[----:B------:R-:W-:-:S03]  /*1840*/  IADD3 R22, P3, PT, R22, UR6, RZ ;  /* 0x0000000616167c10 */ /* 0x000fc6000ff7e0ff */
[----:B------:R0:W-:Y:S01]  /*1850*/  STG.E desc[UR26][R20.64], R28 ;  /* 0x0000001c14007986 */ /* 0x0001e2000c10191a */
[----:B------:R-:W-:-:S05]  /*1860*/  IADD3.X R23, PT, PT, R23, UR7, RZ, P3, !PT ;  /* 0x0000000717177c10 */ /* 0x000fca0009ffe4ff */
[----:B------:R0:W-:Y:S04]  /*1870*/  STG.E desc[UR26][R22.64], R8 ;  /* 0x0000000816007986 */ /* 0x0001e8000c10191a */
.L_x_289:
[----:B------:R-:W-:Y:S05]  /*1880*/  BSYNC.RECONVERGENT B0 ;  /* 0x0000000000007941 */ /* 0x000fea0003800200 */
.L_x_288:
[----:B------:R-:W-:Y:S01]  /*1890*/  BSSY.RECONVERGENT B0, `(.L_x_290) ;  /* 0x0000014000007945 */ /* 0x000fe20003800200 */
[----:B------:R-:W-:Y:S02]  /*18a0*/  MOV R18, UR28 ;  /* 0x0000001c00127c02 */ /* 0x000fe40008000f00 */
[----:B------:R-:W-:Y:S01]  /*18b0*/  MOV R19, UR8 ;  /* 0x0000000800137c02 */ /* 0x000fe20008000f00 */
[----:B------:R-:W-:Y:S06]  /*18c0*/  @!P1 BRA `(.L_x_291) ;  /* 0x0000000000409947 */ /* 0x000fec0003800000 */
[----:B0-----:R-:W0:Y:S08]  /*18d0*/  MUFU.RCP R8, UR22 ;  /* 0x0000001600087d08 */ /* 0x001e300008001000 */
[----:B------:R-:W1:Y:S01]  /*18e0*/  MUFU.RCP R23, UR30 ;  /* 0x0000001e00177d08 */ /* 0x000e620008001000 */
[----:B0-----:R-:W-:-:S07]  /*18f0*/  FMUL.FTZ R8, R25, R8 ;  /* 0x0000000819087220 */ /* 0x001fce0000410000 */
[----:B------:R-:W0:Y:S01]  /*1900*/  MUFU.SQRT R8, R8 ;  /* 0x0000000800087308 */ /* 0x000e220000002000 */
[----:B-1----:R-:W-:Y:S01]  /*1910*/  FMUL.FTZ R20, R24, R23 ;  /* 0x0000001718147220 */ /* 0x002fe20000410000 */
[----:B------:R-:W-:-:S05]  /*1920*/  MOV R23, 0x4 ;  /* 0x0000000400177802 */ /* 0x000fca0000000f00 */
[----:B------:R-:W-:-:S04]  /*1930*/  IMAD.WIDE R22, R6, R23, UR6 ;  /* 0x0000000606167e25 */ /* 0x000fc8000f8e0217 */
[----:B0-----:R-:W-:-:S04]  /*1940*/  FADD.FTZ R28, R8, UR23 ;  /* 0x00000017081c7e21 */ /* 0x001fc80008010000 */
[----:B------:R-:W0:Y:S02]  /*1950*/  MUFU.RCP R21, R28 ;  /* 0x0000001c00157308 */ /* 0x000e240000001000 */
[----:B0-----:R-:W-:-:S04]  /*1960*/  FMUL.FTZ R21, R20, R21 ;  /* 0x0000001514157220 */ /* 0x001fc80000410000 */
[----:B------:R-:W-:Y:S01]  /*1970*/  FFMA.FTZ R2, -R21, UR31, R2 ;  /* 0x0000001f15027c23 */ /* 0x000fe20008010102 */
[----:B------:R-:W-:-:S05]  /*1980*/  IMAD.WIDE R20, R6, 0x4, R18 ;  /* 0x0000000406147825 */ /* 0x000fca00078e0212 */
[----:B------:R0:W-:Y:S02]  /*1990*/  STG.E desc[UR26][R20.64], R2 ;  /* 0x0000000214007986 */ /* 0x0001e4000c10191a */
[----:B0-----:R-:W-:-:S05]  /*19a0*/  IMAD.WIDE R20, R6, 0x4, R10 ;  /* 0x0000000406147825 */ /* 0x001fca00078e020a */
[----:B------:R1:W-:Y:S04]  /*19b0*/  STG.E desc[UR26][R20.64], R24 ;  /* 0x0000001814007986 */ /* 0x0003e8000c10191a */
[----:B------:R1:W-:Y:S02]  /*19c0*/  STG.E desc[UR26][R22.64], R25 ;  /* 0x0000001916007986 */ /* 0x0003e4000c10191a */
.L_x_291:
[----:B------:R-:W-:Y:S05]  /*19d0*/  BSYNC.RECONVERGENT B0 ;  /* 0x0000000000007941 */ /* 0x000fea0003800200 */
.L_x_290:
[----:B------:R-:W-:Y:S04]  /*19e0*/  BSSY.RECONVERGENT B0, `(.L_x_292) ;  /* 0x0000012000007945 */ /* 0x000fe80003800200 */
[----:B------:R-:W-:Y:S05]  /*19f0*/  @!P0 BRA `(.L_x_293) ;  /* 0x0000000000408947 */ /* 0x000fea0003800000 */
[----:B0-----:R-:W0:Y:S01]  /*1a00*/  MUFU.RCP R8, UR22 ;  /* 0x0000001600087d08 */ /* 0x001e220008001000 */
[----:B-1----:R-:W-:Y:S02]  /*1a10*/  IMAD.MOV.U32 R22, RZ, RZ, 0x4 ;  /* 0x00000004ff167424 */ /* 0x002fe400078e00ff */
[----:B------:R-:W-:-:S04]  /*1a20*/  IMAD.WIDE R18, R5, 0x4, R18 ;  /* 0x0000000405127825 */ /* 0x000fc800078e0212 */
[----:B------:R-:W-:Y:S01]  /*1a30*/  IMAD.WIDE R10, R5, 0x4, R10 ;  /* 0x00000004050a7825 */ /* 0x000fe200078e020a */
[----:B------:R-:W1:Y:S03]  /*1a40*/  MUFU.RCP R23, UR30 ;  /* 0x0000001e00177d08 */ /* 0x000e660008001000 */
[----:B0-----:R-:W-:-:S06]  /*1a50*/  FMUL.FTZ R8, R9, R8 ;  /* 0x0000000809087220 */ /* 0x001fcc0000410000 */
[----:B------:R-:W0:Y:S01]  /*1a60*/  MUFU.SQRT R8, R8 ;  /* 0x0000000800087308 */ /* 0x000e220000002000 */
[----:B-1----:R-:W-:Y:S01]  /*1a70*/  FMUL.FTZ R2, R26, R23 ;  /* 0x000000171a027220 */ /* 0x002fe20000410000 */
[----:B0-----:R-:W-:-:S06]  /*1a80*/  FADD.FTZ R20, R8, UR23 ;  /* 0x0000001708147e21 */ /* 0x001fcc0008010000 */
[----:B------:R-:W0:Y:S02]  /*1a90*/  MUFU.RCP R21, R20 ;  /* 0x0000001400157308 */ /* 0x000e240000001000 */
[----:B0-----:R-:W-:-:S04]  /*1aa0*/  FMUL.FTZ R2, R2, R21 ;  /* 0x0000001502027220 */ /* 0x001fc80000410000 */
[----:B------:R-:W-:Y:S01]  /*1ab0*/  FFMA.FTZ R21, -R2, UR31, R3 ;  /* 0x0000001f02157c23 */ /* 0x000fe20008010103 */
[----:B------:R-:W-:-:S04]  /*1ac0*/  IMAD.WIDE R2, R5, R22, UR6 ;  /* 0x0000000605027e25 */ /* 0x000fc8000f8e0216 */
[----:B------:R2:W-:Y:S04]  /*1ad0*/  STG.E desc[UR26][R18.64], R21 ;  /* 0x0000001512007986 */ /* 0x0005e8000c10191a */
[----:B------:R2:W-:Y:S04]  /*1ae0*/  STG.E desc[UR26][R10.64], R26 ;  /* 0x0000001a0a007986 */ /* 0x0005e8000c10191a */
[----:B------:R2:W-:Y:S02]  /*1af0*/  STG.E desc[UR26][R2.64], R9 ;  /* 0x0000000902007986 */ /* 0x0005e4000c10191a */
.L_x_293:
[----:B------:R-:W-:Y:S05]  /*1b00*/  BSYNC.RECONVERGENT B0 ;  /* 0x0000000000007941 */ /* 0x000fea0003800200 */
.L_x_292:
[----:B------:R-:W-:Y:S04]  /*1b10*/  BSSY.RECONVERGENT B0, `(.L_x_294) ;  /* 0x000000e000007945 */ /* 0x000fe80003800200 */
[----:B------:R-:W-:Y:S05]  /*1b20*/  @!P2 BRA `(.L_x_295) ;  /* 0x000000000030a947 */ /* 0x000fea0003800000 */
        /* <DEDUP_REMOVED lines=9> */
[----:B------:R3:W-:Y:S04]  /*1bc0*/  STG.E desc[UR26][R12.64], R9 ;  /* 0x000000090c007986 */ /* 0x0007e8000c10191a */
[----:B------:R3:W-:Y:S04]  /*1bd0*/  STG.E desc[UR26][R14.64], R27 ;  /* 0x0000001b0e007986 */ /* 0x0007e8000c10191a */
[----:B------:R3:W-:Y:S02]  /*1be0*/  STG.E desc[UR26][R16.64], R29 ;  /* 0x0000001d10007986 */ /* 0x0007e4000c10191a */
.L_x_295:
[----:B------:R-:W-:Y:S05]  /*1bf0*/  BSYNC.RECONVERGENT B0 ;  /* 0x0000000000007941 */ /* 0x000fea0003800200 */
.L_x_294:
        /* <DEDUP_REMOVED lines=10> */
.L_x_297:
        /* <DEDUP_REMOVED lines=14> */
.L_x_334:


//--------------------- .text._Z25multi_tensor_apply_kernelI18TensorListMetadataILi4EE11AdamFunctorIdflEJffffff10adamMode_tfEEvlPViT_T0_DpT1_ --------------------------
	.section	.text._Z25multi_tensor_apply_kernelI18TensorListMetadataILi4EE11AdamFunctorIdflEJffffff10adamMode_tfEEvlPViT_T0_DpT1_,"ax",@progbits
	.align	128
        .global         _Z25multi_tensor_apply_kernelI18TensorListMetadataILi4EE11AdamFunctorIdflEJffffff10adamMode_tfEEvlPViT_T0_DpT1_
        .type           _Z25multi_tensor_apply_kernelI18TensorListMetadataILi4EE11AdamFunctorIdflEJffffff10adamMode_tfEEvlPViT_T0_DpT1_,@function
        .size           _Z25multi_tensor_apply_kernelI18TensorListMetadataILi4EE11AdamFunctorIdflEJffffff10adamMode_tfEEvlPViT_T0_DpT1_,(.L_x_335 - _Z25multi_tensor_apply_kernelI18TensorListMetadataILi4EE11AdamFunctorIdflEJffffff10adamMode_tfEEvlPViT_T0_DpT1_)
        .other          _Z25multi_tensor_apply_kernelI18TensorListMetadataILi4EE11AdamFunctorIdflEJffffff10adamMode_tfEEvlPViT_T0_DpT1_,@"STO_CUDA_ENTRY STV_DEFAULT"
_Z25multi_tensor_apply_kernelI18TensorListMetadataILi4EE11AdamFunctorIdflEJffffff10adamMode_tfEEvlPViT_T0_DpT1_:
.text._Z25multi_tensor_apply_kernelI18TensorListMetadataILi4EE11AdamFunctorIdflEJffffff10adamMode_tfEEvlPViT_T0_DpT1_:
        /* <DEDUP_REMOVED lines=62> */
[C-C-:B--2---:R-:W-:Y:S02]  /*03e0*/  IMAD R5, R6.reuse, 0x2, R3.reuse ;  /* 0x0000000206057824 */ /* 0x144fe400078e0203 */
[----:B0--34-:R-:W-:-:S07]  /*03f0*/  IMAD R6, R6, 0x3, R3 ;  /* 0x0000000306067824 */ /* 0x019fce00078e0203 */
.L_x_301:
[----:B------:R-:W-:Y:S01]  /*0400*/  ISETP.LT.U32.AND P4, PT, R3, UR10, PT ;  /* 0x0000000a03007c0c */ /* 0x000fe2000bf81070 */
[----:B0-----:R-:W-:Y:S01]  /*0410*/  IMAD.U32 R9, RZ, RZ, UR11 ;  /* 0x0000000bff097e24 */ /* 0x001fe2000f8e00ff */
[----:B------:R-:W-:Y:S01]  /*0420*/  SHF.R.S32.HI R7, RZ, 0x1f, R3 ;  /* 0x0000001fff077819 */ /* 0x000fe20000011403 */
[----:B------:R-:W-:Y:S01]  /*0430*/  IMAD.U32 R13, RZ, RZ, UR12 ;  /* 0x0000000cff0d7e24 */ /* 0x000fe2000f8e00ff */
[----:B------:R-:W-:Y:S02]  /*0440*/  MOV R0, UR11 ;  /* 0x0000000b00007c02 */ /* 0x000fe40008000f00 */
[----:B------:R-:W-:Y:S02]  /*0450*/  ISETP.LT.U32.AND P2, PT, R4, UR10, PT ;  /* 0x0000000a04007c0c */ /* 0x000fe4000bf41070 */
[----:B------:R-:W-:Y:S02]  /*0460*/  ISETP.GT.AND.EX P4, PT, R0, R7, PT, P4 ;  /* 0x000000070000720c */ /* 0x000fe40003f84340 */
[----:B------:R-:W-:-:S02]  /*0470*/  SHF.R.S32.HI R10, RZ, 0x1f, R4 ;  /* 0x0000001fff0a7819 */ /* 0x000fc40000011404 */
[----:B------:R-:W-:Y:S02]  /*0480*/  MOV R12, UR28 ;  /* 0x0000001c000c7c02 */ /* 0x000fe40008000f00 */
[----:B------:R-:W-:-:S03]  /*0490*/  ISETP.GT.AND.EX P2, PT, R9, R10, PT, P2 ;  /* 0x0000000a0900720c */ /* 0x000fc60003f44320 */
[----:B------:R-:W-:-:S04]  /*04a0*/  IMAD.WIDE R8, R3, 0x8, R12 ;  /* 0x0000000803087825 */ /* 0x000fc800078e020c */
[----:B------:R-:W-:Y:S01]  /*04b0*/  @P4 IADD3 R2, P0, PT, R3, UR16, RZ ;  /* 0x0000001003024c10 */ /* 0x000fe2000ff1e0ff */
[----:B------:R-:W-:Y:S01]  /*04c0*/  IMAD.WIDE R18, R4, 0x8, R12 ;  /* 0x0000000804127825 */ /* 0x000fe200078e020c */
[----:B-1----:R-:W2:Y:S02]  /*04d0*/  @P4 LDG.E.64 R8, desc[UR26][R8.64] ;  /* 0x0000001a08084981 */ /* 0x002ea4000c1e1b00 */
[----:B------:R-:W-:Y:S02]  /*04e0*/  @P4 IADD3.X R7, PT, PT, R7, UR13, RZ, P0, !PT ;  /* 0x0000000d07074c10 */ /* 0x000fe400087fe4ff */
[----:B------:R-:W-:Y:S01]  /*04f0*/  @P4 LEA R22, P0, R2, UR6, 0x3 ;  /* 0x0000000602164c11 */ /* 0x000fe2000f8018ff */
[----:B------:R-:W3:Y:S01]  /*0500*/  @P2 LDG.E.64 R18, desc[UR26][R18.64] ;  /* 0x0000001a12122981 */ /* 0x000ee2000c1e1b00 */
[----:B------:R-:W-:Y:S02]  /*0510*/  @P2 IADD3 R0, P1, PT, R4, UR16, RZ ;  /* 0x0000001004002c10 */ /* 0x000fe4000ff3e0ff */
[----:B------:R-:W-:-:S02]  /*0520*/  @P4 LEA.HI.X R23, R2, UR7, R7, 0x3, P0 ;  /* 0x0000000702174c11 */ /* 0x000fc400080f1c07 */
[----:B------:R-:W-:Y:S02]  /*0530*/  @P2 IADD3.X R7, PT, PT, R10, UR13, RZ, P1, !PT ;  /* 0x0000000d0a072c10 */ /* 0x000fe40008ffe4ff */
[C---:B------:R-:W-:Y:S02]  /*0540*/  @P2 LEA R28, P0, R0.reuse, UR6, 0x3 ;  /* 0x00000006001c2c11 */ /* 0x040fe4000f8018ff */
[----:B------:R-:W4:Y:S02]  /*0550*/  @P4 LDG.E.64 R22, desc[UR26][R22.64] ;  /* 0x0000001a16164981 */ /* 0x000f24000c1e1b00 */
[----:B------:R-:W-:-:S06]  /*0560*/  @P2 LEA.HI.X R29, R0, UR7, R7, 0x3, P0 ;  /* 0x00000007001d2c11 */ /* 0x000fcc00080f1c07 */
[----:B------:R-:W5:Y:S01]  /*0570*/  @P2 LDG.E.64 R28, desc[UR26][R28.64] ;  /* 0x0000001a1c1c2981 */ /* 0x000f62000c1e1b00 */
[----:B------:R-:W-:Y:S02]  /*0580*/  ISETP.LT.U32.AND P3, PT, R5, UR10, PT ;  /* 0x0000000a05007c0c */ /* 0x000fe4000bf61070 */
[----:B------:R-:W-:Y:S02]  /*0590*/  SHF.R.S32.HI R2, RZ, 0x1f, R5 ;  /* 0x0000001fff027819 */ /* 0x000fe40000011405 */
[----:B------:R-:W-:-:S04]  /*05a0*/  MOV R7, UR11 ;  /* 0x0000000b00077c02 */ /* 0x000fc80008000f00 */
[----:B------:R-:W-:-:S13]  /*05b0*/  ISETP.GT.AND.EX P3, PT, R7, R2, PT, P3 ;  /* 0x000000020700720c */ /* 0x000fda0003f64330 */
[C---:B------:R-:W-:Y:S02]  /*05c0*/  @P3 IADD3 R0, P0, PT, R5.reuse, UR16, RZ ;  /* 0x0000001005003c10 */ /* 0x040fe4000ff1e0ff */
[C---:B------:R-:W-:Y:S02]  /*05d0*/  @P3 LEA R16, P1, R5.reuse, UR28, 0x3 ;  /* 0x0000001c05103c11 */ /* 0x040fe4000f8218ff */
[----:B------:R-:W-:Y:S02]  /*05e0*/  @P3 IADD3.X R7, PT, PT, R2, UR13, RZ, P0, !PT ;  /* 0x0000000d02073c10 */ /* 0x000fe400087fe4ff */
[C---:B------:R-:W-:Y:S02]  /*05f0*/  @P3 LEA R14, P0, R0.reuse, UR6, 0x3 ;  /* 0x00000006000e3c11 */ /* 0x040fe4000f8018ff */
[----:B------:R-:W-:Y:S02]  /*0600*/  @P3 LEA.HI.X R17, R5, UR12, R2, 0x3, P1 ;  /* 0x0000000c05113c11 */ /* 0x000fe400088f1c02 */
[----:B------:R-:W-:Y:S01]  /*0610*/  @P3 LEA.HI.X R15, R0, UR7, R7, 0x3, P0 ;  /* 0x00000007000f3c11 */ /* 0x000fe200080f1c07 */
[----:B------:R-:W-:-:S03]  /*0620*/  HFMA2 R20, -RZ, RZ, 0, 2.384185791015625e-07 ;  /* 0x00000004ff147431 */ /* 0x000fc600000001ff */
[----:B------:R-:W3:Y:S04]  /*0630*/  @P3 LDG.E.64 R16, desc[UR26][R16.64] ;  /* 0x0000001a10103981 */ /* 0x000ee8000c1e1b00 */
[----:B------:R-:W3:Y:S01]  /*0640*/  @P3 LDG.E.64 R14, desc[UR26][R14.64] ;  /* 0x0000001a0e0e3981 */ /* 0x000ee2000c1e1b00 */
[----:B------:R-:W-:Y:S02]  /*0650*/  IMAD.MOV.U32 R7, RZ, RZ, RZ ;  /* 0x000000ffff077224 */ /* 0x000fe400078e00ff */
[----:B------:R-:W-:-:S05]  /*0660*/  IMAD.WIDE R20, R3, R20, UR8 ;  /* 0x0000000803147e25 */ /* 0x000fca000f8e0214 */
[----:B------:R0:W3:Y:S01]  /*0670*/  @P4 LDG.E R7, desc[UR26][R20.64] ;  /* 0x0000001a14074981 */ /* 0x0000e2000c1e1900 */
[----:B------:R-:W-:Y:S02]  /*0680*/  MOV R10, UR29 ;  /* 0x0000001d000a7c02 */ /* 0x000fe40008000f00 */
[----:B------:R-:W-:Y:S01]  /*0690*/  MOV R11, UR14 ;  /* 0x0000000e000b7c02 */ /* 0x000fe20008000f00 */
[----:B------:R-:W-:Y:S02]  /*06a0*/  IMAD.MOV.U32 R2, RZ, RZ, RZ ;  /* 0x000000ffff027224 */ /* 0x000fe400078e00ff */
[----:B------:R-:W-:Y:S01]  /*06b0*/  IMAD.WIDE R24, R3, 0x4, R10 ;  /* 0x0000000403187825 */ /* 0x000fe200078e020a */
[----:B------:R-:W-:-:S03]  /*06c0*/  MOV R27, 0x4 ;  /* 0x00000004001b7802 */ /* 0x000fc60000000f00 */
[----:B------:R-:W-:Y:S01]  /*06d0*/  HFMA2 R0, -RZ, RZ, 0, 0 ;  /* 0x00000000ff007431 */ /* 0x000fe200000001ff */
[----:B------:R1:W3:Y:S01]  /*06e0*/  @P4 LDG.E R2, desc[UR26][R24.64] ;  /* 0x0000001a18024981 */ /* 0x0002e2000c1e1900 */
[----:B------:R-:W-:-:S05]  /*06f0*/  IMAD.WIDE R26, R4, R27, UR8 ;  /* 0x00000008041a7e25 */ /* 0x000fca000f8e021b */
[----:B------:R-:W3:Y:S01]  /*0700*/  @P2 LDG.E R0, desc[UR26][R26.64] ;  /* 0x0000001a1a002981 */ /* 0x000ee2000c1e1900 */
[----:B0-----:R-:W-:Y:S01]  /*0710*/  @P4 IMAD.MOV.U32 R20, RZ, RZ, -0x10000000 ;  /* 0xf0000000ff144424 */ /* 0x001fe200078e00ff */
[----:B------:R-:W-:Y:S02]  /*0720*/  @P4 MOV R21, 0x380fffff ;  /* 0x380fffff00154802 */ /* 0x000fe40000000f00 */
[----:B------:R-:W-:Y:S02]  /*0730*/  PLOP3.LUT P1, PT, PT, PT, PT, 0x80, 0x8 ;  /* 0x000000000008781c */ /* 0x000fe40003f2f070 */
[----:B-1----:R-:W-:Y:S02]  /*0740*/  CS2R R24, SRZ ;  /* 0x0000000000187805 */ /* 0x002fe4000001ff00 */
[--C-:B--2---:R-:W-:Y:S02]  /*0750*/  @P4 DSETP.GEU.AND P6, PT, |R8|, R20.reuse, PT ;  /* 0x000000140800422a */ /* 0x104fe40003fce200 */
[----:B----4-:R-:W-:Y:S01]  /*0760*/  @P4 DSETP.GEU.AND P5, PT, |R22|, R20, PT ;  /* 0x000000141600422a */ /* 0x010fe20003fae200 */
[----:B------:R-:W-:Y:S01]  /*0770*/  @P2 MOV R20, 0xf0000000 ;  /* 0xf000000000142802 */ /* 0x000fe20000000f00 */
[----:B------:R-:W-:-:S04]  /*0780*/  @P2 IMAD.MOV.U32 R21, RZ, RZ, 0x380fffff ;  /* 0x380fffffff152424 */ /* 0x000fc800078e00ff */
[----:B------:R-:W-:Y:S02]  /*0790*/  @P4 PLOP3.LUT P1, PT, P5, PT, PT, 0x80, 0x8 ;  /* 0x000000000008481c */ /* 0x000fe40002f2f070 */
[--C-:B-----5:R-:W-:Y:S02]  /*07a0*/  @P2 DSETP.GEU.AND P0, PT, |R28|, R20.reuse, PT ;  /* 0x000000141c00222a */ /* 0x120fe40003f0e200 */
[----:B---3--:R-:W-:Y:S01]  /*07b0*/  @P2 DSETP.GEU.AND P5, PT, |R18|, R20, PT ;  /* 0x000000141200222a */ /* 0x008fe20003fae200 */
[----:B------:R-:W-:-:S05]  /*07c0*/  IMAD.WIDE R20, R4, 0x4, R10 ;  /* 0x0000000404147825 */ /* 0x000fca00078e020a */
[----:B------:R0:W2:Y:S02]  /*07d0*/  @P2 LDG.E R24, desc[UR26][R20.64] ;  /* 0x0000001a14182981 */ /* 0x0000a4000c1e1900 */
[----:B0-----:R-:W-:-:S05]  /*07e0*/  HFMA2 R20, -RZ, RZ, 0, 2.384185791015625e-07 ;  /* 0x00000004ff147431 */ /* 0x001fca00000001ff */
[----:B------:R-:W-:-:S05]  /*07f0*/  IMAD.WIDE R20, R5, R20, UR8 ;  /* 0x0000000805147e25 */ /* 0x000fca000f8e0214 */
[----:B------:R-:W3:Y:S01]  /*0800*/  @P3 LDG.E R25, desc[UR26][R20.64] ;  /* 0x0000001a14193981 */ /* 0x000ee2000c1e1900 */
[----:B------:R0:W1:Y:S01]  /*0810*/  @P4 F2F.F32.F64 R27, R22 ;  /* 0x00000016001b4310 */ /* 0x0000620000301000 */
[----:B------:R-:W-:-:S07]  /*0820*/  MOV R26, RZ ;  /* 0x000000ff001a7202 */ /* 0x000fce0000000f00 */
[----:B------:R-:W4:Y:S01]  /*0830*/  @P2 F2F.F32.F64 R28, R28 ;  /* 0x0000001c001c2310 */ /* 0x000f220000301000 */
[----:B0-----:R-:W-:-:S04]  /*0840*/  IMAD.WIDE R22, R5, 0x4, R10 ;  /* 0x0000000405167825 */ /* 0x001fc800078e020a */
[----:B-1----:R-:W-:Y:S01]  /*0850*/  @!P1 FMUL R27, R27, 1.175494350822287508e-38 ;  /* 0x008000001b1b9820 */ /* 0x002fe20000400000 */
[----:B------:R-:W-:Y:S02]  /*0860*/  PLOP3.LUT P1, PT, PT, PT, PT, 0x80, 0x8 ;  /* 0x000000000008781c */ /* 0x000fe40003f2f070 */
[----:B------:R-:W0:Y:S01]  /*0870*/  @P4 F2F.F32.F64 R8, R8 ;  /* 0x0000000800084310 */ /* 0x000e220000301000 */
[----:B------:R-:W-:Y:S01]  /*0880*/  @P2 PLOP3.LUT P1, PT, P0, PT, PT, 0x80, 0x8 ;  /* 0x000000000008281c */ /* 0x000fe2000072f070 */
[----:B------:R1:W5:Y:S01]  /*0890*/  @P3 LDG.E R26, desc[UR26][R22.64] ;  /* 0x0000001a161a3981 */ /* 0x000362000c1e1900 */
[----:B------:R-:W-:Y:S02]  /*08a0*/  PLOP3.LUT P0, PT, PT, PT, PT, 0x80, 0x8 ;  /* 0x000000000008781c */ /* 0x000fe40003f0f070 */
[----:B------:R-:W-:Y:S02]  /*08b0*/  @P4 PLOP3.LUT P0, PT, P6, PT, PT, 0x80, 0x8 ;  /* 0x000000000008481c */ /* 0x000fe4000370f070 */
[----:B-1----:R-:W-:Y:S01]  /*08c0*/  @P3 MOV R22, 0xf0000000 ;  /* 0xf000000000163802 */ /* 0x002fe20000000f00 */
[----:B------:R-:W-:-:S06]  /*08d0*/  @P3 IMAD.MOV.U32 R23, RZ, RZ, 0x380fffff ;  /* 0x380fffffff173424 */ /* 0x000fcc00078e00ff */
[----:B----4-:R-:W-:Y:S01]  /*08e0*/  @!P1 FMUL R28, R28, 1.175494350822287508e-38 ;  /* 0x008000001c1c9820 */ /* 0x010fe20000400000 */
[----:B------:R-:W1:Y:S01]  /*08f0*/  @P2 F2F.F32.F64 R18, R18 ;  /* 0x0000001200122310 */ /* 0x000e620000301000 */
[----:B------:R-:W-:Y:S02]  /*0900*/  HFMA2 R20, -RZ, RZ, 0, 0 ;  /* 0x00000000ff147431 */ /* 0x000fe400000001ff */
[----:B0-----:R-:W-:Y:S01]  /*0910*/  @!P0 FMUL R8, R8, 1.175494350822287508e-38 ;  /* 0x0080000008088820 */ /* 0x001fe20000400000 */
[--C-:B------:R-:W-:Y:S01]  /*0920*/  @P3 DSETP.GEU.AND P6, PT, |R14|, R22.reuse, PT ;  /* 0x000000160e00322a */ /* 0x100fe20003fce200 */
[----:B------:R-:W-:Y:S01]  /*0930*/  PLOP3.LUT P0, PT, PT, PT, PT, 0x80, 0x8 ;  /* 0x000000000008781c */ /* 0x000fe20003f0f070 */
[----:B------:R-:W-:Y:S01]  /*0940*/  @P3 DSETP.GEU.AND P1, PT, |R16|, R22, PT ;  /* 0x000000161000322a */ /* 0x000fe20003f2e200 */
[----:B------:R-:W-:Y:S02]  /*0950*/  @P2 PLOP3.LUT P0, PT, P5, PT, PT, 0x80, 0x8 ;  /* 0x000000000008281c */ /* 0x000fe40002f0f070 */
[----:B------:R-:W-:Y:S01]  /*0960*/  CS2R R22, SRZ ;  /* 0x0000000000167805 */ /* 0x000fe2000001ff00 */
[----:B------:R-:W-:Y:S01]  /*0970*/  IMAD.MOV.U32 R29, RZ, RZ, RZ ;  /* 0x000000ffff1d7224 */ /* 0x000fe200078e00ff */
[----:B------:R-:W-:-:S02]  /*0980*/  @P2 MOV R23, R28 ;  /* 0x0000001c00172202 */ /* 0x000fc40000000f00 */
[----:B------:R-:W-:Y:S01]  /*0990*/  @P4 MOV R29, R27 ;  /* 0x0000001b001d4202 */ /* 0x000fe20000000f00 */
[----:B------:R-:W0:Y:S01]  /*09a0*/  MUFU.RCP R28, UR22 ;  /* 0x00000016001c7d08 */ /* 0x000e220008001000 */
[----:B------:R-:W-:-:S03]  /*09b0*/  @P4 IMAD.MOV.U32 R20, RZ, RZ, R8 ;  /* 0x000000ffff144224 */ /* 0x000fc600078e0008 */
[----:B------:R-:W-:-:S04]  /*09c0*/  FMUL.FTZ R8, R29, UR18 ;  /* 0x000000121d087c20 */ /* 0x000fc80008410000 */
[----:B------:R-:W-:Y:S01]  /*09d0*/  FMUL.FTZ R8, R8, R29 ;  /* 0x0000001d08087220 */ /* 0x000fe20000410000 */
[----:B-1----:R-:W-:-:S03]  /*09e0*/  @!P0 FMUL R18, R18, 1.175494350822287508e-38 ;  /* 0x0080000012128820 */ /* 0x002fc60000400000 */
[----:B------:R-:W-:Y:S02]  /*09f0*/  FFMA.FTZ R7, R7, UR20, R8 ;  /* 0x0000001407077c23 */ /* 0x000fe40008010008 */
[----:B------:R-:W-:Y:S02]  /*0a00*/  @P2 MOV R22, R18 ;  /* 0x0000001200162202 */ /* 0x000fe40000000f00 */
[----:B0-----:R-:W-:-:S06]  /*0a10*/  FMUL.FTZ R18, R7, R28 ;  /* 0x0000001c07127220 */ /* 0x001fcc0000410000 */
[----:B------:R-:W0:Y:S01]  /*0a20*/  MUFU.SQRT R18, R18 ;  /* 0x0000001200127308 */ /* 0x000e220000002000 */
[----:B------:R-:W-:-:S04]  /*0a30*/  FMUL.FTZ R29, R29, UR15 ;  /* 0x0000000f1d1d7c20 */ /* 0x000fc80008410000 */
[----:B------:R-:W-:Y:S01]  /*0a40*/  FFMA.FTZ R8, R2, UR31, R29 ;  /* 0x0000001f02087c23 */ /* 0x000fe2000801001d */
[----:B------:R-:W-:Y:S02]  /*0a50*/  FMUL.FTZ R2, R23, UR18 ;  /* 0x0000001217027c20 */ /* 0x000fe40008410000 */
[----:B------:R-:W1:Y:S02]  /*0a60*/  MUFU.RCP R21, UR21 ;  /* 0x0000001500157d08 */ /* 0x000e640008001000 */
[----:B------:R-:W-:Y:S01]  /*0a70*/  FMUL.FTZ R9, R2, R23 ;  /* 0x0000001702097220 */ /* 0x000fe20000410000 */
[----:B------:R-:W-:Y:S01]  /*0a80*/  PLOP3.LUT P0, PT, PT, PT, PT, 0x80, 0x8 ;  /* 0x000000000008781c */ /* 0x000fe20003f0f070 */
[----:B0-----:R-:W-:-:S04]  /*0a90*/  FADD.FTZ R19, R18, UR23 ;  /* 0x0000001712137e21 */ /* 0x001fc80008010000 */
[----:B------:R0:W4:Y:S01]  /*0aa0*/  @P3 F2F.F32.F64 R14, R14 ;  /* 0x0000000e000e3310 */ /* 0x0001220000301000 */
[----:B------:R-:W-:Y:S01]  /*0ab0*/  FFMA.FTZ R9, R0, UR20, R9 ;  /* 0x0000001400097c23 */ /* 0x000fe20008010009 */
[----:B------:R-:W-:Y:S02]  /*0ac0*/  @P3 PLOP3.LUT P0, PT, P6, PT, PT, 0x80, 0x8 ;  /* 0x000000000008381c */ /* 0x000fe4000370f070 */
[----:B------:R-:W-:-:S04]  /*0ad0*/  ISETP.LT.U32.AND P5, PT, R6, UR10, PT ;  /* 0x0000000a06007c0c */ /* 0x000fc8000bfa1070 */
[----:B------:R-:W4:Y:S01]  /*0ae0*/  MUFU.RCP R19, R19 ;  /* 0x0000001300137308 */ /* 0x000f220000001000 */
[----:B------:R-:W-:Y:S01]  /*0af0*/  SHF.R.S32.HI R0, RZ, 0x1f, R6 ;  /* 0x0000001fff007819 */ /* 0x000fe20000011406 */
[----:B------:R-:W-:Y:S01]  /*0b00*/  FMUL.FTZ R29, R9, R28 ;  /* 0x0000001c091d7220 */ /* 0x000fe20000410000 */
[----:B------:R-:W-:-:S04]  /*0b10*/  MOV R27, UR11 ;  /* 0x0000000b001b7c02 */ /* 0x000fc80008000f00 */
[----:B------:R-:W-:Y:S01]  /*0b20*/  ISETP.GT.AND.EX P5, PT, R27, R0, PT, P5 ;  /* 0x000000001b00720c */ /* 0x000fe20003fa4350 */
[----:B0-----:R-:W0:Y:S01]  /*0b30*/  MUFU.SQRT R15, R29 ;  /* 0x0000001d000f7308 */ /* 0x001e220000002000 */
[----:B-1----:R-:W-:Y:S01]  /*0b40*/  FMUL.FTZ R2, R8, R21 ;  /* 0x0000001508027220 */ /* 0x002fe20000410000 */
[----:B----4-:R-:W-:-:S03]  /*0b50*/  @!P0 FMUL R14, R14, 1.175494350822287508e-38 ;  /* 0x008000000e0e8820 */ /* 0x010fc60000400000 */
[----:B------:R-:W-:Y:S01]  /*0b60*/  FMUL.FTZ R27, R2, R19 ;  /* 0x00000013021b7220 */ /* 0x000fe20000410000 */
[----:B------:R-:W-:Y:S01]  /*0b70*/  IMAD.MOV.U32 R2, RZ, RZ, RZ ;  /* 0x000000ffff027224 */ /* 0x000fe200078e00ff */
[----:B------:R-:W-:-:S05]  /*0b80*/  @P3 MOV R2, R14 ;  /* 0x0000000e00023202 */ /* 0x000fca0000000f00 */
[----:B------:R-:W-:-:S04]  /*0b90*/  @P5 IADD3 R14, P0, PT, R6, UR16, RZ ;  /* 0x00000010060e5c10 */ /* 0x000fc8000ff1e0ff */
[----:B------:R-:W-:Y:S01]  /*0ba0*/  @P5 IADD3.X R19, PT, PT, R0, UR13, RZ, P0, !PT ;  /* 0x0000000d00135c10 */ /* 0x000fe200087fe4ff */
[----:B0-----:R-:W-:Y:S01]  /*0bb0*/  FADD.FTZ R0, R15, UR23 ;  /* 0x000000170f007e21 */ /* 0x001fe20008010000 */
[----:B------:R-:W-:-:S04]  /*0bc0*/  @P5 LEA R18, P0, R14, UR6, 0x3 ;  /* 0x000000060e125c11 */ /* 0x000fc8000f8018ff */
[----:B------:R-:W-:Y:S01]  /*0bd0*/  @P5 LEA.HI.X R19, R14, UR7, R19, 0x3, P0 ;  /* 0x000000070e135c11 */ /* 0x000fe200080f1c13 */
[----:B------:R-:W0:Y:S01]  /*0be0*/  MUFU.RCP R0, R0 ;  /* 0x0000000000007308 */ /* 0x000e220000001000 */
[----:B------:R-:W-:-:S04]  /*0bf0*/  FMUL.FTZ R23, R23, UR15 ;  /* 0x0000000f17177c20 */ /* 0x000fc80008410000 */
[----:B------:R-:W4:Y:S01]  /*0c00*/  @P5 LDG.E.64 R18, desc[UR26][R18.64] ;  /* 0x0000001a12125981 */ /* 0x000f22000c1e1b00 */
[----:B------:R-:W-:-:S04]  /*0c10*/  FMUL.FTZ R15, R2, UR18 ;  /* 0x00000012020f7c20 */ /* 0x000fc80008410000 */
[----:B------:R-:W-:Y:S01]  /*0c20*/  FMUL.FTZ R14, R15, R2 ;  /* 0x000000020f0e7220 */ /* 0x000fe20000410000 */
[----:B------:R-:W-:Y:S01]  /*0c30*/  FFMA.FTZ R27, R20, UR19, R27 ;  /* 0x00000013141b7c23 */ /* 0x000fe2000801001b */
[----:B------:R-:W-:-:S03]  /*0c40*/  PLOP3.LUT P0, PT, PT, PT, PT, 0x80, 0x8 ;  /* 0x000000000008781c */ /* 0x000fc60003f0f070 */
[----:B------:R-:W-:Y:S02]  /*0c50*/  FFMA.FTZ R20, -R27, UR30, R20 ;  /* 0x0000001e1b147c23 */ /* 0x000fe40008010114 */
[----:B------:R1:W0:Y:S01]  /*0c60*/  @P3 F2F.F32.F64 R27, R16 ;  /* 0x00000010001b3310 */ /* 0x0002220000301000 */
[----:B------:R-:W-:Y:S01]  /*0c70*/  @P3 PLOP3.LUT P0, PT, P1, PT, PT, 0x80, 0x8 ;  /* 0x000000000008381c */ /* 0x000fe20000f0f070 */
[----:B------:R-:W-:Y:S01]  /*0c80*/  FMUL.FTZ R29, R2, UR15 ;  /* 0x0000000f021d7c20 */ /* 0x000fe20008410000 */
[----:B------:R-:W-:Y:S02]  /*0c90*/  HFMA2 R2, -RZ, RZ, 0, 0 ;  /* 0x00000000ff027431 */ /* 0x000fe400000001ff */
[----:B------:R-:W-:-:S04]  /*0ca0*/  IMAD.WIDE R12, R6, 0x8, R12 ;  /* 0x00000008060c7825 */ /* 0x000fc800078e020c */
[----:B------:R-:W-:Y:S01]  /*0cb0*/  IMAD.WIDE R10, R6, 0x4, R10 ;  /* 0x00000004060a7825 */ /* 0x000fe200078e020a */
[----:B-1----:R-:W4:Y:S04]  /*0cc0*/  @P5 LDG.E.64 R16, desc[UR26][R12.64] ;  /* 0x0000001a0c105981 */ /* 0x002f28000c1e1b00 */
[----:B0-----:R-:W-:-:S05]  /*0cd0*/  @!P0 FMUL R27, R27, 1.175494350822287508e-38 ;  /* 0x008000001b1b8820 */ /* 0x001fca0000400000 */
[----:B------:R-:W-:Y:S01]  /*0ce0*/  @P3 MOV R2, R27 ;  /* 0x0000001b00023202 */ /* 0x000fe20000000f00 */
[----:B------:R-:W-:-:S06]  /*0cf0*/  IMAD.MOV.U32 R27, RZ, RZ, RZ ;  /* 0x000000ffff1b7224 */ /* 0x000fcc00078e00ff */
[----:B------:R-:W4:Y:S01]  /*0d00*/  @P5 LDG.E R27, desc[UR26][R10.64] ;  /* 0x0000001a0a1b5981 */ /* 0x000f22000c1e1900 */
[----:B--2---:R-:W-:-:S04]  /*0d10*/  FFMA.FTZ R24, R24, UR31, R23 ;  /* 0x0000001f18187c23 */ /* 0x004fc80008010017 */
[----:B------:R-:W-:-:S04]  /*0d20*/  FMUL.FTZ R15, R24, R21 ;  /* 0x00000015180f7220 */ /* 0x000fc80000410000 */
[----:B------:R-:W-:-:S04]  /*0d30*/  FMUL.FTZ R15, R15, R0 ;  /* 0x000000000f0f7220 */ /* 0x000fc80000410000 */
[----:B------:R-:W-:-:S04]  /*0d40*/  FFMA.FTZ R15, R22, UR19, R15 ;  /* 0x00000013160f7c23 */ /* 0x000fc8000801000f */
[----:B------:R-:W-:Y:S01]  /*0d50*/  FFMA.FTZ R22, -R15, UR30, R22 ;  /* 0x0000001e0f167c23 */ /* 0x000fe20008010116 */
[----:B------:R-:W-:Y:S02]  /*0d60*/  HFMA2 R15, -RZ, RZ, 0, 2.384185791015625e-07 ;  /* 0x00000004ff0f7431 */ /* 0x000fe400000001ff */
[----:B------:R-:W-:Y:S02]  /*0d70*/  IMAD.MOV.U32 R0, RZ, RZ, RZ ;  /* 0x000000ffff007224 */ /* 0x000fe400078e00ff */
[----:B---3--:R-:W-:Y:S01]  /*0d80*/  FFMA.FTZ R25, R25, UR20, R14 ;  /* 0x0000001419197c23 */ /* 0x008fe2000801000e */
[----:B------:R-:W-:-:S05]  /*0d90*/  IMAD.WIDE R14, R6, R15, UR8 ;  /* 0x00000008060e7e25 */ /* 0x000fca000f8e020f */
[----:B------:R0:W2:Y:S01]  /*0da0*/  @P5 LDG.E R0, desc[UR26][R14.64] ;  /* 0x0000001a0e005981 */ /* 0x0000a2000c1e1900 */
[----:B------:R-:W-:-:S06]  /*0db0*/  FMUL.FTZ R23, R25, R28 ;  /* 0x0000001c19177220 */ /* 0x000fcc0000410000 */
[----:B------:R-:W1:Y:S02]  /*0dc0*/  MUFU.SQRT R23, R23 ;  /* 0x0000001700177308 */ /* 0x000e640000002000 */
[----:B-1----:R-:W-:-:S06]  /*0dd0*/  FADD.FTZ R23, R23, UR23 ;  /* 0x0000001717177e21 */ /* 0x002fcc0008010000 */
[----:B------:R-:W1:Y:S01]  /*0de0*/  MUFU.RCP R23, R23 ;  /* 0x0000001700177308 */ /* 0x000e620000001000 */
[----:B-----5:R-:W-:-:S04]  /*0df0*/  FFMA.FTZ R26, R26, UR31, R29 ;  /* 0x0000001f1a1a7c23 */ /* 0x020fc8000801001d */
[----:B0-----:R-:W-:-:S04]  /*0e00*/  FMUL.FTZ R14, R26, R21 ;  /* 0x000000151a0e7220 */ /* 0x001fc80000410000 */
[----:B-1----:R-:W-:-:S04]  /*0e10*/  FMUL.FTZ R15, R14, R23 ;  /* 0x000000170e0f7220 */ /* 0x002fc80000410000 */
[----:B------:R-:W-:Y:S01]  /*0e20*/  FFMA.FTZ R15, R2, UR19, R15 ;  /* 0x00000013020f7c23 */ /* 0x000fe2000801000f */
[----:B------:R-:W-:-:S03]  /*0e30*/  @P5 MOV R14, 0xf0000000 ;  /* 0xf0000000000e5802 */ /* 0x000fc60000000f00 */
[----:B------:R-:W-:Y:S01]  /*0e40*/  FFMA.FTZ R2, -R15, UR30, R2 ;  /* 0x0000001e0f027c23 */ /* 0x000fe20008010102 */
[----:B------:R-:W-:Y:S02]  /*0e50*/  @P5 MOV R15, 0x380fffff ;  /* 0x380fffff000f5802 */ /* 0x000fe40000000f00 */
[----:B------:R-:W-:Y:S01]  /*0e60*/  PLOP3.LUT P0, PT, PT, PT, PT, 0x80, 0x8 ;  /* 0x000000000008781c */ /* 0x000fe20003f0f070 */
[----:B------:R-:W-:-:S03]  /*0e70*/  IMAD.MOV.U32 R23, RZ, RZ, RZ ;  /* 0x000000ffff177224 */ /* 0x000fc600078e00ff */
[----:B----4-:R-:W-:Y:S01]  /*0e80*/  @P5 DSETP.GEU.AND P1, PT, |R18|, R14, PT ;  /* 0x0000000e1200522a */ /* 0x010fe20003f2e200 */
[----:B------:R-:W0:Y:S05]  /*0e90*/  @P5 F2F.F32.F64 R29, R18 ;  /* 0x00000012001d5310 */ /* 0x000e2a0000301000 */
[----:B------:R-:W-:-:S13]  /*0ea0*/  @P5 PLOP3.LUT P0, PT, P1, PT, PT, 0x80, 0x8 ;  /* 0x000000000008581c */ /* 0x000fda0000f0f070 */
[----:B0-----:R-:W-:-:S05]  /*0eb0*/  @!P0 FMUL R29, R29, 1.175494350822287508e-38 ;  /* 0x008000001d1d8820 */ /* 0x001fca0000400000 */
[----:B------:R-:W-:-:S05]  /*0ec0*/  @P5 MOV R23, R29 ;  /* 0x0000001d00175202 */ /* 0x000fca0000000f00 */
[----:B------:R-:W-:-:S04]  /*0ed0*/  FMUL.FTZ R29, R23, UR18 ;  /* 0x00000012171d7c20 */ /* 0x000fc80008410000 */
[----:B------:R-:W-:Y:S01]  /*0ee0*/  FMUL.FTZ R29, R29, R23 ;  /* 0x000000171d1d7220 */ /* 0x000fe20000410000 */
[----:B------:R-:W-:Y:S01]  /*0ef0*/  FMUL.FTZ R18, R23, UR15 ;  /* 0x0000000f17127c20 */ /* 0x000fe20008410000 */
[----:B------:R-:W-:Y:S01]  /*0f00*/  @P5 DSETP.GEU.AND P1, PT, |R16|, R14, PT ;  /* 0x0000000e1000522a */ /* 0x000fe20003f2e200 */
[----:B------:R-:W-:Y:S01]  /*0f10*/  PLOP3.LUT P0, PT, PT, PT, PT, 0x80, 0x8 ;  /* 0x000000000008781c */ /* 0x000fe20003f0f070 */
[----:B------:R-:W-:Y:S01]  /*0f20*/  @P2 FMUL.FTZ R14, R22, 1 ;  /* 0x3f800000160e2820 */ /* 0x000fe20000410000 */
[----:B------:R-:W-:Y:S02]  /*0f30*/  FFMA.FTZ R27, R27, UR31, R18 ;  /* 0x0000001f1b1b7c23 */ /* 0x000fe40008010012 */
[----:B------:R-:W0:Y:S01]  /*0f40*/  @P5 F2F.F32.F64 R18, R16 ;  /* 0x0000001000125310 */ /* 0x000e220000301000 */
[----:B------:R-:W-:-:S07]  /*0f50*/  @P5 PLOP3.LUT P0, PT, P1, PT, PT, 0x80, 0x8 ;  /* 0x000000000008581c */ /* 0x000fce0000f0f070 */
[----:B------:R-:W1:Y:S01]  /*0f60*/  @P2 F2F.F64.F32 R14, R14 ;  /* 0x0000000e000e2310 */ /* 0x000e620000201800 */
[----:B------:R-:W-:Y:S05]  /*0f70*/  BSSY.RECONVERGENT B0, `(.L_x_299) ;  /* 0x000001a000007945 */ /* 0x000fea0003800200 */
[----:B0-----:R-:W-:Y:S01]  /*0f80*/  @!P0 FMUL R18, R18, 1.175494350822287508e-38 ;  /* 0x0080000012128820 */ /* 0x001fe20000400000 */
[----:B--2---:R-:W-:-:S04]  /*0f90*/  FFMA.FTZ R0, R0, UR20, R29 ;  /* 0x0000001400007c23 */ /* 0x004fc8000801001d */
[----:B------:R-:W-:-:S06]  /*0fa0*/  FMUL.FTZ R28, R0, R28 ;  /* 0x0000001c001c7220 */ /* 0x000fcc0000410000 */
[----:B------:R-:W0:Y:S02]  /*0fb0*/  MUFU.SQRT R28, R28 ;  /* 0x0000001c001c7308 */ /* 0x000e240000002000 */
[----:B0-----:R-:W-:-:S06]  /*0fc0*/  FADD.FTZ R19, R28, UR23 ;  /* 0x000000171c137e21 */ /* 0x001fcc0008010000 */
[----:B------:R-:W0:Y:S01]  /*0fd0*/  MUFU.RCP R19, R19 ;  /* 0x0000001300137308 */ /* 0x000e220000001000 */
[----:B------:R-:W-:Y:S02]  /*0fe0*/  HFMA2 R28, -RZ, RZ, 0, 0 ;  /* 0x00000000ff1c7431 */ /* 0x000fe400000001ff */
[----:B------:R-:W-:Y:S01]  /*0ff0*/  FMUL.FTZ R29, R27, R21 ;  /* 0x000000151b1d7220 */ /* 0x000fe20000410000 */
[----:B------:R-:W-:-:S03]  /*1000*/  @P5 IMAD.MOV.U32 R28, RZ, RZ, R18 ;  /* 0x000000ffff1c5224 */ /* 0x000fc600078e0012 */
[----:B0-----:R-:W-:Y:S01]  /*1010*/  FMUL.FTZ R29, R29, R19 ;  /* 0x000000131d1d7220 */ /* 0x001fe20000410000 */
[----:B-1----:R-:W-:Y:S06]  /*1020*/  @!P4 BRA `(.L_x_300) ;  /* 0x000000000038c947 */ /* 0x002fec0003800000 */
[----:B------:R-:W-:Y:S01]  /*1030*/  FMUL.FTZ R16, R20, 1 ;  /* 0x3f80000014107820 */ /* 0x000fe20000410000 */
[----:B------:R-:W-:Y:S02]  /*1040*/  SHF.R.S32.HI R20, RZ, 0x1f, R3 ;  /* 0x0000001fff147819 */ /* 0x000fe40000011403 */
[C---:B------:R-:W-:Y:S02]  /*1050*/  LEA R18, P0, R3.reuse, UR28, 0x3 ;  /* 0x0000001c03127c11 */ /* 0x040fe4000f8018ff */
[C---:B------:R-:W-:Y:S01]  /*1060*/  SHF.L.U32 R22, R3.reuse, 0x2, RZ ;  /* 0x0000000203167819 */ /* 0x040fe200000006ff */
[----:B------:R-:W0:Y:S01]  /*1070*/  F2F.F64.F32 R16, R16 ;  /* 0x0000001000107310 */ /* 0x000e220000201800 */
[C-C-:B------:R-:W-:Y:S02]  /*1080*/  LEA.HI.X R19, R3.reuse, UR12, R20.reuse, 0x3, P0 ;  /* 0x0000000c03137c11 */ /* 0x140fe400080f1c14 */
[----:B------:R-:W-:Y:S02]  /*1090*/  SHF.L.U64.HI R23, R3, 0x2, R20 ;  /* 0x0000000203177819 */ /* 0x000fe40000010214 */
[----:B------:R-:W-:-:S02]  /*10a0*/  IADD3 R20, P0, PT, R22, UR29, RZ ;  /* 0x0000001d16147c10 */ /* 0x000fc4000ff1e0ff */
[----:B------:R-:W-:Y:S02]  /*10b0*/  IADD3 R22, P1, PT, R22, UR8, RZ ;  /* 0x0000000816167c10 */ /* 0x000fe4000ff3e0ff */
[C---:B------:R-:W-:Y:S02]  /*10c0*/  IADD3.X R21, PT, PT, R23.reuse, UR14, RZ, P0, !PT ;  /* 0x0000000e17157c10 */ /* 0x040fe400087fe4ff */
[----:B------:R-:W-:Y:S01]  /*10d0*/  IADD3.X R23, PT, PT, R23, UR9, RZ, P1, !PT ;  /* 0x0000000917177c10 */ /* 0x000fe20008ffe4ff */
[----:B0-----:R0:W-:Y:S04]  /*10e0*/  STG.E.64 desc[UR26][R18.64], R16 ;  /* 0x0000001012007986 */ /* 0x0011e8000c101b1a */
[----:B------:R0:W-:Y:S04]  /*10f0*/  STG.E desc[UR26][R20.64], R8 ;  /* 0x0000000814007986 */ /* 0x0001e8000c10191a */
[----:B------:R0:W-:Y:S02]  /*1100*/  STG.E desc[UR26][R22.64], R7 ;  /* 0x0000000716007986 */ /* 0x0001e4000c10191a */
.L_x_300:
[----:B------:R-:W-:Y:S05]  /*1110*/  BSYNC.RECONVERGENT B0 ;  /* 0x0000000000007941 */ /* 0x000fea0003800200 */
.L_x_299:
[----:B0-----:R-:W-:Y:S01]  /*1120*/  FFMA.FTZ R7, R28, UR19, R29 ;  /* 0x000000131c077c23 */ /* 0x001fe2000801001d */
[----:B------:R-:W-:Y:S01]  /*1130*/  MOV R16, UR28 ;  /* 0x0000001c00107c02 */ /* 0x000fe20008000f00 */
[----:B------:R-:W-:Y:S02]  /*1140*/  IMAD.U32 R17, RZ, RZ, UR12 ;  /* 0x0000000cff117e24 */ /* 0x000fe4000f8e00ff */
[----:B------:R-:W-:Y:S01]  /*1150*/  @P3 FMUL.FTZ R2, R2, 1 ;  /* 0x3f80000002023820 */ /* 0x000fe20000410000 */
[----:B------:R-:W-:Y:S01]  /*1160*/  FFMA.FTZ R7, -R7, UR30, R28 ;  /* 0x0000001e07077c23 */ /* 0x000fe2000801011c */
[----:B------:R-:W-:Y:S01]  /*1170*/  MOV R20, UR29 ;  /* 0x0000001d00147c02 */ /* 0x000fe20008000f00 */
[----:B------:R-:W-:Y:S01]  /*1180*/  IMAD.WIDE R18, R4, 0x8, R16 ;  /* 0x0000000804127825 */ /* 0x000fe200078e0210 */
[----:B------:R-:W-:-:S03]  /*1190*/  MOV R21, UR14 ;  /* 0x0000000e00157c02 */ /* 0x000fc60008000f00 */
[----:B------:R-:W-:Y:S01]  /*11a0*/  @P5 FMUL.FTZ R7, R7, 1 ;  /* 0x3f80000007075820 */ /* 0x000fe20000410000 */
[----:B------:R0:W1:Y:S01]  /*11b0*/  @P3 F2F.F64.F32 R28, R2 ;  /* 0x00000002001c3310 */ /* 0x0000620000201800 */
[----:B------:R-:W-:Y:S01]  /*11c0*/  IMAD.MOV.U32 R8, RZ, RZ, 0x4 ;  /* 0x00000004ff087424 */ /* 0x000fe200078e00ff */
[----:B------:R2:W-:Y:S01]  /*11d0*/  @P2 STG.E.64 desc[UR26][R18.64], R14 ;  /* 0x0000000e12002986 */ /* 0x0005e2000c101b1a */
[----:B------:R-:W-:Y:S01]  /*11e0*/  IMAD.WIDE R22, R4, 0x4, R20 ;  /* 0x0000000404167825 */ /* 0x000fe200078e0214 */
[----:B------:R-:W-:-:S03]  /*11f0*/  UIADD3 UR4, UP0, UPT, UR24, UR4, URZ ;  /* 0x0000000418047290 */ /* 0x000fc6000ff1e0ff */
[----:B------:R-:W-:Y:S01]  /*1200*/  @P3 IMAD.WIDE R16, R5, 0x8, R16 ;  /* 0x0000000805103825 */ /* 0x000fe200078e0210 */
[----:B0-----:R-:W-:Y:S01]  /*1210*/  MOV R2, 0x4 ;  /* 0x0000000400027802 */ /* 0x001fe20000000f00 */
[----:B------:R-:W-:Y:S01]  /*1220*/  @P2 STG.E desc[UR26][R22.64], R24 ;  /* 0x0000001816002986 */ /* 0x000fe2000c10191a */
[----:B------:R-:W-:Y:S01]  /*1230*/  UIADD3.X UR5, UPT, UPT, URZ, UR5, URZ, UP0, !UPT ;  /* 0x00000005ff057290 */ /* 0x000fe200087fe4ff */
[----:B------:R-:W-:Y:S01]  /*1240*/  VIADD R3, R3, UR24 ;  /* 0x0000001803037c36 */ /* 0x000fe20008000000 */
[----:B------:R-:W-:Y:S01]  /*1250*/  UISETP.GE.U32.AND UP0, UPT, UR4, UR10, UPT ;  /* 0x0000000a0400728c */ /* 0x000fe2000bf06070 */
[----:B--2---:R0:W2:Y:S01]  /*1260*/  @P5 F2F.F64.F32 R18, R7 ;  /* 0x0000000700125310 */ /* 0x0040a20000201800 */
[C---:B------:R-:W-:Y:S02]  /*1270*/  IMAD.WIDE R14, R4.reuse, R8, UR8 ;  /* 0x00000008040e7e25 */ /* 0x040fe4000f8e0208 */
[----:B------:R-:W-:Y:S01]  /*1280*/  UISETP.GE.AND.EX UP0, UPT, UR5, UR11, UPT, UP0 ;  /* 0x0000000b0500728c */ /* 0x000fe2000bf06300 */
[----:B------:R-:W-:-:S02]  /*1290*/  IADD3 R4, PT, PT, R4, UR24, RZ ;  /* 0x0000001804047c10 */ /* 0x000fc4000fffe0ff */
[----:B------:R3:W-:Y:S01]  /*12a0*/  @P2 STG.E desc[UR26][R14.64], R9 ;  /* 0x000000090e002986 */ /* 0x0007e2000c10191a */
[----:B0-----:R-:W-:-:S03]  /*12b0*/  HFMA2 R7, -RZ, RZ, 0, 2.384185791015625e-07 ;  /* 0x00000004ff077431 */ /* 0x001fc600000001ff */
[----:B-1----:R0:W-:Y:S01]  /*12c0*/  @P3 STG.E.64 desc[UR26][R16.64], R28 ;  /* 0x0000001c10003986 */ /* 0x0021e2000c101b1a */
[----:B---3--:R-:W-:-:S04]  /*12d0*/  IMAD.WIDE R8, R5, 0x4, R20 ;  /* 0x0000000405087825 */ /* 0x008fc800078e0214 */
[C---:B------:R-:W-:Y:S01]  /*12e0*/  IMAD.WIDE R20, R5.reuse, R2, UR8 ;  /* 0x0000000805147e25 */ /* 0x040fe2000f8e0202 */
[----:B------:R0:W-:Y:S01]  /*12f0*/  @P3 STG.E desc[UR26][R8.64], R26 ;  /* 0x0000001a08003986 */ /* 0x0001e2000c10191a */
[----:B------:R-:W-:Y:S02]  /*1300*/  IADD3 R5, PT, PT, R5, UR24, RZ ;  /* 0x0000001805057c10 */ /* 0x000fe4000fffe0ff */
[C---:B------:R-:W-:Y:S01]  /*1310*/  IMAD.WIDE R14, R6.reuse, R7, UR8 ;  /* 0x00000008060e7e25 */ /* 0x040fe2000f8e0207 */
[----:B------:R0:W-:Y:S03]  /*1320*/  @P3 STG.E desc[UR26][R20.64], R25 ;  /* 0x0000001914003986 */ /* 0x0001e6000c10191a */
[----:B------:R-:W-:Y:S01]  /*1330*/  VIADD R6, R6, UR24 ;  /* 0x0000001806067c36 */ /* 0x000fe20008000000 */
[----:B--2---:R0:W-:Y:S04]  /*1340*/  @P5 STG.E.64 desc[UR26][R12.64], R18 ;  /* 0x000000120c005986 */ /* 0x0041e8000c101b1a */
[----:B------:R0:W-:Y:S04]  /*1350*/  @P5 STG.E desc[UR26][R10.64], R27 ;  /* 0x0000001b0a005986 */ /* 0x0001e8000c10191a */
[----:B------:R0:W-:Y:S01]  /*1360*/  @P5 STG.E desc[UR26][R14.64], R0 ;  /* 0x000000000e005986 */ /* 0x0001e2000c10191a */
[----:B------:R-:W-:Y:S05]  /*1370*/  BRA.U !UP0, `(.L_x_301) ;  /* 0xfffffff108207547 */ /* 0x000fea000b83ffff */
[----:B------:R-:W-:Y:S05]  /*1380*/  EXIT ;  /* 0x000000000000794d */ /* 0x000fea0003800000 */
.L_x_298:
        /* <DEDUP_REMOVED lines=12> */
.L_x_310:
[----:B-12---:R-:W-:Y:S01]  /*1450*/  IMAD.U32 R6, RZ, RZ, UR11 ;  /* 0x0000000bff067e24 */ /* 0x006fe2000f8e00ff */
[----:B------:R-:W-:Y:S02]  /*1460*/  ISETP.LT.U32.AND P5, PT, R3, UR10, PT ;  /* 0x0000000a03007c0c */ /* 0x000fe4000bfa1070 */
        /* <DEDUP_REMOVED lines=8> */
[----:B------:R-:W-:Y:S02]  /*14f0*/  MOV R10, UR11 ;  /* 0x0000000b000a7c02 */ /* 0x000fe40008000f00 */
[----:B------:R-:W-:Y:S02]  /*1500*/  @P5 IADD3 R6, P0, PT, R3, UR16, RZ ;  /* 0x0000001003065c10 */ /* 0x000fe4000ff1e0ff */
[----:B------:R-:W-:-:S02]  /*1510*/  ISETP.GT.AND.EX P3, PT, R10, R15, PT, P3 ;  /* 0x0000000f0a00720c */ /* 0x000fc40003f64330 */
[----:B------:R-:W-:Y:S02]  /*1520*/  @P5 IADD3.X R7, PT, PT, R7, UR13, RZ, P0, !PT ;  /* 0x0000000d07075c10 */ /* 0x000fe400087fe4ff */
[----:B------:R-:W-:Y:S02]  /*1530*/  @P5 LEA R22, P0, R6, UR6, 0x3 ;  /* 0x0000000606165c11 */ /* 0x000fe4000f8018ff */
[----:B------:R-:W-:Y:S02]  /*1540*/  @P2 IADD3 R5, P1, PT, R0, UR16, RZ ;  /* 0x0000001000052c10 */ /* 0x000fe4000ff3e0ff */
[----:B------:R-:W-:Y:S02]  /*1550*/  @P5 LEA.HI.X R23, R6, UR7, R7, 0x3, P0 ;  /* 0x0000000706175c11 */ /* 0x000fe400080f1c07 */
[----:B------:R-:W-:Y:S02]  /*1560*/  @P2 IADD3.X R6, PT, PT, R8, UR13, RZ, P1, !PT ;  /* 0x0000000d08062c10 */ /* 0x000fe40008ffe4ff */
[----:B0-----:R-:W-:-:S02]  /*1570*/  @P2 LEA R20, P0, R5, UR6, 0x3 ;  /* 0x0000000605142c11 */ /* 0x001fc4000f8018ff */
[----:B-1----:R-:W2:Y:S01]  /*1580*/  @P5 LDG.E.64 R22, desc[UR26][R22.64] ;  /* 0x0000001a16165981 */ /* 0x002ea2000c1e1b00 */
[----:B------:R-:W-:Y:S01]  /*1590*/  MOV R13, UR12 ;  /* 0x0000000c000d7c02 */ /* 0x000fe20008000f00 */
[----:B------:R-:W-:Y:S01]  /*15a0*/  IMAD.U32 R12, RZ, RZ, UR28 ;  /* 0x0000001cff0c7e24 */ /* 0x000fe2000f8e00ff */
[----:B------:R-:W-:Y:S02]  /*15b0*/  @P2 LEA.HI.X R21, R5, UR7, R6, 0x3, P0 ;  /* 0x0000000705152c11 */ /* 0x000fe400080f1c06 */
[----:B------:R-:W-:-:S04]  /*15c0*/  @P3 IADD3 R5, P0, PT, R2, UR16, RZ ;  /* 0x0000001002053c10 */ /* 0x000fc8000ff1e0ff */
[----:B------:R-:W3:Y:S01]  /*15d0*/  @P2 LDG.E.64 R20, desc[UR26][R20.64] ;  /* 0x0000001a14142981 */ /* 0x000ee2000c1e1b00 */
[----:B------:R-:W-:Y:S01]  /*15e0*/  IMAD.WIDE R16, R3, 0x8, R12 ;  /* 0x0000000803107825 */ /* 0x000fe200078e020c */
[----:B------:R-:W-:Y:S02]  /*15f0*/  @P3 IADD3.X R6, PT, PT, R15, UR13, RZ, P0, !PT ;  /* 0x0000000d0f063c10 */ /* 0x000fe400087fe4ff */
[----:B------:R-:W-:-:S03]  /*1600*/  @P3 LEA R8, P0, R5, UR6, 0x3 ;  /* 0x0000000605083c11 */ /* 0x000fc6000f8018ff */
[----:B------:R-:W4:Y:S01]  /*1610*/  @P5 LDG.E.64 R16, desc[UR26][R16.64] ;  /* 0x0000001a10105981 */ /* 0x000f22000c1e1b00 */
[----:B------:R-:W-:-:S06]  /*1620*/  @P3 LEA.HI.X R9, R5, UR7, R6, 0x3, P0 ;  /* 0x0000000705093c11 */ /* 0x000fcc00080f1c06 */
[----:B------:R-:W5:Y:S01]  /*1630*/  @P3 LDG.E.64 R8, desc[UR26][R8.64] ;  /* 0x0000001a08083981 */ /* 0x000f62000c1e1b00 */
[----:B------:R-:W-:-:S04]  /*1640*/  IMAD.WIDE R26, R2, 0x8, R12 ;  /* 0x00000008021a7825 */ /* 0x000fc800078e020c */
[----:B------:R-:W-:Y:S02]  /*1650*/  IMAD.WIDE R18, R0, 0x8, R12 ;  /* 0x0000000800127825 */ /* 0x000fe400078e020c */
[----:B------:R-:W5:Y:S04]  /*1660*/  @P3 LDG.E.64 R26, desc[UR26][R26.64] ;  /* 0x0000001a1a1a3981 */ /* 0x000f68000c1e1b00 */
[----:B------:R-:W5:Y:S01]  /*1670*/  @P2 LDG.E.64 R18, desc[UR26][R18.64] ;  /* 0x0000001a12122981 */ /* 0x000f62000c1e1b00 */
[----:B------:R-:W-:Y:S01]  /*1680*/  ISETP.LT.U32.AND P4, PT, R4, UR10, PT ;  /* 0x0000000a04007c0c */ /* 0x000fe2000bf81070 */
[----:B------:R-:W-:Y:S01]  /*1690*/  IMAD.MOV.U32 R6, RZ, RZ, 0x4 ;  /* 0x00000004ff067424 */ /* 0x000fe200078e00ff */
[----:B------:R-:W-:Y:S02]  /*16a0*/  SHF.R.S32.HI R14, RZ, 0x1f, R4 ;  /* 0x0000001fff0e7819 */ /* 0x000fe40000011404 */
[----:B------:R-:W-:-:S02]  /*16b0*/  CS2R R28, SRZ ;  /* 0x00000000001c7805 */ /* 0x000fc4000001ff00 */
[----:B------:R-:W-:Y:S01]  /*16c0*/  MOV R5, UR11 ;  /* 0x0000000b00057c02 */ /* 0x000fe20008000f00 */
[----:B------:R-:W-:-:S03]  /*16d0*/  IMAD.WIDE R6, R3, R6, UR8 ;  /* 0x0000000803067e25 */ /* 0x000fc6000f8e0206 */
[----:B------:R-:W-:Y:S02]  /*16e0*/  ISETP.GT.AND.EX P4, PT, R5, R14, PT, P4 ;  /* 0x0000000e0500720c */ /* 0x000fe40003f84340 */
[----:B------:R-:W-:Y:S01]  /*16f0*/  @P5 MOV R10, 0xf0000000 ;  /* 0xf0000000000a5802 */ /* 0x000fe20000000f00 */
[----:B------:R0:W5:Y:S01]  /*1700*/  @P5 LDG.E R28, desc[UR26][R6.64] ;  /* 0x0000001a061c5981 */ /* 0x000162000c1e1900 */
[----:B------:R-:W-:-:S09]  /*1710*/  @P5 MOV R11, 0x380fffff ;  /* 0x380fffff000b5802 */ /* 0x000fd20000000f00 */
[----:B------:R-:W-:Y:S01]  /*1720*/  @P4 IADD3 R5, P0, PT, R4, UR16, RZ ;  /* 0x0000001004054c10 */ /* 0x000fe2000ff1e0ff */
[----:B0-----:R-:W-:Y:S01]  /*1730*/  @P2 IMAD.MOV.U32 R6, RZ, RZ, -0x10000000 ;  /* 0xf0000000ff062424 */ /* 0x001fe200078e00ff */
[----:B------:R-:W-:Y:S02]  /*1740*/  @P2 MOV R7, 0x380fffff ;  /* 0x380fffff00072802 */ /* 0x000fe40000000f00 */
[----:B------:R-:W-:Y:S02]  /*1750*/  @P4 IADD3.X R14, PT, PT, R14, UR13, RZ, P0, !PT ;  /* 0x0000000d0e0e4c10 */ /* 0x000fe400087fe4ff */
[----:B------:R-:W-:-:S04]  /*1760*/  @P4 LEA R24, P1, R5, UR6, 0x3 ;  /* 0x0000000605184c11 */ /* 0x000fc8000f8218ff */
[----:B------:R-:W-:Y:S02]  /*1770*/  @P4 LEA.HI.X R25, R5, UR7, R14, 0x3, P1 ;  /* 0x0000000705194c11 */ /* 0x000fe400088f1c0e */
[----:B------:R-:W-:Y:S01]  /*1780*/  PLOP3.LUT P1, PT, PT, PT, PT, 0x80, 0x8 ;  /* 0x000000000008781c */ /* 0x000fe20003f2f070 */
[----:B------:R-:W-:-:S03]  /*1790*/  IMAD.WIDE R12, R4, 0x8, R12 ;  /* 0x00000008040c7825 */ /* 0x000fc600078e020c */
[----:B------:R-:W5:Y:S01]  /*17a0*/  @P4 LDG.E.64 R24, desc[UR26][R24.64] ;  /* 0x0000001a18184981 */ /* 0x000f62000c1e1b00 */
[----:B--2---:R-:W-:Y:S01]  /*17b0*/  @P5 DSETP.GEU.AND P0, PT, |R22|, R10, PT ;  /* 0x0000000a1600522a */ /* 0x004fe20003f0e200 */
[----:B------:R-:W0:Y:S05]  /*17c0*/  @P5 F2F.F32.F64 R22, R22 ;  /* 0x0000001600165310 */ /* 0x000e2a0000301000 */
[----:B------:R-:W-:Y:S01]  /*17d0*/  @P5 PLOP3.LUT P1, PT, P0, PT, PT, 0x80, 0x8 ;  /* 0x000000000008581c */ /* 0x000fe2000072f070 */
[----:B---3--:R-:W-:Y:S01]  /*17e0*/  @P2 DSETP.GEU.AND P6, PT, |R20|, R6, PT ;  /* 0x000000061400222a */ /* 0x008fe20003fce200 */
[----:B------:R-:W-:Y:S01]  /*17f0*/  PLOP3.LUT P0, PT, PT, PT, PT, 0x80, 0x8 ;  /* 0x000000000008781c */ /* 0x000fe20003f0f070 */
[----:B------:R-:W1:Y:S04]  /*1800*/  @P2 F2F.F32.F64 R20, R20 ;  /* 0x0000001400142310 */ /* 0x000e680000301000 */
[----:B------:R-:W-:-:S06]  /*1810*/  @P2 PLOP3.LUT P0, PT, P6, PT, PT, 0x80, 0x8 ;  /* 0x000000000008281c */ /* 0x000fcc000370f070 */
[----:B0-----:R-:W-:Y:S01]  /*1820*/  @!P1 FMUL R22, R22, 1.175494350822287508e-38 ;  /* 0x0080000016169820 */ /* 0x001fe20000400000 */
[----:B----4-:R-:W-:Y:S01]  /*1830*/  @P5 DSETP.GEU.AND P1, PT, |R16|, R10, PT ;  /* 0x0000000a1000522a */ /* 0x010fe20003f2e200 */
[----:B------:R-:W-:Y:S01]  /*1840*/  @P3 MOV R10, 0xf0000000 ;  /* 0xf0000000000a3802 */ /* 0x000fe20000000f00 */
[----:B------:R-:W-:Y:S01]  /*1850*/  @P3 IMAD.MOV.U32 R11, RZ, RZ, 0x380fffff ;  /* 0x380fffffff0b3424 */ /* 0x000fe200078e00ff */
[----:B-----5:R0:W2:Y:S05]  /*1860*/  @P3 F2F.F32.F64 R5, R8 ;  /* 0x0000000800053310 */ /* 0x0200aa0000301000 */
[----:B------:R-:W-:Y:S01]  /*1870*/  @P3 DSETP.GEU.AND P6, PT, |R8|, R10, PT ;  /* 0x0000000a0800322a */ /* 0x000fe20003fce200 */
[----:B-1----:R-:W-:Y:S01]  /*1880*/  @!P0 FMUL R20, R20, 1.175494350822287508e-38 ;  /* 0x0080000014148820 */ /* 0x002fe20000400000 */
[----:B------:R-:W-:-:S02]  /*1890*/  PLOP3.LUT P0, PT, PT, PT, PT, 0x80, 0x8 ;  /* 0x000000000008781c */ /* 0x000fc40003f0f070 */
[----:B------:R-:W-:Y:S01]  /*18a0*/  @P5 PLOP3.LUT P0, PT, P1, PT, PT, 0x80, 0x8 ;  /* 0x000000000008581c */ /* 0x000fe20000f0f070 */
[----:B0-----:R-:W3:Y:S01]  /*18b0*/  @P4 LDG.E.64 R8, desc[UR26][R12.64] ;  /* 0x0000001a0c084981 */ /* 0x001ee2000c1e1b00 */
[----:B------:R-:W-:Y:S02]  /*18c0*/  PLOP3.LUT P1, PT, PT, PT, PT, 0x80, 0x8 ;  /* 0x000000000008781c */ /* 0x000fe40003f2f070 */
[----:B------:R-:W-:Y:S02]  /*18d0*/  @P3 PLOP3.LUT P1, PT, P6, PT, PT, 0x80, 0x8 ;  /* 0x000000000008381c */ /* 0x000fe4000372f070 */
[C---:B------:R-:W-:Y:S02]  /*18e0*/  @P3 LEA R14, P6, R2.reuse, UR8, 0x2 ;  /* 0x00000008020e3c11 */ /* 0x040fe4000f8c10ff */
[----:B------:R-:W-:Y:S02]  /*18f0*/  MOV R23, RZ ;  /* 0x000000ff00177202 */ /* 0x000fe40000000f00 */
[----:B------:R-:W-:-:S03]  /*1900*/  @P3 LEA.HI.X R15, R2, UR9, R15, 0x2, P6 ;  /* 0x00000009020f3c11 */ /* 0x000fc6000b0f140f */
[----:B------:R-:W-:Y:S02]  /*1910*/  @P3 DSETP.GEU.AND P6, PT, |R26|, R10, PT ;  /* 0x0000000a1a00322a */ /* 0x000fe40003fce200 */
[----:B------:R0:W4:Y:S01]  /*1920*/  @P3 LDG.E R23, desc[UR26][R14.64] ;  /* 0x0000001a0e173981 */ /* 0x000122000c1e1900 */
[----:B------:R-:W-:Y:S01]  /*1930*/  MOV R10, UR29 ;  /* 0x0000001d000a7c02 */ /* 0x000fe20008000f00 */
[----:B--2---:R-:W-:Y:S01]  /*1940*/  @!P1 FMUL R5, R5, 1.175494350822287508e-38 ;  /* 0x0080000005059820 */ /* 0x004fe20000400000 */
[----:B------:R-:W-:Y:S01]  /*1950*/  IMAD.U32 R11, RZ, RZ, UR14 ;  /* 0x0000000eff0b7e24 */ /* 0x000fe2000f8e00ff */
[----:B------:R-:W-:Y:S02]  /*1960*/  PLOP3.LUT P1, PT, PT, PT, PT, 0x80, 0x8 ;  /* 0x000000000008781c */ /* 0x000fe40003f2f070 */
[----:B------:R-:W-:Y:S01]  /*1970*/  @P3 PLOP3.LUT P1, PT, P6, PT, PT, 0x80, 0x8 ;  /* 0x000000000008381c */ /* 0x000fe2000372f070 */
[----:B------:R-:W-:Y:S01]  /*1980*/  @P2 DSETP.GEU.AND P6, PT, |R18|, R6, PT ;  /* 0x000000061200222a */ /* 0x000fe20003fce200 */
[----:B------:R-:W-:Y:S01]  /*1990*/  MOV R21, RZ ;  /* 0x000000ff00157202 */ /* 0x000fe20000000f00 */
[--C-:B------:R-:W-:Y:S01]  /*19a0*/  IMAD.WIDE R6, R3, 0x4, R10.reuse ;  /* 0x0000000403067825 */ /* 0x100fe200078e020a */
[----:B0-----:R0:W1:Y:S04]  /*19b0*/  @P3 F2F.F32.F64 R14, R26 ;  /* 0x0000001a000e3310 */ /* 0x0010680000301000 */
[----:B------:R2:W5:Y:S01]  /*19c0*/  @P5 LDG.E R21, desc[UR26][R6.64] ;  /* 0x0000001a06155981 */ /* 0x000562000c1e1900 */
[----:B0-----:R-:W-:Y:S01]  /*19d0*/  CS2R R26, SRZ ;  /* 0x00000000001a7805 */ /* 0x001fe2000001ff00 */
[----:B--2---:R-:W-:-:S05]  /*19e0*/  IMAD.WIDE R6, R0, 0x4, R10 ;  /* 0x0000000400067825 */ /* 0x004fca00078e020a */
[----:B------:R0:W2:Y:S01]  /*19f0*/  @P2 LDG.E R26, desc[UR26][R6.64] ;  /* 0x0000001a061a2981 */ /* 0x0000a2000c1e1900 */
[----:B------:R-:W0:Y:S01]  /*1a00*/  @P5 F2F.F32.F64 R16, R16 ;  /* 0x0000001000105310 */ /* 0x000e220000301000 */
[----:B------:R-:W-:Y:S01]  /*1a10*/  @P3 MOV R27, R5 ;  /* 0x00000005001b3202 */ /* 0x000fe20000000f00 */
[----:B------:R-:W-:Y:S02]  /*1a20*/  HFMA2 R5, -RZ, RZ, 0, 0 ;  /* 0x00000000ff057431 */ /* 0x000fe400000001ff */
[----:B-1----:R-:W-:Y:S01]  /*1a30*/  @!P1 FMUL R14, R14, 1.175494350822287508e-38 ;  /* 0x008000000e0e9820 */ /* 0x002fe20000400000 */
[----:B------:R-:W-:-:S03]  /*1a40*/  HFMA2 R15, -RZ, RZ, 0, 0 ;  /* 0x00000000ff0f7431 */ /* 0x000fc600000001ff */
[----:B------:R-:W-:Y:S01]  /*1a50*/  @P3 IMAD.MOV.U32 R5, RZ, RZ, R14 ;  /* 0x000000ffff053224 */ /* 0x000fe200078e000e */
[----:B0-----:R-:W-:Y:S02]  /*1a60*/  @P4 MOV R6, 0xf0000000 ;  /* 0xf000000000064802 */ /* 0x001fe40000000f00 */
[----:B------:R-:W-:Y:S01]  /*1a70*/  @P4 MOV R7, 0x380fffff ;  /* 0x380fffff00074802 */ /* 0x000fe20000000f00 */
[----:B------:R-:W-:Y:S02]  /*1a80*/  @P5 IMAD.MOV.U32 R15, RZ, RZ, R22 ;  /* 0x000000ffff0f5224 */ /* 0x000fe400078e0016 */
[----:B------:R-:W-:Y:S02]  /*1a90*/  HFMA2 R14, -RZ, RZ, 0, 0 ;  /* 0x00000000ff0e7431 */ /* 0x000fe400000001ff */
[----:B------:R-:W-:Y:S01]  /*1aa0*/  IMAD.MOV.U32 R22, RZ, RZ, 0x4 ;  /* 0x00000004ff167424 */ /* 0x000fe200078e00ff */
[----:B------:R-:W0:Y:S01]  /*1ab0*/  @P2 F2F.F32.F64 R18, R18 ;  /* 0x0000001200122310 */ /* 0x000e220000301000 */
[----:B------:R-:W-:Y:S01]  /*1ac0*/  @!P0 FMUL R16, R16, 1.175494350822287508e-38 ;  /* 0x0080000010108820 */ /* 0x000fe20000400000 */
[----:B------:R-:W-:Y:S01]  /*1ad0*/  PLOP3.LUT P0, PT, PT, PT, PT, 0x80, 0x8 ;  /* 0x000000000008781c */ /* 0x000fe20003f0f070 */
[----:B------:R-:W-:Y:S01]  /*1ae0*/  @P4 DSETP.GEU.AND P1, PT, |R24|, R6, PT ;  /* 0x000000061800422a */ /* 0x000fe20003f2e200 */
[----:B------:R-:W-:Y:S01]  /*1af0*/  @P2 PLOP3.LUT P0, PT, P6, PT, PT, 0x80, 0x8 ;  /* 0x000000000008281c */ /* 0x000fe2000370f070 */
[----:B------:R-:W-:-:S03]  /*1b00*/  @P5 IMAD.MOV.U32 R14, RZ, RZ, R16 ;  /* 0x000000ffff0e5224 */ /* 0x000fc600078e0010 */
[----:B------:R1:W-:Y:S01]  /*1b10*/  @P4 F2F.F32.F64 R17, R24 ;  /* 0x0000001800114310 */ /* 0x0003e20000301000 */
[----:B------:R-:W-:Y:S01]  /*1b20*/  FFMA.FTZ R16, R5, UR19, R27 ;  /* 0x0000001305107c23 */ /* 0x000fe2000801001b */
[----:B-1----:R-:W-:Y:S01]  /*1b30*/  IMAD.WIDE R24, R0, R22, UR8 ;  /* 0x0000000800187e25 */ /* 0x002fe2000f8e0216 */
[----:B------:R-:W-:-:S04]  /*1b40*/  MOV R22, RZ ;  /* 0x000000ff00167202 */ /* 0x000fc80000000f00 */
[----:B------:R1:W5:Y:S01]  /*1b50*/  @P2 LDG.E R29, desc[UR26][R24.64] ;  /* 0x0000001a181d2981 */ /* 0x000362000c1e1900 */
[----:B------:R-:W-:Y:S01]  /*1b60*/  PLOP3.LUT P5, PT, PT, PT, PT, 0x80, 0x8 ;  /* 0x000000000008781c */ /* 0x000fe20003faf070 */
[----:B0-----:R-:W-:Y:S01]  /*1b70*/  @!P0 FMUL R18, R18, 1.175494350822287508e-38 ;  /* 0x0080000012128820 */ /* 0x001fe20000400000 */
[----:B------:R-:W-:Y:S01]  /*1b80*/  @P4 PLOP3.LUT P5, PT, P1, PT, PT, 0x80, 0x8 ;  /* 0x000000000008481c */ /* 0x000fe20000faf070 */
[----:B-1----:R-:W-:Y:S01]  /*1b90*/  FMUL.FTZ R25, R16, UR18 ;  /* 0x0000001210197c20 */ /* 0x002fe20008410000 */
[----:B------:R-:W-:Y:S02]  /*1ba0*/  PLOP3.LUT P1, PT, PT, PT, PT, 0x80, 0x8 ;  /* 0x000000000008781c */ /* 0x000fe40003f2f070 */
[----:B------:R-:W-:Y:S02]  /*1bb0*/  MOV R19, RZ ;  /* 0x000000ff00137202 */ /* 0x000fe40000000f00 */
[----:B------:R-:W-:Y:S01]  /*1bc0*/  @P2 MOV R19, R20 ;  /* 0x0000001400132202 */ /* 0x000fe20000000f00 */
[----:B------:R-:W-:Y:S01]  /*1bd0*/  IMAD.MOV.U32 R20, RZ, RZ, RZ ;  /* 0x000000ffff147224 */ /* 0x000fe200078e00ff */
[----:B------:R-:W-:-:S05]  /*1be0*/  @P2 MOV R20, R18 ;  /* 0x0000001200142202 */ /* 0x000fca0000000f00 */
[----:B------:R-:W-:Y:S01]  /*1bf0*/  FFMA.FTZ R19, R20, UR19, R19 ;  /* 0x0000001314137c23 */ /* 0x000fe20008010013 */
[----:B------:R-:W-:Y:S01]  /*1c00*/  HFMA2 R27, -RZ, RZ, 0, 0 ;  /* 0x00000000ff1b7431 */ /* 0x000fe200000001ff */
[----:B---3--:R-:W-:Y:S01]  /*1c10*/  @P4 DSETP.GEU.AND P6, PT, |R8|, R6, PT ;  /* 0x000000060800422a */ /* 0x008fe20003fce200 */
[--C-:B------:R-:W-:Y:S01]  /*1c20*/  IMAD.WIDE R6, R2, 0x4, R10.reuse ;  /* 0x0000000402067825 */ /* 0x100fe200078e020a */
[----:B------:R-:W0:Y:S04]  /*1c30*/  @P4 F2F.F32.F64 R8, R8 ;  /* 0x0000000800084310 */ /* 0x000e280000301000 */
[----:B------:R1:W3:Y:S01]  /*1c40*/  @P3 LDG.E R22, desc[UR26][R6.64] ;  /* 0x0000001a06163981 */ /* 0x0002e2000c1e1900 */
[----:B------:R-:W-:Y:S01]  /*1c50*/  @P4 PLOP3.LUT P1, PT, P6, PT, PT, 0x80, 0x8 ;  /* 0x000000000008481c */ /* 0x000fe2000372f070 */
[----:B------:R-:W-:-:S04]  /*1c60*/  IMAD.WIDE R10, R4, 0x4, R10 ;  /* 0x00000004040a7825 */ /* 0x000fc800078e020a */
[----:B-1----:R-:W-:-:S04]  /*1c70*/  FMUL.FTZ R6, R16, R25 ;  /* 0x0000001910067220 */ /* 0x002fc80000410000 */
[----:B----4-:R-:W-:Y:S01]  /*1c80*/  FFMA.FTZ R6, R23, UR21, R6 ;  /* 0x0000001517067c23 */ /* 0x010fe20008010006 */
[----:B------:R-:W-:Y:S02]  /*1c90*/  IMAD.MOV.U32 R23, RZ, RZ, RZ ;  /* 0x000000ffff177224 */ /* 0x000fe400078e00ff */
[----:B------:R-:W-:-:S04]  /*1ca0*/  HFMA2 R7, -RZ, RZ, 0, 0 ;  /* 0x00000000ff077431 */ /* 0x000fc800000001ff */
[----:B------:R-:W4:Y:S01]  /*1cb0*/  @P4 LDG.E R23, desc[UR26][R10.64] ;  /* 0x0000001a0a174981 */ /* 0x000f22000c1e1900 */
[----:B0-----:R-:W-:Y:S01]  /*1cc0*/  @!P1 FMUL R8, R8, 1.175494350822287508e-38 ;  /* 0x0080000008089820 */ /* 0x001fe20000400000 */
[----:B------:R-:W-:-:S03]  /*1cd0*/  FMUL.FTZ R9, R19, UR15 ;  /* 0x0000000f13097c20 */ /* 0x000fc60008410000 */
[----:B------:R-:W-:Y:S02]  /*1ce0*/  @P4 IMAD.MOV.U32 R7, RZ, RZ, R8 ;  /* 0x000000ffff074224 */ /* 0x000fe400078e0008 */
[----:B------:R-:W-:-:S04]  /*1cf0*/  FMUL.FTZ R8, R19, UR18 ;  /* 0x0000001213087c20 */ /* 0x000fc80008410000 */
[----:B------:R-:W-:Y:S01]  /*1d00*/  FMUL.FTZ R24, R19, R8 ;  /* 0x0000000813187220 */ /* 0x000fe20000410000 */
[----:B--2---:R-:W-:Y:S01]  /*1d10*/  FFMA.FTZ R26, R26, UR20, R9 ;  /* 0x000000141a1a7c23 */ /* 0x004fe20008010009 */
[----:B------:R-:W-:-:S05]  /*1d20*/  MOV R9, 0x4 ;  /* 0x0000000400097802 */ /* 0x000fca0000000f00 */
[----:B------:R-:W-:-:S05]  /*1d30*/  IMAD.WIDE R8, R4, R9, UR8 ;  /* 0x0000000804087e25 */ /* 0x000fca000f8e0209 */
[----:B------:R-:W2:Y:S01]  /*1d40*/  @P4 LDG.E R27, desc[UR26][R8.64] ;  /* 0x0000001a081b4981 */ /* 0x000ea2000c1e1900 */
[----:B------:R-:W-:Y:S02]  /*1d50*/  HFMA2 R18, -RZ, RZ, 0, 0 ;  /* 0x00000000ff127431 */ /* 0x000fe400000001ff */
[----:B------:R-:W-:Y:S01]  /*1d60*/  @!P5 FMUL R17, R17, 1.175494350822287508e-38 ;  /* 0x008000001111d820 */ /* 0x000fe20000400000 */
[----:B------:R-:W-:-:S04]  /*1d70*/  FFMA.FTZ R15, R14, UR19, R15 ;  /* 0x000000130e0f7c23 */ /* 0x000fc8000801000f */
[----:B------:R-:W-:Y:S01]  /*1d80*/  @P4 MOV R18, R17 ;  /* 0x0000001100124202 */ /* 0x000fe20000000f00 */
[----:B------:R-:W-:Y:S01]  /*1d90*/  FMUL.FTZ R17, R16, UR15 ;  /* 0x0000000f10117c20 */ /* 0x000fe20008410000 */
[----:B------:R-:W-:-:S03]  /*1da0*/  FMUL.FTZ R16, R15, UR15 ;  /* 0x0000000f0f107c20 */ /* 0x000fc60008410000 */
[----:B------:R-:W-:Y:S01]  /*1db0*/  FFMA.FTZ R18, R7, UR19, R18 ;  /* 0x0000001307127c23 */ /* 0x000fe20008010012 */
[----:B-----5:R-:W-:-:S03]  /*1dc0*/  FFMA.FTZ R21, R21, UR20, R16 ;  /* 0x0000001415157c23 */ /* 0x020fc60008010010 */
[----:B------:R-:W-:Y:S01]  /*1dd0*/  FMUL.FTZ R16, R18, UR15 ;  /* 0x0000000f12107c20 */ /* 0x000fe20008410000 */
[----:B------:R-:W-:Y:S01]  /*1de0*/  ISETP.LT.U32.AND P0, PT, R3, UR10, PT ;  /* 0x0000000a03007c0c */ /* 0x000fe2000bf01070 */
[----:B------:R-:W-:Y:S01]  /*1df0*/  BSSY.RECONVERGENT B0, `(.L_x_302) ;  /* 0x0000024000007945 */ /* 0x000fe20003800200 */
[----:B------:R-:W-:Y:S01]  /*1e00*/  FFMA.FTZ R29, R29, UR21, R24 ;  /* 0x000000151d1d7c23 */ /* 0x000fe20008010018 */
[----:B------:R-:W-:-:S04]  /*1e10*/  FMUL.FTZ R24, R15, UR18 ;  /* 0x000000120f187c20 */ /* 0x000fc80008410000 */
[----:B------:R-:W-:-:S04]  /*1e20*/  FMUL.FTZ R15, R15, R24 ;  /* 0x000000180f0f7220 */ /* 0x000fc80000410000 */
[----:B------:R-:W-:Y:S01]  /*1e30*/  FFMA.FTZ R28, R28, UR21, R15 ;  /* 0x000000151c1c7c23 */ /* 0x000fe2000801000f */
[----:B---3--:R-:W-:Y:S01]  /*1e40*/  FFMA.FTZ R22, R22, UR20, R17 ;  /* 0x0000001416167c23 */ /* 0x008fe20008010011 */
[----:B------:R-:W-:-:S04]  /*1e50*/  FMUL.FTZ R17, R18, UR18 ;  /* 0x0000001212117c20 */ /* 0x000fc80008410000 */
[----:B------:R-:W-:Y:S01]  /*1e60*/  FMUL.FTZ R18, R18, R17 ;  /* 0x0000001112127220 */ /* 0x000fe20000410000 */
[----:B------:R-:W-:Y:S02]  /*1e70*/  IMAD.U32 R17, RZ, RZ, UR11 ;  /* 0x0000000bff117e24 */ /* 0x000fe4000f8e00ff */
[----:B----4-:R-:W-:Y:S01]  /*1e80*/  FFMA.FTZ R23, R23, UR20, R16 ;  /* 0x0000001417177c23 */ /* 0x010fe20008010010 */
[----:B------:R-:W-:-:S04]  /*1e90*/  SHF.R.S32.HI R16, RZ, 0x1f, R3 ;  /* 0x0000001fff107819 */ /* 0x000fc80000011403 */
[----:B------:R-:W-:Y:S01]  /*1ea0*/  ISETP.GT.AND.EX P0, PT, R17, R16, PT, P0 ;  /* 0x000000101100720c */ /* 0x000fe20003f04300 */
[----:B--2---:R-:W-:-:S12]  /*1eb0*/  FFMA.FTZ R27, R27, UR21, R18 ;  /* 0x000000151b1b7c23 */ /* 0x004fd80008010012 */
[----:B------:R-:W-:Y:S05]  /*1ec0*/  @!P0 BRA `(.L_x_303) ;  /* 0x0000000000588947 */ /* 0x000fea0003800000 */
[----:B------:R-:W0:Y:S08]  /*1ed0*/  MUFU.RCP R15, UR22 ;  /* 0x00000016000f7d08 */ /* 0x000e300008001000 */
[----:B------:R-:W1:Y:S01]  /*1ee0*/  MUFU.RCP R18, UR30 ;  /* 0x0000001e00127d08 */ /* 0x000e620008001000 */
[----:B0-----:R-:W-:-:S07]  /*1ef0*/  FMUL.FTZ R15, R28, R15 ;  /* 0x0000000f1c0f7220 */ /* 0x001fce0000410000 */
[----:B------:R-:W0:Y:S01]  /*1f00*/  MUFU.SQRT R15, R15 ;  /* 0x0000000f000f7308 */ /* 0x000e220000002000 */
[----:B-1----:R-:W-:Y:S01]  /*1f10*/  FMUL.FTZ R18, R21, R18 ;  /* 0x0000001215127220 */ /* 0x002fe20000410000 */
[----:B0-----:R-:W-:Y:S01]  /*1f20*/  FADD.FTZ R17, R15, UR23 ;  /* 0x000000170f117e21 */ /* 0x001fe20008010000 */
[----:B------:R-:W-:-:S05]  /*1f30*/  SHF.L.U64.HI R15, R3, 0x2, R16 ;  /* 0x00000002030f7819 */ /* 0x000fca0000010210 */
[----:B------:R-:W0:Y:S02]  /*1f40*/  MUFU.RCP R17, R17 ;  /* 0x0000001100117308 */ /* 0x000e240000001000 */
[----:B0-----:R-:W-:Y:S01]  /*1f50*/  FMUL.FTZ R19, R18, R17 ;  /* 0x0000001112137220 */ /* 0x001fe20000410000 */
[----:B------:R-:W-:-:S03]  /*1f60*/  LEA R18, P0, R3, UR28, 0x3 ;  /* 0x0000001c03127c11 */ /* 0x000fc6000f8018ff */
[----:B------:R-:W-:Y:S01]  /*1f70*/  FFMA.FTZ R19, -R19, UR31, R14 ;  /* 0x0000001f13137c23 */ /* 0x000fe2000801010e */
[----:B------:R-:W-:-:S03]  /*1f80*/  SHF.L.U32 R14, R3, 0x2, RZ ;  /* 0x00000002030e7819 */ /* 0x000fc600000006ff */
[----:B------:R-:W-:Y:S01]  /*1f90*/  FMUL.FTZ R24, R19, 1 ;  /* 0x3f80000013187820 */ /* 0x000fe20000410000 */
[----:B------:R-:W-:Y:S02]  /*1fa0*/  LEA.HI.X R19, R3, UR12, R16, 0x3, P0 ;  /* 0x0000000c03137c11 */ /* 0x000fe400080f1c10 */
[C---:B------:R-:W-:Y:S02]  /*1fb0*/  IADD3 R16, P0, PT, R14.reuse, UR29, RZ ;  /* 0x0000001d0e107c10 */ /* 0x040fe4000ff1e0ff */
[----:B------:R-:W-:Y:S01]  /*1fc0*/  IADD3 R14, P1, PT, R14, UR8, RZ ;  /* 0x000000080e0e7c10 */ /* 0x000fe2000ff3e0ff */
[----:B------:R-:W0:Y:S01]  /*1fd0*/  F2F.F64.F32 R24, R24 ;  /* 0x0000001800187310 */ /* 0x000e220000201800 */
[C---:B------:R-:W-:Y:S02]  /*1fe0*/  IADD3.X R17, PT, PT, R15.reuse, UR14, RZ, P0, !PT ;  /* 0x0000000e0f117c10 */ /* 0x040fe400087fe4ff */
[----:B------:R-:W-:Y:S01]  /*1ff0*/  IADD3.X R15, PT, PT, R15, UR9, RZ, P1, !PT ;  /* 0x000000090f0f7c10 */ /* 0x000fe20008ffe4ff */
[----:B0-----:R0:W-:Y:S04]  /*2000*/  STG.E.64 desc[UR26][R18.64], R24 ;  /* 0x0000001812007986 */ /* 0x0011e8000c101b1a */
[----:B------:R0:W-:Y:S04]  /*2010*/  STG.E desc[UR26][R16.64], R21 ;  /* 0x0000001510007986 */ /* 0x0001e8000c10191a */
[----:B------:R0:W-:Y:S02]  /*2020*/  STG.E desc[UR26][R14.64], R28 ;  /* 0x0000001c0e007986 */ /* 0x0001e4000c10191a */
.L_x_303:
[----:B------:R-:W-:Y:S05]  /*2030*/  BSYNC.RECONVERGENT B0 ;  /* 0x0000000000007941 */ /* 0x000fea0003800200 */
.L_x_302:
[----:B------:R-:W-:Y:S01]  /*2040*/  BSSY.RECONVERGENT B0, `(.L_x_304) ;  /* 0x0000018000007945 */ /* 0x000fe20003800200 */
[----:B0-----:R-:W-:Y:S01]  /*2050*/  MOV R14, UR28 ;  /* 0x0000001c000e7c02 */ /* 0x001fe20008000f00 */
[----:B------:R-:W-:Y:S01]  /*2060*/  IMAD.U32 R15, RZ, RZ, UR12 ;  /* 0x0000000cff0f7e24 */ /* 0x000fe2000f8e00ff */
[----:B------:R-:W-:Y:S02]  /*2070*/  MOV R16, UR29 ;  /* 0x0000001d00107c02 */ /* 0x000fe40008000f00 */
[----:B------:R-:W-:Y:S01]  /*2080*/  MOV R17, UR14 ;  /* 0x0000000e00117c02 */ /* 0x000fe20008000f00 */
[----:B------:R-:W-:Y:S06]  /*2090*/  @!P2 BRA `(.L_x_305) ;  /* 0x000000000048a947 */ /* 0x000fec0003800000 */
[----:B------:R-:W0:Y:S08]  /*20a0*/  MUFU.RCP R18, UR22 ;  /* 0x0000001600127d08 */ /* 0x000e300008001000 */
[----:B------:R-:W1:Y:S01]  /*20b0*/  MUFU.RCP R25, UR30 ;  /* 0x0000001e00197d08 */ /* 0x000e620008001000 */
[----:B0-----:R-:W-:-:S07]  /*20c0*/  FMUL.FTZ R21, R29, R18 ;  /* 0x000000121d157220 */ /* 0x001fce0000410000 */
[----:B------:R-:W0:Y:S01]  /*20d0*/  MUFU.SQRT R21, R21 ;  /* 0x0000001500157308 */ /* 0x000e220000002000 */
[----:B-1----:R-:W-:Y:S01]  /*20e0*/  FMUL.FTZ R18, R26, R25 ;  /* 0x000000191a127220 */ /* 0x002fe20000410000 */
[----:B------:R-:W-:-:S04]  /*20f0*/  IMAD.WIDE R24, R0, 0x8, R14 ;  /* 0x0000000800187825 */ /* 0x000fc800078e020e */
[----:B0-----:R-:W-:Y:S01]  /*2100*/  FADD.FTZ R28, R21, UR23 ;  /* 0x00000017151c7e21 */ /* 0x001fe20008010000 */
[----:B------:R-:W-:-:S03]  /*2110*/  IMAD.MOV.U32 R21, RZ, RZ, 0x4 ;  /* 0x00000004ff157424 */ /* 0x000fc600078e00ff */
[----:B------:R-:W0:Y:S02]  /*2120*/  MUFU.RCP R19, R28 ;  /* 0x0000001c00137308 */ /* 0x000e240000001000 */
[----:B0-----:R-:W-:-:S04]  /*2130*/  FMUL.FTZ R19, R18, R19 ;  /* 0x0000001312137220 */ /* 0x001fc80000410000 */
[----:B------:R-:W-:Y:S01]  /*2140*/  FFMA.FTZ R19, -R19, UR31, R20 ;  /* 0x0000001f13137c23 */ /* 0x000fe20008010114 */
[----:B------:R-:W-:-:S04]  /*2150*/  IMAD.WIDE R20, R0, R21, UR8 ;  /* 0x0000000800147e25 */ /* 0x000fc8000f8e0215 */
[----:B------:R-:W-:-:S06]  /*2160*/  FMUL.FTZ R19, R19, 1 ;  /* 0x3f80000013137820 */ /* 0x000fcc0000410000 */
[----:B------:R-:W0:Y:S02]  /*2170*/  F2F.F64.F32 R18, R19 ;  /* 0x0000001300127310 */ /* 0x000e240000201800 */
[----:B0-----:R0:W-:Y:S02]  /*2180*/  STG.E.64 desc[UR26][R24.64], R18 ;  /* 0x0000001218007986 */ /* 0x0011e4000c101b1a */
[----:B0-----:R-:W-:-:S05]  /*2190*/  IMAD.WIDE R18, R0, 0x4, R16 ;  /* 0x0000000400127825 */ /* 0x001fca00078e0210 */
[----:B------:R0:W-:Y:S04]  /*21a0*/  STG.E desc[UR26][R18.64], R26 ;  /* 0x0000001a12007986 */ /* 0x0001e8000c10191a */
[----:B------:R0:W-:Y:S02]  /*21b0*/  STG.E desc[UR26][R20.64], R29 ;  /* 0x0000001d14007986 */ /* 0x0001e4000c10191a */
.L_x_305:
[----:B------:R-:W-:Y:S05]  /*21c0*/  BSYNC.RECONVERGENT B0 ;  /* 0x0000000000007941 */ /* 0x000fea0003800200 */
.L_x_304:
[----:B------:R-:W-:Y:S04]  /*21d0*/  BSSY.RECONVERGENT B0, `(.L_x_306) ;  /* 0x0000014000007945 */ /* 0x000fe80003800200 */
[----:B------:R-:W-:Y:S05]  /*21e0*/  @!P3 BRA `(.L_x_307) ;  /* 0x000000000048b947 */ /* 0x000fea0003800000 */
[----:B0-----:R-:W0:Y:S01]  /*21f0*/  MUFU.RCP R19, UR22 ;  /* 0x0000001600137d08 */ /* 0x001e220008001000 */
[----:B------:R-:W-:-:S04]  /*2200*/  IMAD.WIDE R14, R2, 0x8, R14 ;  /* 0x00000008020e7825 */ /* 0x000fc800078e020e */
[----:B------:R-:W-:-:S03]  /*2210*/  IMAD.WIDE R16, R2, 0x4, R16 ;  /* 0x0000000402107825 */ /* 0x000fc600078e0210 */
[----:B------:R-:W1:Y:S01]  /*2220*/  MUFU.RCP R21, UR30 ;  /* 0x0000001e00157d08 */ /* 0x000e620008001000 */
[----:B0-----:R-:W-:-:S07]  /*2230*/  FMUL.FTZ R20, R6, R19 ;  /* 0x0000001306147220 */ /* 0x001fce0000410000 */
[----:B------:R-:W0:Y:S01]  /*2240*/  MUFU.SQRT R20, R20 ;  /* 0x0000001400147308 */ /* 0x000e220000002000 */
[----:B-1----:R-:W-:Y:S01]  /*2250*/  FMUL.FTZ R18, R22, R21 ;  /* 0x0000001516127220 */ /* 0x002fe20000410000 */
[----:B------:R-:W-:Y:S01]  /*2260*/  MOV R21, 0x4 ;  /* 0x0000000400157802 */ /* 0x000fe20000000f00 */
[----:B0-----:R-:W-:-:S04]  /*2270*/  FADD.FTZ R24, R20, UR23 ;  /* 0x0000001714187e21 */ /* 0x001fc80008010000 */
[----:B------:R-:W-:Y:S01]  /*2280*/  IMAD.WIDE R20, R2, R21, UR8 ;  /* 0x0000000802147e25 */ /* 0x000fe2000f8e0215 */
[----:B------:R-:W0:Y:S03]  /*2290*/  MUFU.RCP R19, R24 ;  /* 0x0000001800137308 */ /* 0x000e260000001000 */
[----:B0-----:R-:W-:-:S04]  /*22a0*/  FMUL.FTZ R18, R18, R19 ;  /* 0x0000001312127220 */ /* 0x001fc80000410000 */
[----:B------:R-:W-:-:S04]  /*22b0*/  FFMA.FTZ R18, -R18, UR31, R5 ;  /* 0x0000001f12127c23 */ /* 0x000fc80008010105 */
[----:B------:R-:W-:-:S06]  /*22c0*/  FMUL.FTZ R18, R18, 1 ;  /* 0x3f80000012127820 */ /* 0x000fcc0000410000 */
[----:B------:R-:W0:Y:S02]  /*22d0*/  F2F.F64.F32 R18, R18 ;  /* 0x0000001200127310 */ /* 0x000e240000201800 */
[----:B0-----:R1:W-:Y:S04]  /*22e0*/  STG.E.64 desc[UR26][R14.64], R18 ;  /* 0x000000120e007986 */ /* 0x0013e8000c101b1a */
[----:B------:R1:W-:Y:S04]  /*22f0*/  STG.E desc[UR26][R16.64], R22 ;  /* 0x0000001610007986 */ /* 0x0003e8000c10191a */
[----:B------:R1:W-:Y:S02]  /*2300*/  STG.E desc[UR26][R20.64], R6 ;  /* 0x0000000614007986 */ /* 0x0003e4000c10191a */
.L_x_307:
[----:B------:R-:W-:Y:S05]  /*2310*/  BSYNC.RECONVERGENT B0 ;  /* 0x0000000000007941 */ /* 0x000fea0003800200 */
.L_x_306:
[----:B------:R-:W-:Y:S04]  /*2320*/  BSSY.RECONVERGENT B0, `(.L_x_308) ;  /* 0x0000010000007945 */ /* 0x000fe80003800200 */
[----:B------:R-:W-:Y:S05]  /*2330*/  @!P4 BRA `(.L_x_309) ;  /* 0x000000000038c947 */ /* 0x000fea0003800000 */
[----:B-1----:R-:W1:Y:S02]  /*2340*/  MUFU.RCP R6, UR22 ;  /* 0x0000001600067d08 */ /* 0x002e640008001000 */
[----:B-1----:R-:W-:-:S06]  /*2350*/  FMUL.FTZ R5, R27, R6 ;  /* 0x000000061b057220 */ /* 0x002fcc0000410000 */
[----:B------:R-:W1:Y:S08]  /*2360*/  MUFU.RCP R6, UR30 ;  /* 0x0000001e00067d08 */ /* 0x000e700008001000 */
[----:B------:R-:W2:Y:S01]  /*2370*/  MUFU.SQRT R5, R5 ;  /* 0x0000000500057308 */ /* 0x000ea20000002000 */
[----:B-1----:R-:W-:Y:S01]  /*2380*/  FMUL.FTZ R6, R23, R6 ;  /* 0x0000000617067220 */ /* 0x002fe20000410000 */
[----:B--2---:R-:W-:-:S06]  /*2390*/  FADD.FTZ R14, R5, UR23 ;  /* 0x00000017050e7e21 */ /* 0x004fcc0008010000 */
[----:B------:R-:W1:Y:S02]  /*23a0*/  MUFU.RCP R15, R14 ;  /* 0x0000000e000f7308 */ /* 0x000e640000001000 */
[----:B-1----:R-:W-:-:S04]  /*23b0*/  FMUL.FTZ R6, R6, R15 ;  /* 0x0000000f06067220 */ /* 0x002fc80000410000 */
[----:B------:R-:W-:-:S04]  /*23c0*/  FFMA.FTZ R6, -R6, UR31, R7 ;  /* 0x0000001f06067c23 */ /* 0x000fc80008010107 */
[----:B------:R-:W-:-:S06]  /*23d0*/  FMUL.FTZ R6, R6, 1 ;  /* 0x3f80000006067820 */ /* 0x000fcc0000410000 */
[----:B------:R-:W1:Y:S02]  /*23e0*/  F2F.F64.F32 R6, R6 ;  /* 0x0000000600067310 */ /* 0x000e640000201800 */
[----:B-1----:R2:W-:Y:S04]  /*23f0*/  STG.E.64 desc[UR26][R12.64], R6 ;  /* 0x000000060c007986 */ /* 0x0025e8000c101b1a */
[----:B------:R2:W-:Y:S04]  /*2400*/  STG.E desc[UR26][R10.64], R23 ;  /* 0x000000170a007986 */ /* 0x0005e8000c10191a */
[----:B------:R2:W-:Y:S02]  /*2410*/  STG.E desc[UR26][R8.64], R27 ;  /* 0x0000001b08007986 */ /* 0x0005e4000c10191a */
.L_x_309:
[----:B------:R-:W-:Y:S05]  /*2420*/  BSYNC.RECONVERGENT B0 ;  /* 0x0000000000007941 */ /* 0x000fea0003800200 */
.L_x_308:
        /* <DEDUP_REMOVED lines=10> */
.L_x_311:
        /* <DEDUP_REMOVED lines=11> */
.L_x_335:


//--------------------- .nv.shared.reserved.0     --------------------------
	.section	.nv.shared.reserved.0,"aw",@nobits
	.weak		__nv_reservedSMEM_offset_0_alias
	.size		__nv_reservedSMEM_offset_0_alias, 0, 64
	.other		__nv_reservedSMEM_offset_0_alias,@"STO_CUDA_RESERVED_SHARED STV_DEFAULT"
__nv_reservedSMEM_offset_0_alias:
	.zero		0
	.zero		64


//--------------------- .nv.global                --------------------------
	.section	.nv.global,"aw",@nobits
.nv.global:
	.type		_ZN51_INTERNAL_acfb3b0d_20_multi_tensor_adam_cu_6ae6a0ff4cuda3std3__48in_placeE,@object
	.size		_ZN51_INTERNAL_acfb3b0d_20_multi_tensor_adam_cu_6ae6a0ff4cuda3std3__48in_placeE,(_ZN51_INTERNAL_acfb3b0d_20_multi_tensor_adam_cu_6ae6a0ff4cuda3std6ranges3__45__cpo8distanceE - _ZN51_INTERNAL_acfb3b0d_20_multi_tensor_adam_cu_6ae6a0ff4cuda3std3__48in_placeE)
_ZN51_INTERNAL_acfb3b0d_20_multi_tensor_adam_cu_6ae6a0ff4cuda3std3__48in_placeE:
	.zero		1
	.type		_ZN51_INTERNAL_acfb3b0d_20_multi_tensor_adam_cu_6ae6a0ff4cuda3std6ranges3__45__cpo8distanceE,@object
	.size		_ZN51_INTERNAL_acfb3b0d_20_multi_tensor_adam_cu_6ae6a0ff4cuda3std6ranges3__45__cpo8distanceE,(_ZN51_INTERNAL_acfb3b0d_20_multi_tensor_adam_cu_6ae6a0ff4cuda3std3__45__cpo6cbeginE - _ZN51_INTERNAL_acfb3b0d_20_multi_tensor_adam_cu_6ae6a0ff4cuda3std6ranges3__45__cpo8distanceE)
_ZN51_INTERNAL_acfb3b0d_20_multi_tensor_adam_cu_6ae6a0ff4cuda3std6ranges3__45__cpo8distanceE:
	.zero		1
	.type		_ZN51_INTERNAL_acfb3b0d_20_multi_tensor_adam_cu_6ae6a0ff4cuda3std3__45__cpo6cbeginE,@object
	.size		_ZN51_INTERNAL_acfb3b0d_20_multi_tensor_adam_cu_6ae6a0ff4cuda3std3__45__cpo6cbeginE,(_ZN51_INTERNAL_acfb3b0d_20_multi_tensor_adam_cu_6ae6a0ff4cuda3std6ranges3__45__cpo7advanceE - _ZN51_INTERNAL_acfb3b0d_20_multi_tensor_adam_cu_6ae6a0ff4cuda3std3__45__cpo6cbeginE)
_ZN51_INTERNAL_acfb3b0d_20_multi_tensor_adam_cu_6ae6a0ff4cuda3std3__45__cpo6cbeginE:
	.zero		1
	.type		_ZN51_INTERNAL_acfb3b0d_20_multi_tensor_adam_cu_6ae6a0ff4cuda3std6ranges3__45__cpo7advanceE,@object
	.size		_ZN51_INTERNAL_acfb3b0d_20_multi_tensor_adam_cu_6ae6a0ff4cuda3std6ranges3__45__cpo7advanceE,(_ZN51_INTERNAL_acfb3b0d_20_multi_tensor_adam_cu_6ae6a0ff4cuda3std3__45__cpo7crbeginE - _ZN51_INTERNAL_acfb3b0d_20_multi_tensor_adam_cu_6ae6a0ff4cuda3std6ranges3__45__cpo7advanceE)
_ZN51_INTERNAL_acfb3b0d_20_multi_tensor_adam_cu_6ae6a0ff4cuda3std6ranges3__45__cpo7advanceE:
	.zero		1
	.type		_ZN51_INTERNAL_acfb3b0d_20_multi_tensor_adam_cu_6ae6a0ff4cuda3std3__45__cpo7crbeginE,@object
	.size		_ZN51_INTERNAL_acfb3b0d_20_multi_tensor_adam_cu_6ae6a0ff4cuda3std3__45__cpo7crbeginE,(_ZN51_INTERNAL_acfb3b0d_20_multi_tensor_adam_cu_6ae6a0ff4cuda3std6ranges3__45__cpo4dataE - _ZN51_INTERNAL_acfb3b0d_20_multi_tensor_adam_cu_6ae6a0ff4cuda3std3__45__cpo7crbeginE)
_ZN51_INTERNAL_acfb3b0d_20_multi_tensor_adam_cu_6ae6a0ff4cuda3std3__45__cpo7crbeginE:
	.zero		1
	.type		_ZN51_INTERNAL_acfb3b0d_20_multi_tensor_adam_cu_6ae6a0ff4cuda3std6ranges3__45__cpo4dataE,@object
	.size		_ZN51_INTERNAL_acfb3b0d_20_multi_tensor_adam_cu_6ae6a0ff4cuda3std6ranges3__45__cpo4dataE,(_ZN51_INTERNAL_acfb3b0d_20_multi_tensor_adam_cu_6ae6a0ff4cuda3std6ranges3__45__cpo5beginE - _ZN51_INTERNAL_acfb3b0d_20_multi_tensor_adam_cu_6ae6a0ff4cuda3std6ranges3__45__cpo4dataE)
_ZN51_INTERNAL_acfb3b0d_20_multi_tensor_adam_cu_6ae6a0ff4cuda3std6ranges3__45__cpo4dataE:
	.zero		1
	.type		_ZN51_INTERNAL_acfb3b0d_20_multi_tensor_adam_cu_6ae6a0ff4cuda3std6ranges3__45__cpo5beginE,@object
	.size		_ZN51_INTERNAL_acfb3b0d_20_multi_tensor_adam_cu_6ae6a0ff4cuda3std6ranges3__45__cpo5beginE,(_ZN51_INTERNAL_acfb3b0d_20_multi_tensor_adam_cu_6ae6a0ff4cuda3std3__453_GLOBAL__N__acfb3b0d_20_multi_tensor_adam_cu_6ae6a0ff6ignoreE - _ZN51_INTERNAL_acfb3b0d_20_multi_tensor_adam_cu_6ae6a0ff4cuda3std6ranges3__45__cpo5beginE)
_ZN51_INTERNAL_acfb3b0d_20_multi_tensor_adam_cu_6ae6a0ff4cuda3std6ranges3__45__cpo5beginE:
	.zero		1
	.type		_ZN51_INTERNAL_acfb3b0d_20_multi_tensor_adam_cu_6ae6a0ff4cuda3std3__453_GLOBAL__N__acfb3b0d_20_multi_tensor_adam_cu_6ae6a0ff6ignoreE,@object
	.size		_ZN51_INTERNAL_acfb3b0d_20_multi_tensor_adam_cu_6ae6a0ff4cuda3std3__453_GLOBAL__N__acfb3b0d_20_multi_tensor_adam_cu_6ae6a0ff6ignoreE,(_ZN51_INTERNAL_acfb3b0d_20_multi_tensor_adam_cu_6ae6a0ff4cuda3std6ranges3__45__cpo4sizeE - _ZN51_INTERNAL_acfb3b0d_20_multi_tensor_adam_cu_6ae6a0ff4cuda3std3__453_GLOBAL__N__acfb3b0d_20_multi_tensor_adam_cu_6ae6a0ff6ignoreE)
_ZN51_INTERNAL_acfb3b0d_20_multi_tensor_adam_cu_6ae6a0ff4cuda3std3__453_GLOBAL__N__acfb3b0d_20_multi_tensor_adam_cu_6ae6a0ff6ignoreE:
	.zero		1
	.type		_ZN51_INTERNAL_acfb3b0d_20_multi_tensor_adam_cu_6ae6a0ff4cuda3std6ranges3__45__cpo4sizeE,@object
	.size		_ZN51_INTERNAL_acfb3b0d_20_multi_tensor_adam_cu_6ae6a0ff4cuda3std6ranges3__45__cpo4sizeE,(_ZN51_INTERNAL_acfb3b0d_20_multi_tensor_adam_cu_6ae6a0ff4cuda3std3__45__cpo5beginE - _ZN51_INTERNAL_acfb3b0d_20_multi_tensor_adam_cu_6ae6a0ff4cuda3std6ranges3__45__cpo4sizeE)
_ZN51_INTERNAL_acfb3b0d_20_multi_tensor_adam_cu_6ae6a0ff4cuda3std6ranges3__45__cpo4sizeE:
	.zero		1
	.type		_ZN51_INTERNAL_acfb3b0d_20_multi_tensor_adam_cu_6ae6a0ff4cuda3std3__45__cpo5beginE,@object
	.size		_ZN51_INTERNAL_acfb3b0d_20_multi_tensor_adam_cu_6ae6a0ff4cuda3std3__45__cpo5beginE,(_ZN51_INTERNAL_acfb3b0d_20_multi_tensor_adam_cu_6ae6a0ff4cuda3std6ranges3__45__cpo6cbeginE - _ZN51_INTERNAL_acfb3b0d_20_multi_tensor_adam_cu_6ae6a0ff4cuda3std3__45__cpo5beginE)
_ZN51_INTERNAL_acfb3b0d_20_multi_tensor_adam_cu_6ae6a0ff4cuda3std3__45__cpo5beginE:
	.zero		1
	.type		_ZN51_INTERNAL_acfb3b0d_20_multi_tensor_adam_cu_6ae6a0ff4cuda3std6ranges3__45__cpo6cbeginE,@object
	.size		_ZN51_INTERNAL_acfb3b0d_20_multi_tensor_adam_cu_6ae6a0ff4cuda3std6ranges3__45__cpo6cbeginE,(_ZN51_INTERNAL_acfb3b0d_20_multi_tensor_adam_cu_6ae6a0ff4cuda3std3__45__cpo6rbeginE - _ZN51_INTERNAL_acfb3b0d_20_multi_tensor_adam_cu_6ae6a0ff4cuda3std6ranges3__45__cpo6cbeginE)
_ZN51_INTERNAL_acfb3b0d_20_multi_tensor_adam_cu_6ae6a0ff4cuda3std6ranges3__45__cpo6cbeginE:
	.zero		1
	.type		_ZN51_INTERNAL_acfb3b0d_20_multi_tensor_adam_cu_6ae6a0ff4cuda3std3__45__cpo6rbeginE,@object
	.size		_ZN51_INTERNAL_acfb3b0d_20_multi_tensor_adam_cu_6ae6a0ff4cuda3std3__45__cpo6rbeginE,(_ZN51_INTERNAL_acfb3b0d_20_multi_tensor_adam_cu_6ae6a0ff4cuda3std6ranges3__45__cpo4nextE - _ZN51_INTERNAL_acfb3b0d_20_multi_tensor_adam_cu_6ae6a0ff4cuda3std3__45__cpo6rbeginE)
_ZN51_INTERNAL_acfb3b0d_20_multi_tensor_adam_cu_6ae6a0ff4cuda3std3__45__cpo6rbeginE:
	.zero		1
	.type		_ZN51_INTERNAL_acfb3b0d_20_multi_tensor_adam_cu_6ae6a0ff4cuda3std6ranges3__45__cpo4nextE,@object
	.size		_ZN51_INTERNAL_acfb3b0d_20_multi_tensor_adam_cu_6ae6a0ff4cuda3std6ranges3__45__cpo4nextE,(_ZN51_INTERNAL_acfb3b0d_20_multi_tensor_adam_cu_6ae6a0ff4cuda3std6ranges3__45__cpo4swapE - _ZN51_INTERNAL_acfb3b0d_20_multi_tensor_adam_cu_6ae6a0ff4cuda3std6ranges3__45__cpo4nextE)
_ZN51_INTERNAL_acfb3b0d_20_multi_tensor_adam_cu_6ae6a0ff4cuda3std6ranges3__45__cpo4nextE:
	.zero		1
	.type		_ZN51_INTERNAL_acfb3b0d_20_multi_tensor_adam_cu_6ae6a0ff4cuda3std6ranges3__45__cpo4swapE,@object
	.size		_ZN51_INTERNAL_acfb3b0d_20_multi_tensor_adam_cu_6ae6a0ff4cuda3std6ranges3__45__cpo4swapE,(_ZN51_INTERNAL_acfb3b0d_20_multi_tensor_adam_cu_6ae6a0ff4cuda3std3__420unreachable_sentinelE - _ZN51_INTERNAL_acfb3b0d_20_multi_tensor_adam_cu_6ae6a0ff4cuda3std6ranges3__45__cpo4swapE)
_ZN51_INTERNAL_acfb3b0d_20_multi_tensor_adam_cu_6ae6a0ff4cuda3std6ranges3__45__cpo4swapE:
	.zero		1
	.type		_ZN51_INTERNAL_acfb3b0d_20_multi_tensor_adam_cu_6ae6a0ff4cuda3std3__420unreachable_sentinelE,@object
	.size		_ZN51_INTERNAL_acfb3b0d_20_multi_tensor_adam_cu_6ae6a0ff4cuda3std3__420unreachable_sentinelE,(_ZN51_INTERNAL_acfb3b0d_20_multi_tensor_adam_cu_6ae6a0ff6thrust24THRUST_300001_SM_1000_NS6system6detail10sequential3seqE - _ZN51_INTERNAL_acfb3b0d_20_multi_tensor_adam_cu_6ae6a0ff4cuda3std3__420unreachable_sentinelE)
_ZN51_INTERNAL_acfb3b0d_20_multi_tensor_adam_cu_6ae6a0ff4cuda3std3__420unreachable_sentinelE:
	.zero		1
	.type		_ZN51_INTERNAL_acfb3b0d_20_multi_tensor_adam_cu_6ae6a0ff6thrust24THRUST_300001_SM_1000_NS6system6detail10sequential3seqE,@object
	.size		_ZN51_INTERNAL_acfb3b0d_20_multi_tensor_adam_cu_6ae6a0ff6thrust24THRUST_300001_SM_1000_NS6system6detail10sequential3seqE,(_ZN51_INTERNAL_acfb3b0d_20_multi_tensor_adam_cu_6ae6a0ff4cuda3std3__45__cpo4cendE - _ZN51_INTERNAL_acfb3b0d_20_multi_tensor_adam_cu_6ae6a0ff6thrust24THRUST_300001_SM_1000_NS6system6detail10sequential3seqE)
_ZN51_INTERNAL_acfb3b0d_20_multi_tensor_adam_cu_6ae6a0ff6thrust24THRUST_300001_SM_1000_NS6system6detail10sequential3seqE:
	.zero		1
	.type		_ZN51_INTERNAL_acfb3b0d_20_multi_tensor_adam_cu_6ae6a0ff4cuda3std3__45__cpo4cendE,@object
	.size		_ZN51_INTERNAL_acfb3b0d_20_multi_tensor_adam_cu_6ae6a0ff4cuda3std3__45__cpo4cendE,(_ZN51_INTERNAL_acfb3b0d_20_multi_tensor_adam_cu_6ae6a0ff4cuda3std6ranges3__45__cpo9iter_swapE - _ZN51_INTERNAL_acfb3b0d_20_multi_tensor_adam_cu_6ae6a0ff4cuda3std3__45__cpo4cendE)
_ZN51_INTERNAL_acfb3b0d_20_multi_tensor_adam_cu_6ae6a0ff4cuda3std3__45__cpo4cendE:
	.zero		1
	.type		_ZN51_INTERNAL_acfb3b0d_20_multi_tensor_adam_cu_6ae6a0ff4cuda3std6ranges3__45__cpo9iter_swapE,@object
	.size		_ZN51_INTERNAL_acfb3b0d_20_multi_tensor_adam_cu_6ae6a0ff4cuda3std6ranges3__45__cpo9iter_swapE,(_ZN51_INTERNAL_acfb3b0d_20_multi_tensor_adam_cu_6ae6a0ff4cuda3std3__45__cpo5crendE - _ZN51_INTERNAL_acfb3b0d_20_multi_tensor_adam_cu_6ae6a0ff4cuda3std6ranges3__45__cpo9iter_swapE)
_ZN51_INTERNAL_acfb3b0d_20_multi_tensor_adam_cu_6ae6a0ff4cuda3std6ranges3__45__cpo9iter_swapE:
	.zero		1
	.type		_ZN51_INTERNAL_acfb3b0d_20_multi_tensor_adam_cu_6ae6a0ff4cuda3std3__45__cpo5crendE,@object
	.size		_ZN51_INTERNAL_acfb3b0d_20_multi_tensor_adam_cu_6ae6a0ff4cuda3std3__45__cpo5crendE,(_ZN51_INTERNAL_acfb3b0d_20_multi_tensor_adam_cu_6ae6a0ff4cuda3std6ranges3__45__cpo5cdataE - _ZN51_INTERNAL_acfb3b0d_20_multi_tensor_adam_cu_6ae6a0ff4cuda3std3__45__cpo5crendE)
_ZN51_INTERNAL_acfb3b0d_20_multi_tensor_adam_cu_6ae6a0ff4cuda3std3__45__cpo5crendE:
	.zero		1
	.type		_ZN51_INTERNAL_acfb3b0d_20_multi_tensor_adam_cu_6ae6a0ff4cuda3std6ranges3__45__cpo5cdataE,@object
	.size		_ZN51_INTERNAL_acfb3b0d_20_multi_tensor_adam_cu_6ae6a0ff4cuda3std6ranges3__45__cpo5cdataE,(_ZN51_INTERNAL_acfb3b0d_20_multi_tensor_adam_cu_6ae6a0ff4cuda3std6ranges3__45__cpo3endE - _ZN51_INTERNAL_acfb3b0d_20_multi_tensor_adam_cu_6ae6a0ff4cuda3std6ranges3__45__cpo5cdataE)
_ZN51_INTERNAL_acfb3b0d_20_multi_tensor_adam_cu_6ae6a0ff4cuda3std6ranges3__45__cpo5cdataE:
	.zero		1
	.type		_ZN51_INTERNAL_acfb3b0d_20_multi_tensor_adam_cu_6ae6a0ff4cuda3std6ranges3__45__cpo3endE,@object
	.size		_ZN51_INTERNAL_acfb3b0d_20_multi_tensor_adam_cu_6ae6a0ff4cuda3std6ranges3__45__cpo3endE,(_ZN51_INTERNAL_acfb3b0d_20_multi_tensor_adam_cu_6ae6a0ff4cuda3std3__419piecewise_constructE - _ZN51_INTERNAL_acfb3b0d_20_multi_tensor_adam_cu_6ae6a0ff4cuda3std6ranges3__45__cpo3endE)
_ZN51_INTERNAL_acfb3b0d_20_multi_tensor_adam_cu_6ae6a0ff4cuda3std6ranges3__45__cpo3endE:
	.zero		1
	.type		_ZN51_INTERNAL_acfb3b0d_20_multi_tensor_adam_cu_6ae6a0ff4cuda3std3__419piecewise_constructE,@object
	.size		_ZN51_INTERNAL_acfb3b0d_20_multi_tensor_adam_cu_6ae6a0ff4cuda3std3__419piecewise_constructE,(_ZN51_INTERNAL_acfb3b0d_20_multi_tensor_adam_cu_6ae6a0ff4cuda3std6ranges3__45__cpo5ssizeE - _ZN51_INTERNAL_acfb3b0d_20_multi_tensor_adam_cu_6ae6a0ff4cuda3std3__419piecewise_constructE)
_ZN51_INTERNAL_acfb3b0d_20_multi_tensor_adam_cu_6ae6a0ff4cuda3std3__419piecewise_constructE:
	.zero		1
	.type		_ZN51_INTERNAL_acfb3b0d_20_multi_tensor_adam_cu_6ae6a0ff4cuda3std6ranges3__45__cpo5ssizeE,@object
	.size		_ZN51_INTERNAL_acfb3b0d_20_multi_tensor_adam_cu_6ae6a0ff4cuda3std6ranges3__45__cpo5ssizeE,(_ZN51_INTERNAL_acfb3b0d_20_multi_tensor_adam_cu_6ae6a0ff4cuda3std3__45__cpo3endE - _ZN51_INTERNAL_acfb3b0d_20_multi_tensor_adam_cu_6ae6a0ff4cuda3std6ranges3__45__cpo5ssizeE)
_ZN51_INTERNAL_acfb3b0d_20_multi_tensor_adam_cu_6ae6a0ff4cuda3std6ranges3__45__cpo5ssizeE:
	.zero		1
	.type		_ZN51_INTERNAL_acfb3b0d_20_multi_tensor_adam_cu_6ae6a0ff4cuda3std3__45__cpo3endE,@object
	.size		_ZN51_INTERNAL_acfb3b0d_20_multi_tensor_adam_cu_6ae6a0ff4cuda3std3__45__cpo3endE,(_ZN51_INTERNAL_acfb3b0d_20_multi_tensor_adam_cu_6ae6a0ff4cuda3std6ranges3__45__cpo4cendE - _ZN51_INTERNAL_acfb3b0d_20_multi_tensor_adam_cu_6ae6a0ff4cuda3std3__45__cpo3endE)
_ZN51_INTERNAL_acfb3b0d_20_multi_tensor_adam_cu_6ae6a0ff4cuda3std3__45__cpo3endE:
	.zero		1
	.type		_ZN51_INTERNAL_acfb3b0d_20_multi_tensor_adam_cu_6ae6a0ff4cuda3std6ranges3__45__cpo4cendE,@object
	.size		_ZN51_INTERNAL_acfb3b0d_20_multi_tensor_adam_cu_6ae6a0ff4cuda3std6ranges3__45__cpo4cendE,(_ZN51_INTERNAL_acfb3b0d_20_multi_tensor_adam_cu_6ae6a0ff4cuda3std3__45__cpo4rendE - _ZN51_INTERNAL_acfb3b0d_20_multi_tensor_adam_cu_6ae6a0ff4cuda3std6ranges3__45__cpo4cendE)
_ZN51_INTERNAL_acfb3b0d_20_multi_tensor_adam_cu_6ae6a0ff4cuda3std6ranges3__45__cpo4cendE:
	.zero		1
	.type		_ZN51_INTERNAL_acfb3b0d_20_multi_tensor_adam_cu_6ae6a0ff4cuda3std3__45__cpo4rendE,@object
	.size		_ZN51_INTERNAL_acfb3b0d_20_multi_tensor_adam_cu_6ae6a0ff4cuda3std3__45__cpo4rendE,(_ZN51_INTERNAL_acfb3b0d_20_multi_tensor_adam_cu_6ae6a0ff4cuda3std6ranges3__45__cpo4prevE - _ZN51_INTERNAL_acfb3b0d_20_multi_tensor_adam_cu_6ae6a0ff4cuda3std3__45__cpo4rendE)
_ZN51_INTERNAL_acfb3b0d_20_multi_tensor_adam_cu_6ae6a0ff4cuda3std3__45__cpo4rendE:
	.zero		1
	.type		_ZN51_INTERNAL_acfb3b0d_20_multi_tensor_adam_cu_6ae6a0ff4cuda3std6ranges3__45__cpo4prevE,@object
	.size		_ZN51_INTERNAL_acfb3b0d_20_multi_tensor_adam_cu_6ae6a0ff4cuda3std6ranges3__45__cpo4prevE,(_ZN51_INTERNAL_acfb3b0d_20_multi_tensor_adam_cu_6ae6a0ff4cuda3std6ranges3__45__cpo9iter_moveE - _ZN51_INTERNAL_acfb3b0d_20_multi_tensor_adam_cu_6ae6a0ff4cuda3std6ranges3__45__cpo4prevE)
_ZN51_INTERNAL_acfb3b0d_20_multi_tensor_adam_cu_6ae6a0ff4cuda3std6ranges3__45__cpo4prevE:
	.zero		1
	.type		_ZN51_INTERNAL_acfb3b0d_20_multi_tensor_adam_cu_6ae6a0ff4cuda3std6ranges3__45__cpo9iter_moveE,@object
	.size		_ZN51_INTERNAL_acfb3b0d_20_multi_tensor_adam_cu_6ae6a0ff4cuda3std6ranges3__45__cpo9iter_moveE,(.L_13 - _ZN51_INTERNAL_acfb3b0d_20_multi_tensor_adam_cu_6ae6a0ff4cuda3std6ranges3__45__cpo9iter_moveE)
_ZN51_INTERNAL_acfb3b0d_20_multi_tensor_adam_cu_6ae6a0ff4cuda3std6ranges3__45__cpo9iter_moveE:
	.zero		1
.L_13:


//--------------------- .nv.constant0._Z25multi_tensor_apply_kernelI18TensorListMetadataILi5EE27AdamCapturableMasterFunctorIN3c108BFloat16EfEJffPiifPf10adamMode_tfS7_EEvlPViT_T0_DpT1_ --------------------------
	.section	.nv.constant0._Z25multi_tensor_apply_kernelI18TensorListMetadataILi5EE27AdamCapturableMasterFunctorIN3c108BFloat16EfEJffPiifPf10adamMode_tfS7_EEvlPViT_T0_DpT1_,"a",@progbits
	.sectionflags	@""
	.align	4
.nv.constant0._Z25multi_tensor_apply_kernelI18TensorListMetadataILi5EE27AdamCapturableMasterFunctorIN3c108BFloat16EfEJffPiifPf10adamMode_tfS7_EEvlPViT_T0_DpT1_:
	.zero		4016


//--------------------- .nv.constant0._Z25multi_tensor_apply_kernelI18TensorListMetadataILi5EE27AdamCapturableMasterFunctorIN3c104HalfEfEJffPiifPf10adamMode_tfS7_EEvlPViT_T0_DpT1_ --------------------------
	.section	.nv.constant0._Z25multi_tensor_apply_kernelI18TensorListMetadataILi5EE27AdamCapturableMasterFunctorIN3c104HalfEfEJffPiifPf10adamMode_tfS7_EEvlPViT_T0_DpT1_,"a",@progbits
	.sectionflags	@""
	.align	4
.nv.constant0._Z25multi_tensor_apply_kernelI18TensorListMetadataILi5EE27AdamCapturableMasterFunctorIN3c104HalfEfEJffPiifPf10adamMode_tfS7_EEvlPViT_T0_DpT1_:
	.zero		4016


//--------------------- .nv.constant0._Z25multi_tensor_apply_kernelI18TensorListMetadataILi5EE27AdamCapturableMasterFunctorIffEJffPiifPf10adamMode_tfS5_EEvlPViT_T0_DpT1_ --------------------------
	.section	.nv.constant0._Z25multi_tensor_apply_kernelI18TensorListMetadataILi5EE27AdamCapturableMasterFunctorIffEJffPiifPf10adamMode_tfS5_EEvlPViT_T0_DpT1_,"a",@progbits
	.sectionflags	@""
	.align	4
.nv.constant0._Z25multi_tensor_apply_kernelI18TensorListMetadataILi5EE27AdamCapturableMasterFunctorIffEJffPiifPf10adamMode_tfS5_EEvlPViT_T0_DpT1_:
	.zero		4016


//--------------------- .nv.constant0._Z25multi_tensor_apply_kernelI18TensorListMetadataILi5EE27AdamCapturableMasterFunctorIdfEJffPiifPf10adamMode_tfS5_EEvlPViT_T0_DpT1_ --------------------------
	.section	.nv.constant0._Z25multi_tensor_apply_kernelI18TensorListMetadataILi5EE27AdamCapturableMasterFunctorIdfEJffPiifPf10adamMode_tfS5_EEvlPViT_T0_DpT1_,"a",@progbits
	.sectionflags	@""
	.align	4
.nv.constant0._Z25multi_tensor_apply_kernelI18TensorListMetadataILi5EE27AdamCapturableMasterFunctorIdfEJffPiifPf10adamMode_tfS5_EEvlPViT_T0_DpT1_:
	.zero		4016


//--------------------- .nv.constant0._Z25multi_tensor_apply_kernelI18TensorListMetadataILi4EE21AdamCapturableFunctorIN3c108BFloat16EfEJffPiifPf10adamMode_tfS7_EEvlPViT_T0_DpT1_ --------------------------
	.section	.nv.constant0._Z25multi_tensor_apply_kernelI18TensorListMetadataILi4EE21AdamCapturableFunctorIN3c108BFloat16EfEJffPiifPf10adamMode_tfS7_EEvlPViT_T0_DpT1_,"a",@progbits
	.sectionflags	@""
	.align	4
.nv.constant0._Z25multi_tensor_apply_kernelI18TensorListMetadataILi4EE21AdamCapturableFunctorIN3c108BFloat16EfEJffPiifPf10adamMode_tfS7_EEvlPViT_T0_DpT1_:
	.zero		4016


//--------------------- .nv.constant0._Z25multi_tensor_apply_kernelI18TensorListMetadataILi4EE21AdamCapturableFunctorIN3c104HalfEfEJffPiifPf10adamMode_tfS7_EEvlPViT_T0_DpT1_ --------------------------
	.section	.nv.constant0._Z25multi_tensor_apply_kernelI18TensorListMetadataILi4EE21AdamCapturableFunctorIN3c104HalfEfEJffPiifPf10adamMode_tfS7_EEvlPViT_T0_DpT1_,"a",@progbits
	.sectionflags	@""
	.align	4
.nv.constant0._Z25multi_tensor_apply_kernelI18TensorListMetadataILi4EE21AdamCapturableFunctorIN3c104HalfEfEJffPiifPf10adamMode_tfS7_EEvlPViT_T0_DpT1_:
	.zero		4016


//--------------------- .nv.constant0._Z25multi_tensor_apply_kernelI18TensorListMetadataILi4EE21AdamCapturableFunctorIffEJffPiifPf10adamMode_tfS5_EEvlPViT_T0_DpT1_ --------------------------
	.section	.nv.constant0._Z25multi_tensor_apply_kernelI18TensorListMetadataILi4EE21AdamCapturableFunctorIffEJffPiifPf10adamMode_tfS5_EEvlPViT_T0_DpT1_,"a",@progbits
	.sectionflags	@""
	.align	4
.nv.constant0._Z25multi_tensor_apply_kernelI18TensorListMetadataILi4EE21AdamCapturableFunctorIffEJffPiifPf10adamMode_tfS5_EEvlPViT_T0_DpT1_:
	.zero		4016


//--------------------- .nv.constant0._Z25multi_tensor_apply_kernelI18TensorListMetadataILi4EE21AdamCapturableFunctorIdfEJffPiifPf10adamMode_tfS5_EEvlPViT_T0_DpT1_ --------------------------
	.section	.nv.constant0._Z25multi_tensor_apply_kernelI18TensorListMetadataILi4EE21AdamCapturableFunctorIdfEJffPiifPf10adamMode_tfS5_EEvlPViT_T0_DpT1_,"a",@progbits
	.sectionflags	@""
	.align	4
.nv.constant0._Z25multi_tensor_apply_kernelI18TensorListMetadataILi4EE21AdamCapturableFunctorIdfEJffPiifPf10adamMode_tfS5_EEvlPViT_T0_DpT1_:
	.zero		4016


//--------------------- .nv.constant0._Z25multi_tensor_apply_kernelI18TensorListMetadataILi4EE11AdamFunctorIN3c108BFloat16EfiEJffffff10adamMode_tfEEvlPViT_T0_DpT1_ --------------------------
	.section	.nv.constant0._Z25multi_tensor_apply_kernelI18TensorListMetadataILi4EE11AdamFunctorIN3c108BFloat16EfiEJffffff10adamMode_tfEEvlPViT_T0_DpT1_,"a",@progbits
	.sectionflags	@""
	.align	4
.nv.constant0._Z25multi_tensor_apply_kernelI18TensorListMetadataILi4EE11AdamFunctorIN3c108BFloat16EfiEJffffff10adamMode_tfEEvlPViT_T0_DpT1_:
	.zero		3996


//--------------------- .nv.constant0._Z25multi_tensor_apply_kernelI18TensorListMetadataILi4EE11AdamFunctorIN3c104HalfEfiEJffffff10adamMode_tfEEvlPViT_T0_DpT1_ --------------------------
	.section	.nv.constant0._Z25multi_tensor_apply_kernelI18TensorListMetadataILi4EE11AdamFunctorIN3c104HalfEfiEJffffff10adamMode_tfEEvlPViT_T0_DpT1_,"a",@progbits
	.sectionflags	@""
	.align	4
.nv.constant0._Z25multi_tensor_apply_kernelI18TensorListMetadataILi4EE11AdamFunctorIN3c104HalfEfiEJffffff10adamMode_tfEEvlPViT_T0_DpT1_:
	.zero		3996


//--------------------- .nv.constant0._Z25multi_tensor_apply_kernelI18TensorListMetadataILi4EE11AdamFunctorIffiEJffffff10adamMode_tfEEvlPViT_T0_DpT1_ --------------------------
	.section	.nv.constant0._Z25multi_tensor_apply_kernelI18TensorListMetadataILi4EE11AdamFunctorIffiEJffffff10adamMode_tfEEvlPViT_T0_DpT1_,"a",@progbits
	.sectionflags	@""
	.align	4
.nv.constant0._Z25multi_tensor_apply_kernelI18TensorListMetadataILi4EE11AdamFunctorIffiEJffffff10adamMode_tfEEvlPViT_T0_DpT1_:
	.zero		3996


//--------------------- .nv.constant0._Z25multi_tensor_apply_kernelI18TensorListMetadataILi4EE11AdamFunctorIdfiEJffffff10adamMode_tfEEvlPViT_T0_DpT1_ --------------------------
	.section	.nv.constant0._Z25multi_tensor_apply_kernelI18TensorListMetadataILi4EE11AdamFunctorIdfiEJffffff10adamMode_tfEEvlPViT_T0_DpT1_,"a",@progbits
	.sectionflags	@""
	.align	4
.nv.constant0._Z25multi_tensor_apply_kernelI18TensorListMetadataILi4EE11AdamFunctorIdfiEJffffff10adamMode_tfEEvlPViT_T0_DpT1_:
	.zero		3996


//--------------------- .nv.constant0._Z25multi_tensor_apply_kernelI18TensorListMetadataILi4EE11AdamFunctorIN3c108BFloat16EflEJffffff10adamMode_tfEEvlPViT_T0_DpT1_ --------------------------
	.section	.nv.constant0._Z25multi_tensor_apply_kernelI18TensorListMetadataILi4EE11AdamFunctorIN3c108BFloat16EflEJffffff10adamMode_tfEEvlPViT_T0_DpT1_,"a",@progbits
	.sectionflags	@""
	.align	4
.nv.constant0._Z25multi_tensor_apply_kernelI18TensorListMetadataILi4EE11AdamFunctorIN3c108BFloat16EflEJffffff10adamMode_tfEEvlPViT_T0_DpT1_:
	.zero		3996


//--------------------- .nv.constant0._Z25multi_tensor_apply_kernelI18TensorListMetadataILi4EE11AdamFunctorIN3c104HalfEflEJffffff10adamMode_tfEEvlPViT_T0_DpT1_ --------------------------
	.section	.nv.constant0._Z25multi_tensor_apply_kernelI18TensorListMetadataILi4EE11AdamFunctorIN3c104HalfEflEJffffff10adamMode_tfEEvlPViT_T0_DpT1_,"a",@progbits
	.sectionflags	@""
	.align	4
.nv.constant0._Z25multi_tensor_apply_kernelI18TensorListMetadataILi4EE11AdamFunctorIN3c104HalfEflEJffffff10adamMode_tfEEvlPViT_T0_DpT1_:
	.zero		3996


//--------------------- .nv.constant0._Z25multi_tensor_apply_kernelI18TensorListMetadataILi4EE11AdamFunctorIfflEJffffff10adamMode_tfEEvlPViT_T0_DpT1_ --------------------------
	.section	.nv.constant0._Z25multi_tensor_apply_kernelI18TensorListMetadataILi4EE11AdamFunctorIfflEJffffff10adamMode_tfEEvlPViT_T0_DpT1_,"a",@progbits
	.sectionflags	@""
	.align	4
.nv.constant0._Z25multi_tensor_apply_kernelI18TensorListMetadataILi4EE11AdamFunctorIfflEJffffff10adamMode_tfEEvlPViT_T0_DpT1_:
	.zero		3996


//--------------------- .nv.constant0._Z25multi_tensor_apply_kernelI18TensorListMetadataILi4EE11AdamFunctorIdflEJffffff10adamMode_tfEEvlPViT_T0_DpT1_ --------------------------
	.section	.nv.constant0._Z25multi_tensor_apply_kernelI18TensorListMetadataILi4EE11AdamFunctorIdflEJffffff10adamMode_tfEEvlPViT_T0_DpT1_,"a",@progbits
	.sectionflags	@""
	.align	4
.nv.constant0._Z25multi_tensor_apply_kernelI18TensorListMetadataILi4EE11AdamFunctorIdflEJffffff10adamMode_tfEEvlPViT_T0_DpT1_:
	.zero		3996


//--------------------- SYMBOLS --------------------------

	.type		.nv.reservedSmem.offset0,@object
	.size		.nv.reservedSmem.offset0,0x4
